	.target	sm_100a

	.elftype	@"ET_EXEC"


//--------------------- .note.nv.tkinfo           --------------------------
	.section	.note.nv.tkinfo,"",@"SHT_NOTE"
	.sectionflags	@"SHF_NOTE_NV_TKINFO"
	.tkinfo
        /*0018*/ 	.word	0x00000002
        /*0030*/ 	.string	""
        /*0030*/ 	.string	"ptxas"
        /*0030*/ 	.string	"Cuda compilation tools, release 13.0, V13.0.88"
        /*0030*/ 	.string	"Build cuda_13.0.r13.0/compiler.36424714_0"
        /*0030*/ 	.string	"-arch sm_100a -m 64 "



//--------------------- .note.nv.cuinfo           --------------------------
	.section	.note.nv.cuinfo,"",@"SHT_NOTE"
	.sectionflags	@"SHF_NOTE_NV_CUINFO"
        /*0018*/ 	.short	0x0002
        /*001a*/ 	.short	0x0064
        /*001c*/ 	.short	0x0082
	.zero		2


//--------------------- .nv.info                  --------------------------
	.section	.nv.info,"",@"SHT_CUDA_INFO"
	.align	4


	//----- nvinfo : EIATTR_REGCOUNT
	.align		4
        /*0000*/ 	.byte	0x04, 0x2f
        /*0002*/ 	.short	(.L_29 - .L_28)
	.align		4
.L_28:
        /*0004*/ 	.word	index@(_ZN2at6native50_GLOBAL__N__ca2a4b1e_17_FusedSgdKernel_cu_a550329a25multi_tensor_apply_kernelINS1_18TensorListMetadataILi3EEENS1_19FusedSgdMathFunctorIdLi3EEEJddPfddbbbS7_S7_EEEvT_T0_DpT1_)
        /*0008*/ 	.word	0x00000040


	//----- nvinfo : EIATTR_FRAME_SIZE
	.align		4
.L_29:
        /*000c*/ 	.byte	0x04, 0x11
        /*000e*/ 	.short	(.L_31 - .L_30)
	.align		4
.L_30:
        /*0010*/ 	.word	index@($__internal_1_$__cuda_sm20_div_rn_f64_full)
        /*0014*/ 	.word	0x00000000


	//----- nvinfo : EIATTR_FRAME_SIZE
	.align		4
.L_31:
        /*0018*/ 	.byte	0x04, 0x11
        /*001a*/ 	.short	(.L_33 - .L_32)
	.align		4
.L_32:
        /*001c*/ 	.word	index@(_ZN2at6native50_GLOBAL__N__ca2a4b1e_17_FusedSgdKernel_cu_a550329a25multi_tensor_apply_kernelINS1_18TensorListMetadataILi3EEENS1_19FusedSgdMathFunctorIdLi3EEEJddPfddbbbS7_S7_EEEvT_T0_DpT1_)
        /*0020*/ 	.word	0x00000000


	//----- nvinfo : EIATTR_REGCOUNT
	.align		4
.L_33:
        /*0024*/ 	.byte	0x04, 0x2f
        /*0026*/ 	.short	(.L_35 - .L_34)
	.align		4
.L_34:
        /*0028*/ 	.word	index@(_ZN2at6native50_GLOBAL__N__ca2a4b1e_17_FusedSgdKernel_cu_a550329a25multi_tensor_apply_kernelINS1_18TensorListMetadataILi3EEENS1_19FusedSgdMathFunctorIfLi3EEEJddPfddbbbS7_S7_EEEvT_T0_DpT1_)
        /*002c*/ 	.word	0x00000022


	//----- nvinfo : EIATTR_FRAME_SIZE
	.align		4
.L_35:
        /*0030*/ 	.byte	0x04, 0x11
        /*0032*/ 	.short	(.L_37 - .L_36)
	.align		4
.L_36:
        /*0034*/ 	.word	index@(_ZN2at6native50_GLOBAL__N__ca2a4b1e_17_FusedSgdKernel_cu_a550329a25multi_tensor_apply_kernelINS1_18TensorListMetadataILi3EEENS1_19FusedSgdMathFunctorIfLi3EEEJddPfddbbbS7_S7_EEEvT_T0_DpT1_)
        /*0038*/ 	.word	0x00000000


	//----- nvinfo : EIATTR_REGCOUNT
	.align		4
.L_37:
        /*003c*/ 	.byte	0x04, 0x2f
        /*003e*/ 	.short	(.L_39 - .L_38)
	.align		4
.L_38:
        /*0040*/ 	.word	index@(_ZN2at6native50_GLOBAL__N__ca2a4b1e_17_FusedSgdKernel_cu_a550329a25multi_tensor_apply_kernelINS1_18TensorListMetadataILi3EEENS1_19FusedSgdMathFunctorIN3c104HalfELi3EEEJddPfddbbbS9_S9_EEEvT_T0_DpT1_)
        /*0044*/ 	.word	0x00000022


	//----- nvinfo : EIATTR_FRAME_SIZE
	.align		4
.L_39:
        /*0048*/ 	.byte	0x04, 0x11
        /*004a*/ 	.short	(.L_41 - .L_40)
	.align		4
.L_40:
        /*004c*/ 	.word	index@(_ZN2at6native50_GLOBAL__N__ca2a4b1e_17_FusedSgdKernel_cu_a550329a25multi_tensor_apply_kernelINS1_18TensorListMetadataILi3EEENS1_19FusedSgdMathFunctorIN3c104HalfELi3EEEJddPfddbbbS9_S9_EEEvT_T0_DpT1_)
        /*0050*/ 	.word	0x00000000


	//----- nvinfo : EIATTR_REGCOUNT
	.align		4
.L_41:
        /*0054*/ 	.byte	0x04, 0x2f
        /*0056*/ 	.short	(.L_43 - .L_42)
	.align		4
.L_42:
        /*0058*/ 	.word	index@(_ZN2at6native50_GLOBAL__N__ca2a4b1e_17_FusedSgdKernel_cu_a550329a25multi_tensor_apply_kernelINS1_18TensorListMetadataILi3EEENS1_19FusedSgdMathFunctorIN3c108BFloat16ELi3EEEJddPfddbbbS9_S9_EEEvT_T0_DpT1_)
        /*005c*/ 	.word	0x00000024


	//----- nvinfo : EIATTR_FRAME_SIZE
	.align		4
.L_43:
        /*0060*/ 	.byte	0x04, 0x11
        /*0062*/ 	.short	(.L_45 - .L_44)
	.align		4
.L_44:
        /*0064*/ 	.word	index@(_ZN2at6native50_GLOBAL__N__ca2a4b1e_17_FusedSgdKernel_cu_a550329a25multi_tensor_apply_kernelINS1_18TensorListMetadataILi3EEENS1_19FusedSgdMathFunctorIN3c108BFloat16ELi3EEEJddPfddbbbS9_S9_EEEvT_T0_DpT1_)
        /*0068*/ 	.word	0x00000000


	//----- nvinfo : EIATTR_REGCOUNT
	.align		4
.L_45:
        /*006c*/ 	.byte	0x04, 0x2f
        /*006e*/ 	.short	(.L_47 - .L_46)
	.align		4
.L_46:
        /*0070*/ 	.word	index@(_ZN2at6native50_GLOBAL__N__ca2a4b1e_17_FusedSgdKernel_cu_a550329a25multi_tensor_apply_kernelINS1_18TensorListMetadataILi2EEENS1_19FusedSgdMathFunctorIdLi2EEEJddPfddbbbS7_S7_EEEvT_T0_DpT1_)
        /*0074*/ 	.word	0x00000034


	//----- nvinfo : EIATTR_FRAME_SIZE
	.align		4
.L_47:
        /*0078*/ 	.byte	0x04, 0x11
        /*007a*/ 	.short	(.L_49 - .L_48)
	.align		4
.L_48:
        /*007c*/ 	.word	index@($__internal_0_$__cuda_sm20_div_rn_f64_full)
        /*0080*/ 	.word	0x00000000


	//----- nvinfo : EIATTR_FRAME_SIZE
	.align		4
.L_49:
        /*0084*/ 	.byte	0x04, 0x11
        /*0086*/ 	.short	(.L_51 - .L_50)
	.align		4
.L_50:
        /*0088*/ 	.word	index@(_ZN2at6native50_GLOBAL__N__ca2a4b1e_17_FusedSgdKernel_cu_a550329a25multi_tensor_apply_kernelINS1_18TensorListMetadataILi2EEENS1_19FusedSgdMathFunctorIdLi2EEEJddPfddbbbS7_S7_EEEvT_T0_DpT1_)
        /*008c*/ 	.word	0x00000000


	//----- nvinfo : EIATTR_REGCOUNT
	.align		4
.L_51:
        /*0090*/ 	.byte	0x04, 0x2f
        /*0092*/ 	.short	(.L_53 - .L_52)
	.align		4
.L_52:
        /*0094*/ 	.word	index@(_ZN2at6native50_GLOBAL__N__ca2a4b1e_17_FusedSgdKernel_cu_a550329a25multi_tensor_apply_kernelINS1_18TensorListMetadataILi2EEENS1_19FusedSgdMathFunctorIfLi2EEEJddPfddbbbS7_S7_EEEvT_T0_DpT1_)
        /*0098*/ 	.word	0x00000020


	//----- nvinfo : EIATTR_FRAME_SIZE
	.align		4
.L_53:
        /*009c*/ 	.byte	0x04, 0x11
        /*009e*/ 	.short	(.L_55 - .L_54)
	.align		4
.L_54:
        /*00a0*/ 	.word	index@(_ZN2at6native50_GLOBAL__N__ca2a4b1e_17_FusedSgdKernel_cu_a550329a25multi_tensor_apply_kernelINS1_18TensorListMetadataILi2EEENS1_19FusedSgdMathFunctorIfLi2EEEJddPfddbbbS7_S7_EEEvT_T0_DpT1_)
        /*00a4*/ 	.word	0x00000000


	//----- nvinfo : EIATTR_REGCOUNT
	.align		4
.L_55:
        /*00a8*/ 	.byte	0x04, 0x2f
        /*00aa*/ 	.short	(.L_57 - .L_56)
	.align		4
.L_56:
        /*00ac*/ 	.word	index@(_ZN2at6native50_GLOBAL__N__ca2a4b1e_17_FusedSgdKernel_cu_a550329a25multi_tensor_apply_kernelINS1_18TensorListMetadataILi2EEENS1_19FusedSgdMathFunctorIN3c104HalfELi2EEEJddPfddbbbS9_S9_EEEvT_T0_DpT1_)
        /*00b0*/ 	.word	0x00000020


	//----- nvinfo : EIATTR_FRAME_SIZE
	.align		4
.L_57:
        /*00b4*/ 	.byte	0x04, 0x11
        /*00b6*/ 	.short	(.L_59 - .L_58)
	.align		4
.L_58:
        /*00b8*/ 	.word	index@(_ZN2at6native50_GLOBAL__N__ca2a4b1e_17_FusedSgdKernel_cu_a550329a25multi_tensor_apply_kernelINS1_18TensorListMetadataILi2EEENS1_19FusedSgdMathFunctorIN3c104HalfELi2EEEJddPfddbbbS9_S9_EEEvT_T0_DpT1_)
        /*00bc*/ 	.word	0x00000000


	//----- nvinfo : EIATTR_REGCOUNT
	.align		4
.L_59:
        /*00c0*/ 	.byte	0x04, 0x2f
        /*00c2*/ 	.short	(.L_61 - .L_60)
	.align		4
.L_60:
        /*00c4*/ 	.word	index@(_ZN2at6native50_GLOBAL__N__ca2a4b1e_17_FusedSgdKernel_cu_a550329a25multi_tensor_apply_kernelINS1_18TensorListMetadataILi2EEENS1_19FusedSgdMathFunctorIN3c108BFloat16ELi2EEEJddPfddbbbS9_S9_EEEvT_T0_DpT1_)
        /*00c8*/ 	.word	0x00000020


	//----- nvinfo : EIATTR_FRAME_SIZE
	.align		4
.L_61:
        /*00cc*/ 	.byte	0x04, 0x11
        /*00ce*/ 	.short	(.L_63 - .L_62)
	.align		4
.L_62:
        /*00d0*/ 	.word	index@(_ZN2at6native50_GLOBAL__N__ca2a4b1e_17_FusedSgdKernel_cu_a550329a25multi_tensor_apply_kernelINS1_18TensorListMetadataILi2EEENS1_19FusedSgdMathFunctorIN3c108BFloat16ELi2EEEJddPfddbbbS9_S9_EEEvT_T0_DpT1_)
        /*00d4*/ 	.word	0x00000000


	//----- nvinfo : EIATTR_MIN_STACK_SIZE
	.align		4
.L_63:
        /*00d8*/ 	.byte	0x04, 0x12
        /*00da*/ 	.short	(.L_65 - .L_64)
	.align		4
.L_64:
        /*00dc*/ 	.word	index@(_ZN2at6native50_GLOBAL__N__ca2a4b1e_17_FusedSgdKernel_cu_a550329a25multi_tensor_apply_kernelINS1_18TensorListMetadataILi2EEENS1_19FusedSgdMathFunctorIN3c108BFloat16ELi2EEEJddPfddbbbS9_S9_EEEvT_T0_DpT1_)
        /*00e0*/ 	.word	0x00000000


	//----- nvinfo : EIATTR_MIN_STACK_SIZE
	.align		4
.L_65:
        /*00e4*/ 	.byte	0x04, 0x12
        /*00e6*/ 	.short	(.L_67 - .L_66)
	.align		4
.L_66:
        /*00e8*/ 	.word	index@(_ZN2at6native50_GLOBAL__N__ca2a4b1e_17_FusedSgdKernel_cu_a550329a25multi_tensor_apply_kernelINS1_18TensorListMetadataILi2EEENS1_19FusedSgdMathFunctorIN3c104HalfELi2EEEJddPfddbbbS9_S9_EEEvT_T0_DpT1_)
        /*00ec*/ 	.word	0x00000000


	//----- nvinfo : EIATTR_MIN_STACK_SIZE
	.align		4
.L_67:
        /*00f0*/ 	.byte	0x04, 0x12
        /*00f2*/ 	.short	(.L_69 - .L_68)
	.align		4
.L_68:
        /*00f4*/ 	.word	index@(_ZN2at6native50_GLOBAL__N__ca2a4b1e_17_FusedSgdKernel_cu_a550329a25multi_tensor_apply_kernelINS1_18TensorListMetadataILi2EEENS1_19FusedSgdMathFunctorIfLi2EEEJddPfddbbbS7_S7_EEEvT_T0_DpT1_)
        /*00f8*/ 	.word	0x00000000


	//----- nvinfo : EIATTR_MIN_STACK_SIZE
	.align		4
.L_69:
        /*00fc*/ 	.byte	0x04, 0x12
        /*00fe*/ 	.short	(.L_71 - .L_70)
	.align		4
.L_70:
        /*0100*/ 	.word	index@(_ZN2at6native50_GLOBAL__N__ca2a4b1e_17_FusedSgdKernel_cu_a550329a25multi_tensor_apply_kernelINS1_18TensorListMetadataILi2EEENS1_19FusedSgdMathFunctorIdLi2EEEJddPfddbbbS7_S7_EEEvT_T0_DpT1_)
        /*0104*/ 	.word	0x00000000


	//----- nvinfo : EIATTR_MIN_STACK_SIZE
	.align		4
.L_71:
        /*0108*/ 	.byte	0x04, 0x12
        /*010a*/ 	.short	(.L_73 - .L_72)
	.align		4
.L_72:
        /*010c*/ 	.word	index@(_ZN2at6native50_GLOBAL__N__ca2a4b1e_17_FusedSgdKernel_cu_a550329a25multi_tensor_apply_kernelINS1_18TensorListMetadataILi3EEENS1_19FusedSgdMathFunctorIN3c108BFloat16ELi3EEEJddPfddbbbS9_S9_EEEvT_T0_DpT1_)
        /*0110*/ 	.word	0x00000000


	//----- nvinfo : EIATTR_MIN_STACK_SIZE
	.align		4
.L_73:
        /*0114*/ 	.byte	0x04, 0x12
        /*0116*/ 	.short	(.L_75 - .L_74)
	.align		4
.L_74:
        /*0118*/ 	.word	index@(_ZN2at6native50_GLOBAL__N__ca2a4b1e_17_FusedSgdKernel_cu_a550329a25multi_tensor_apply_kernelINS1_18TensorListMetadataILi3EEENS1_19FusedSgdMathFunctorIN3c104HalfELi3EEEJddPfddbbbS9_S9_EEEvT_T0_DpT1_)
        /*011c*/ 	.word	0x00000000


	//----- nvinfo : EIATTR_MIN_STACK_SIZE
	.align		4
.L_75:
        /*0120*/ 	.byte	0x04, 0x12
        /*0122*/ 	.short	(.L_77 - .L_76)
	.align		4
.L_76:
        /*0124*/ 	.word	index@(_ZN2at6native50_GLOBAL__N__ca2a4b1e_17_FusedSgdKernel_cu_a550329a25multi_tensor_apply_kernelINS1_18TensorListMetadataILi3EEENS1_19FusedSgdMathFunctorIfLi3EEEJddPfddbbbS7_S7_EEEvT_T0_DpT1_)
        /*0128*/ 	.word	0x00000000


	//----- nvinfo : EIATTR_MIN_STACK_SIZE
	.align		4
.L_77:
        /*012c*/ 	.byte	0x04, 0x12
        /*012e*/ 	.short	(.L_79 - .L_78)
	.align		4
.L_78:
        /*0130*/ 	.word	index@(_ZN2at6native50_GLOBAL__N__ca2a4b1e_17_FusedSgdKernel_cu_a550329a25multi_tensor_apply_kernelINS1_18TensorListMetadataILi3EEENS1_19FusedSgdMathFunctorIdLi3EEEJddPfddbbbS7_S7_EEEvT_T0_DpT1_)
        /*0134*/ 	.word	0x00000000
.L_79:


//--------------------- .nv.compat                --------------------------
	.section	.nv.compat,"",@"SHT_CUDA_COMPAT_INFO"
	.align	4
        /*0000*/ 	.byte	0x02, 0x09, 0x01, 0x00, 0x02, 0x02, 0x01, 0x00, 0x02, 0x05, 0x05, 0x00, 0x03, 0x07, 0x01, 0x01
        /*0010*/ 	.byte	0x02, 0x03, 0x00, 0x00, 0x02, 0x06, 0x01, 0x00, 0x04, 0x0b, 0x08, 0x00, 0x01, 0x00, 0x00, 0x00
        /*0020*/ 	.byte	0x00, 0x00, 0x00, 0x00


//--------------------- .nv.info._ZN2at6native50_GLOBAL__N__ca2a4b1e_17_FusedSgdKernel_cu_a550329a25multi_tensor_apply_kernelINS1_18TensorListMetadataILi2EEENS1_19FusedSgdMathFunctorIN3c108BFloat16ELi2EEEJddPfddbbbS9_S9_EEEvT_T0_DpT1_ --------------------------
	.section	.nv.info._ZN2at6native50_GLOBAL__N__ca2a4b1e_17_FusedSgdKernel_cu_a550329a25multi_tensor_apply_kernelINS1_18TensorListMetadataILi2EEENS1_19FusedSgdMathFunctorIN3c108BFloat16ELi2EEEJddPfddbbbS9_S9_EEEvT_T0_DpT1_,"",@"SHT_CUDA_INFO"
	.sectionflags	@""
	.align	4


	//----- nvinfo : EIATTR_CUDA_API_VERSION
	.align		4
        /*0000*/ 	.byte	0x04, 0x37
        /*0002*/ 	.short	(.L_81 - .L_80)
.L_80:
        /*0004*/ 	.word	0x00000082


	//----- nvinfo : EIATTR_KPARAM_INFO
	.align		4
.L_81:
        /*0008*/ 	.byte	0x04, 0x17
        /*000a*/ 	.short	(.L_83 - .L_82)
.L_82:
        /*000c*/ 	.word	0x00000000
        /*0010*/ 	.short	0x000b
        /*0012*/ 	.short	0x0c88
        /*0014*/ 	.byte	0x00, 0xf5, 0x21, 0x00


	//----- nvinfo : EIATTR_KPARAM_INFO
	.align		4
.L_83:
        /*0018*/ 	.byte	0x04, 0x17
        /*001a*/ 	.short	(.L_85 - .L_84)
.L_84:
        /*001c*/ 	.word	0x00000000
        /*0020*/ 	.short	0x000a
        /*0022*/ 	.short	0x0c80
        /*0024*/ 	.byte	0x00, 0xf5, 0x21, 0x00


	//----- nvinfo : EIATTR_KPARAM_INFO
	.align		4
.L_85:
        /*0028*/ 	.byte	0x04, 0x17
        /*002a*/ 	.short	(.L_87 - .L_86)
.L_86:
        /*002c*/ 	.word	0x00000000
        /*0030*/ 	.short	0x0009
        /*0032*/ 	.short	0x0c7a
        /*0034*/ 	.byte	0x00, 0xf0, 0x05, 0x00


	//----- nvinfo : EIATTR_KPARAM_INFO
	.align		4
.L_87:
        /*0038*/ 	.byte	0x04, 0x17
        /*003a*/ 	.short	(.L_89 - .L_88)
.L_88:
        /*003c*/ 	.word	0x00000000
        /*0040*/ 	.short	0x0008
        /*0042*/ 	.short	0x0c79
        /*0044*/ 	.byte	0x00, 0xf0, 0x05, 0x00


	//----- nvinfo : EIATTR_KPARAM_INFO
	.align		4
.L_89:
        /*0048*/ 	.byte	0x04, 0x17
        /*004a*/ 	.short	(.L_91 - .L_90)
.L_90:
        /*004c*/ 	.word	0x00000000
        /*0050*/ 	.short	0x0007
        /*0052*/ 	.short	0x0c78
        /*0054*/ 	.byte	0x00, 0xf0, 0x05, 0x00


	//----- nvinfo : EIATTR_KPARAM_INFO
	.align		4
.L_91:
        /*0058*/ 	.byte	0x04, 0x17
        /*005a*/ 	.short	(.L_93 - .L_92)
.L_92:
        /*005c*/ 	.word	0x00000000
        /*0060*/ 	.short	0x0006
        /*0062*/ 	.short	0x0c70
        /*0064*/ 	.byte	0x00, 0xf0, 0x21, 0x00


	//----- nvinfo : EIATTR_KPARAM_INFO
	.align		4
.L_93:
        /*0068*/ 	.byte	0x04, 0x17
        /*006a*/ 	.short	(.L_95 - .L_94)
.L_94:
        /*006c*/ 	.word	0x00000000
        /*0070*/ 	.short	0x0005
        /*0072*/ 	.short	0x0c68
        /*0074*/ 	.byte	0x00, 0xf0, 0x21, 0x00


	//----- nvinfo : EIATTR_KPARAM_INFO
	.align		4
.L_95:
        /*0078*/ 	.byte	0x04, 0x17
        /*007a*/ 	.short	(.L_97 - .L_96)
.L_96:
        /*007c*/ 	.word	0x00000000
        /*0080*/ 	.short	0x0004
        /*0082*/ 	.short	0x0c60
        /*0084*/ 	.byte	0x00, 0xf5, 0x21, 0x00


	//----- nvinfo : EIATTR_KPARAM_INFO
	.align		4
.L_97:
        /*0088*/ 	.byte	0x04, 0x17
        /*008a*/ 	.short	(.L_99 - .L_98)
.L_98:
        /*008c*/ 	.word	0x00000000
        /*0090*/ 	.short	0x0003
        /*0092*/ 	.short	0x0c58
        /*0094*/ 	.byte	0x00, 0xf0, 0x21, 0x00


	//----- nvinfo : EIATTR_KPARAM_INFO
	.align		4
.L_99:
        /*0098*/ 	.byte	0x04, 0x17
        /*009a*/ 	.short	(.L_101 - .L_100)
.L_100:
        /*009c*/ 	.word	0x00000000
        /*00a0*/ 	.short	0x0002
        /*00a2*/ 	.short	0x0c50
        /*00a4*/ 	.byte	0x00, 0xf0, 0x21, 0x00


	//----- nvinfo : EIATTR_KPARAM_INFO
	.align		4
.L_101:
        /*00a8*/ 	.byte	0x04, 0x17
        /*00aa*/ 	.short	(.L_103 - .L_102)
.L_102:
        /*00ac*/ 	.word	0x00000000
        /*00b0*/ 	.short	0x0001
        /*00b2*/ 	.short	0x0c48
        /*00b4*/ 	.byte	0x00, 0xf0, 0x05, 0x00


	//----- nvinfo : EIATTR_KPARAM_INFO
	.align		4
.L_103:
        /*00b8*/ 	.byte	0x04, 0x17
        /*00ba*/ 	.short	(.L_105 - .L_104)
.L_104:
        /*00bc*/ 	.word	0x00000000
        /*00c0*/ 	.short	0x0000
        /*00c2*/ 	.short	0x0000
        /*00c4*/ 	.byte	0x00, 0xf0, 0x21, 0x31


	//----- nvinfo : EIATTR_SPARSE_MMA_MASK
	.align		4
.L_105:
        /*00c8*/ 	.byte	0x03, 0x50
        /*00ca*/ 	.short	0x0000


	//----- nvinfo : EIATTR_MAXREG_COUNT
	.align		4
        /*00cc*/ 	.byte	0x03, 0x1b
        /*00ce*/ 	.short	0x0080


	//----- nvinfo : EIATTR_MERCURY_ISA_VERSION
	.align		4
        /*00d0*/ 	.byte	0x03, 0x5f
        /*00d2*/ 	.short	0x0101


	//----- nvinfo : EIATTR_VRC_CTA_INIT_COUNT
	.align		4
        /*00d4*/ 	.byte	0x02, 0x4a
	.zero		1
	.zero		1


	//----- nvinfo : EIATTR_EXIT_INSTR_OFFSETS
	.align		4
        /*00d8*/ 	.byte	0x04, 0x1c
        /*00da*/ 	.short	(.L_107 - .L_106)


	//   ....[0]....
.L_106:
        /*00dc*/ 	.word	0x00000090


	//   ....[1]....
        /*00e0*/ 	.word	0x00000310


	//   ....[2]....
        /*00e4*/ 	.word	0x00000a20


	//   ....[3]....
        /*00e8*/ 	.word	0x00000fb0


	//   ....[4]....
        /*00ec*/ 	.word	0x00001000


	//   ....[5]....
        /*00f0*/ 	.word	0x00001430


	//   ....[6]....
        /*00f4*/ 	.word	0x00001720


	//----- nvinfo : EIATTR_MAX_THREADS
	.align		4
.L_107:
        /*00f8*/ 	.byte	0x04, 0x05
        /*00fa*/ 	.short	(.L_109 - .L_108)
.L_108:
        /*00fc*/ 	.word	0x00000200
        /*0100*/ 	.word	0x00000001
        /*0104*/ 	.word	0x00000001


	//----- nvinfo : EIATTR_CRS_STACK_SIZE
	.align		4
.L_109:
        /*0108*/ 	.byte	0x04, 0x1e
        /*010a*/ 	.short	(.L_111 - .L_110)
.L_110:
        /*010c*/ 	.word	0x00000000


	//----- nvinfo : EIATTR_CBANK_PARAM_SIZE
	.align		4
.L_111:
        /*0110*/ 	.byte	0x03, 0x19
        /*0112*/ 	.short	0x0c90


	//----- nvinfo : EIATTR_PARAM_CBANK
	.align		4
        /*0114*/ 	.byte	0x04, 0x0a
        /*0116*/ 	.short	(.L_113 - .L_112)
	.align		4
.L_112:
        /*0118*/ 	.word	index@(.nv.constant0._ZN2at6native50_GLOBAL__N__ca2a4b1e_17_FusedSgdKernel_cu_a550329a25multi_tensor_apply_kernelINS1_18TensorListMetadataILi2EEENS1_19FusedSgdMathFunctorIN3c108BFloat16ELi2EEEJddPfddbbbS9_S9_EEEvT_T0_DpT1_)
        /*011c*/ 	.short	0x0380
        /*011e*/ 	.short	0x0c90


	//----- nvinfo : EIATTR_SW_WAR
	.align		4
.L_113:
        /*0120*/ 	.byte	0x04, 0x36
        /*0122*/ 	.short	(.L_115 - .L_114)
.L_114:
        /*0124*/ 	.word	0x00000008
.L_115:


//--------------------- .nv.info._ZN2at6native50_GLOBAL__N__ca2a4b1e_17_FusedSgdKernel_cu_a550329a25multi_tensor_apply_kernelINS1_18TensorListMetadataILi2EEENS1_19FusedSgdMathFunctorIN3c104HalfELi2EEEJddPfddbbbS9_S9_EEEvT_T0_DpT1_ --------------------------
	.section	.nv.info._ZN2at6native50_GLOBAL__N__ca2a4b1e_17_FusedSgdKernel_cu_a550329a25multi_tensor_apply_kernelINS1_18TensorListMetadataILi2EEENS1_19FusedSgdMathFunctorIN3c104HalfELi2EEEJddPfddbbbS9_S9_EEEvT_T0_DpT1_,"",@"SHT_CUDA_INFO"
	.sectionflags	@""
	.align	4


	//----- nvinfo : EIATTR_CUDA_API_VERSION
	.align		4
        /*0000*/ 	.byte	0x04, 0x37
        /*0002*/ 	.short	(.L_117 - .L_116)
.L_116:
        /*0004*/ 	.word	0x00000082


	//----- nvinfo : EIATTR_KPARAM_INFO
	.align		4
.L_117:
        /*0008*/ 	.byte	0x04, 0x17
        /*000a*/ 	.short	(.L_119 - .L_118)
.L_118:
        /*000c*/ 	.word	0x00000000
        /*0010*/ 	.short	0x000b
        /*0012*/ 	.short	0x0c88
        /*0014*/ 	.byte	0x00, 0xf5, 0x21, 0x00


	//----- nvinfo : EIATTR_KPARAM_INFO
	.align		4
.L_119:
        /*0018*/ 	.byte	0x04, 0x17
        /*001a*/ 	.short	(.L_121 - .L_120)
.L_120:
        /*001c*/ 	.word	0x00000000
        /*0020*/ 	.short	0x000a
        /*0022*/ 	.short	0x0c80
        /*0024*/ 	.byte	0x00, 0xf5, 0x21, 0x00


	//----- nvinfo : EIATTR_KPARAM_INFO
	.align		4
.L_121:
        /*0028*/ 	.byte	0x04, 0x17
        /*002a*/ 	.short	(.L_123 - .L_122)
.L_122:
        /*002c*/ 	.word	0x00000000
        /*0030*/ 	.short	0x0009
        /*0032*/ 	.short	0x0c7a
        /*0034*/ 	.byte	0x00, 0xf0, 0x05, 0x00


	//----- nvinfo : EIATTR_KPARAM_INFO
	.align		4
.L_123:
        /*0038*/ 	.byte	0x04, 0x17
        /*003a*/ 	.short	(.L_125 - .L_124)
.L_124:
        /*003c*/ 	.word	0x00000000
        /*0040*/ 	.short	0x0008
        /*0042*/ 	.short	0x0c79
        /*0044*/ 	.byte	0x00, 0xf0, 0x05, 0x00


	//----- nvinfo : EIATTR_KPARAM_INFO
	.align		4
.L_125:
        /*0048*/ 	.byte	0x04, 0x17
        /*004a*/ 	.short	(.L_127 - .L_126)
.L_126:
        /*004c*/ 	.word	0x00000000
        /*0050*/ 	.short	0x0007
        /*0052*/ 	.short	0x0c78
        /*0054*/ 	.byte	0x00, 0xf0, 0x05, 0x00


	//----- nvinfo : EIATTR_KPARAM_INFO
	.align		4
.L_127:
        /*0058*/ 	.byte	0x04, 0x17
        /*005a*/ 	.short	(.L_129 - .L_128)
.L_128:
        /*005c*/ 	.word	0x00000000
        /*0060*/ 	.short	0x0006
        /*0062*/ 	.short	0x0c70
        /*0064*/ 	.byte	0x00, 0xf0, 0x21, 0x00


	//----- nvinfo : EIATTR_KPARAM_INFO
	.align		4
.L_129:
        /*0068*/ 	.byte	0x04, 0x17
        /*006a*/ 	.short	(.L_131 - .L_130)
.L_130:
        /*006c*/ 	.word	0x00000000
        /*0070*/ 	.short	0x0005
        /*0072*/ 	.short	0x0c68
        /*0074*/ 	.byte	0x00, 0xf0, 0x21, 0x00


	//----- nvinfo : EIATTR_KPARAM_INFO
	.align		4
.L_131:
        /*0078*/ 	.byte	0x04, 0x17
        /*007a*/ 	.short	(.L_133 - .L_132)
.L_132:
        /*007c*/ 	.word	0x00000000
        /*0080*/ 	.short	0x0004
        /*0082*/ 	.short	0x0c60
        /*0084*/ 	.byte	0x00, 0xf5, 0x21, 0x00


	//----- nvinfo : EIATTR_KPARAM_INFO
	.align		4
.L_133:
        /*0088*/ 	.byte	0x04, 0x17
        /*008a*/ 	.short	(.L_135 - .L_134)
.L_134:
        /*008c*/ 	.word	0x00000000
        /*0090*/ 	.short	0x0003
        /*0092*/ 	.short	0x0c58
        /*0094*/ 	.byte	0x00, 0xf0, 0x21, 0x00


	//----- nvinfo : EIATTR_KPARAM_INFO
	.align		4
.L_135:
        /*0098*/ 	.byte	0x04, 0x17
        /*009a*/ 	.short	(.L_137 - .L_136)
.L_136:
        /*009c*/ 	.word	0x00000000
        /*00a0*/ 	.short	0x0002
        /*00a2*/ 	.short	0x0c50
        /*00a4*/ 	.byte	0x00, 0xf0, 0x21, 0x00


	//----- nvinfo : EIATTR_KPARAM_INFO
	.align		4
.L_137:
        /*00a8*/ 	.byte	0x04, 0x17
        /*00aa*/ 	.short	(.L_139 - .L_138)
.L_138:
        /*00ac*/ 	.word	0x00000000
        /*00b0*/ 	.short	0x0001
        /*00b2*/ 	.short	0x0c48
        /*00b4*/ 	.byte	0x00, 0xf0, 0x05, 0x00


	//----- nvinfo : EIATTR_KPARAM_INFO
	.align		4
.L_139:
        /*00b8*/ 	.byte	0x04, 0x17
        /*00ba*/ 	.short	(.L_141 - .L_140)
.L_140:
        /*00bc*/ 	.word	0x00000000
        /*00c0*/ 	.short	0x0000
        /*00c2*/ 	.short	0x0000
        /*00c4*/ 	.byte	0x00, 0xf0, 0x21, 0x31


	//----- nvinfo : EIATTR_SPARSE_MMA_MASK
	.align		4
.L_141:
        /*00c8*/ 	.byte	0x03, 0x50
        /*00ca*/ 	.short	0x0000


	//----- nvinfo : EIATTR_MAXREG_COUNT
	.align		4
        /*00cc*/ 	.byte	0x03, 0x1b
        /*00ce*/ 	.short	0x0080


	//----- nvinfo : EIATTR_MERCURY_ISA_VERSION
	.align		4
        /*00d0*/ 	.byte	0x03, 0x5f
        /*00d2*/ 	.short	0x0101


	//----- nvinfo : EIATTR_VRC_CTA_INIT_COUNT
	.align		4
        /*00d4*/ 	.byte	0x02, 0x4a
	.zero		1
	.zero		1


	//----- nvinfo : EIATTR_EXIT_INSTR_OFFSETS
	.align		4
        /*00d8*/ 	.byte	0x04, 0x1c
        /*00da*/ 	.short	(.L_143 - .L_142)


	//   ....[0]....
.L_142:
        /*00dc*/ 	.word	0x00000090


	//   ....[1]....
        /*00e0*/ 	.word	0x00000310


	//   ....[2]....
        /*00e4*/ 	.word	0x00000a20


	//   ....[3]....
        /*00e8*/ 	.word	0x00000fb0


	//   ....[4]....
        /*00ec*/ 	.word	0x00001000


	//   ....[5]....
        /*00f0*/ 	.word	0x000013f0


	//   ....[6]....
        /*00f4*/ 	.word	0x000016a0


	//----- nvinfo : EIATTR_MAX_THREADS
	.align		4
.L_143:
        /*00f8*/ 	.byte	0x04, 0x05
        /*00fa*/ 	.short	(.L_145 - .L_144)
.L_144:
        /*00fc*/ 	.word	0x00000200
        /*0100*/ 	.word	0x00000001
        /*0104*/ 	.word	0x00000001


	//----- nvinfo : EIATTR_CRS_STACK_SIZE
	.align		4
.L_145:
        /*0108*/ 	.byte	0x04, 0x1e
        /*010a*/ 	.short	(.L_147 - .L_146)
.L_146:
        /*010c*/ 	.word	0x00000000


	//----- nvinfo : EIATTR_CBANK_PARAM_SIZE
	.align		4
.L_147:
        /*0110*/ 	.byte	0x03, 0x19
        /*0112*/ 	.short	0x0c90


	//----- nvinfo : EIATTR_PARAM_CBANK
	.align		4
        /*0114*/ 	.byte	0x04, 0x0a
        /*0116*/ 	.short	(.L_149 - .L_148)
	.align		4
.L_148:
        /*0118*/ 	.word	index@(.nv.constant0._ZN2at6native50_GLOBAL__N__ca2a4b1e_17_FusedSgdKernel_cu_a550329a25multi_tensor_apply_kernelINS1_18TensorListMetadataILi2EEENS1_19FusedSgdMathFunctorIN3c104HalfELi2EEEJddPfddbbbS9_S9_EEEvT_T0_DpT1_)
        /*011c*/ 	.short	0x0380
        /*011e*/ 	.short	0x0c90


	//----- nvinfo : EIATTR_SW_WAR
	.align		4
.L_149:
        /*0120*/ 	.byte	0x04, 0x36
        /*0122*/ 	.short	(.L_151 - .L_150)
.L_150:
        /*0124*/ 	.word	0x00000008
.L_151:


//--------------------- .nv.info._ZN2at6native50_GLOBAL__N__ca2a4b1e_17_FusedSgdKernel_cu_a550329a25multi_tensor_apply_kernelINS1_18TensorListMetadataILi2EEENS1_19FusedSgdMathFunctorIfLi2EEEJddPfddbbbS7_S7_EEEvT_T0_DpT1_ --------------------------
	.section	.nv.info._ZN2at6native50_GLOBAL__N__ca2a4b1e_17_FusedSgdKernel_cu_a550329a25multi_tensor_apply_kernelINS1_18TensorListMetadataILi2EEENS1_19FusedSgdMathFunctorIfLi2EEEJddPfddbbbS7_S7_EEEvT_T0_DpT1_,"",@"SHT_CUDA_INFO"
	.sectionflags	@""
	.align	4


	//----- nvinfo : EIATTR_CUDA_API_VERSION
	.align		4
        /*0000*/ 	.byte	0x04, 0x37
        /*0002*/ 	.short	(.L_153 - .L_152)
.L_152:
        /*0004*/ 	.word	0x00000082


	//----- nvinfo : EIATTR_KPARAM_INFO
	.align		4
.L_153:
        /*0008*/ 	.byte	0x04, 0x17
        /*000a*/ 	.short	(.L_155 - .L_154)
.L_154:
        /*000c*/ 	.word	0x00000000
        /*0010*/ 	.short	0x000b
        /*0012*/ 	.short	0x0c88
        /*0014*/ 	.byte	0x00, 0xf5, 0x21, 0x00


	//----- nvinfo : EIATTR_KPARAM_INFO
	.align		4
.L_155:
        /*0018*/ 	.byte	0x04, 0x17
        /*001a*/ 	.short	(.L_157 - .L_156)
.L_156:
        /*001c*/ 	.word	0x00000000
        /*0020*/ 	.short	0x000a
        /*0022*/ 	.short	0x0c80
        /*0024*/ 	.byte	0x00, 0xf5, 0x21, 0x00


	//----- nvinfo : EIATTR_KPARAM_INFO
	.align		4
.L_157:
        /*0028*/ 	.byte	0x04, 0x17
        /*002a*/ 	.short	(.L_159 - .L_158)
.L_158:
        /*002c*/ 	.word	0x00000000
        /*0030*/ 	.short	0x0009
        /*0032*/ 	.short	0x0c7a
        /*0034*/ 	.byte	0x00, 0xf0, 0x05, 0x00


	//----- nvinfo : EIATTR_KPARAM_INFO
	.align		4
.L_159:
        /*0038*/ 	.byte	0x04, 0x17
        /*003a*/ 	.short	(.L_161 - .L_160)
.L_160:
        /*003c*/ 	.word	0x00000000
        /*0040*/ 	.short	0x0008
        /*0042*/ 	.short	0x0c79
        /*0044*/ 	.byte	0x00, 0xf0, 0x05, 0x00


	//----- nvinfo : EIATTR_KPARAM_INFO
	.align		4
.L_161:
        /*0048*/ 	.byte	0x04, 0x17
        /*004a*/ 	.short	(.L_163 - .L_162)
.L_162:
        /*004c*/ 	.word	0x00000000
        /*0050*/ 	.short	0x0007
        /*0052*/ 	.short	0x0c78
        /*0054*/ 	.byte	0x00, 0xf0, 0x05, 0x00


	//----- nvinfo : EIATTR_KPARAM_INFO
	.align		4
.L_163:
        /*0058*/ 	.byte	0x04, 0x17
        /*005a*/ 	.short	(.L_165 - .L_164)
.L_164:
        /*005c*/ 	.word	0x00000000
        /*0060*/ 	.short	0x0006
        /*0062*/ 	.short	0x0c70
        /*0064*/ 	.byte	0x00, 0xf0, 0x21, 0x00


	//----- nvinfo : EIATTR_KPARAM_INFO
	.align		4
.L_165:
        /*0068*/ 	.byte	0x04, 0x17
        /*006a*/ 	.short	(.L_167 - .L_166)
.L_166:
        /*006c*/ 	.word	0x00000000
        /*0070*/ 	.short	0x0005
        /*0072*/ 	.short	0x0c68
        /*0074*/ 	.byte	0x00, 0xf0, 0x21, 0x00


	//----- nvinfo : EIATTR_KPARAM_INFO
	.align		4
.L_167:
        /*0078*/ 	.byte	0x04, 0x17
        /*007a*/ 	.short	(.L_169 - .L_168)
.L_168:
        /*007c*/ 	.word	0x00000000
        /*0080*/ 	.short	0x0004
        /*0082*/ 	.short	0x0c60
        /*0084*/ 	.byte	0x00, 0xf5, 0x21, 0x00


	//----- nvinfo : EIATTR_KPARAM_INFO
	.align		4
.L_169:
        /*0088*/ 	.byte	0x04, 0x17
        /*008a*/ 	.short	(.L_171 - .L_170)
.L_170:
        /*008c*/ 	.word	0x00000000
        /*0090*/ 	.short	0x0003
        /*0092*/ 	.short	0x0c58
        /*0094*/ 	.byte	0x00, 0xf0, 0x21, 0x00


	//----- nvinfo : EIATTR_KPARAM_INFO
	.align		4
.L_171:
        /*0098*/ 	.byte	0x04, 0x17
        /*009a*/ 	.short	(.L_173 - .L_172)
.L_172:
        /*009c*/ 	.word	0x00000000
        /*00a0*/ 	.short	0x0002
        /*00a2*/ 	.short	0x0c50
        /*00a4*/ 	.byte	0x00, 0xf0, 0x21, 0x00


	//----- nvinfo : EIATTR_KPARAM_INFO
	.align		4
.L_173:
        /*00a8*/ 	.byte	0x04, 0x17
        /*00aa*/ 	.short	(.L_175 - .L_174)
.L_174:
        /*00ac*/ 	.word	0x00000000
        /*00b0*/ 	.short	0x0001
        /*00b2*/ 	.short	0x0c48
        /*00b4*/ 	.byte	0x00, 0xf0, 0x05, 0x00


	//----- nvinfo : EIATTR_KPARAM_INFO
	.align		4
.L_175:
        /*00b8*/ 	.byte	0x04, 0x17
        /*00ba*/ 	.short	(.L_177 - .L_176)
.L_176:
        /*00bc*/ 	.word	0x00000000
        /*00c0*/ 	.short	0x0000
        /*00c2*/ 	.short	0x0000
        /*00c4*/ 	.byte	0x00, 0xf0, 0x21, 0x31


	//----- nvinfo : EIATTR_SPARSE_MMA_MASK
	.align		4
.L_177:
        /*00c8*/ 	.byte	0x03, 0x50
        /*00ca*/ 	.short	0x0000


	//----- nvinfo : EIATTR_MAXREG_COUNT
	.align		4
        /*00cc*/ 	.byte	0x03, 0x1b
        /*00ce*/ 	.short	0x0080


	//----- nvinfo : EIATTR_MERCURY_ISA_VERSION
	.align		4
        /*00d0*/ 	.byte	0x03, 0x5f
        /*00d2*/ 	.short	0x0101


	//----- nvinfo : EIATTR_VRC_CTA_INIT_COUNT
	.align		4
        /*00d4*/ 	.byte	0x02, 0x4a
	.zero		1
	.zero		1


	//----- nvinfo : EIATTR_EXIT_INSTR_OFFSETS
	.align		4
        /*00d8*/ 	.byte	0x04, 0x1c
        /*00da*/ 	.short	(.L_179 - .L_178)


	//   ....[0]....
.L_178:
        /*00dc*/ 	.word	0x00000090


	//   ....[1]....
        /*00e0*/ 	.word	0x00000310


	//   ....[2]....
        /*00e4*/ 	.word	0x000008f0


	//   ....[3]....
        /*00e8*/ 	.word	0x00000d90


	//   ....[4]....
        /*00ec*/ 	.word	0x00000de0


	//   ....[5]....
        /*00f0*/ 	.word	0x00001110


	//   ....[6]....
        /*00f4*/ 	.word	0x00001310


	//----- nvinfo : EIATTR_MAX_THREADS
	.align		4
.L_179:
        /*00f8*/ 	.byte	0x04, 0x05
        /*00fa*/ 	.short	(.L_181 - .L_180)
.L_180:
        /*00fc*/ 	.word	0x00000200
        /*0100*/ 	.word	0x00000001
        /*0104*/ 	.word	0x00000001


	//----- nvinfo : EIATTR_CRS_STACK_SIZE
	.align		4
.L_181:
        /*0108*/ 	.byte	0x04, 0x1e
        /*010a*/ 	.short	(.L_183 - .L_182)
.L_182:
        /*010c*/ 	.word	0x00000000


	//----- nvinfo : EIATTR_CBANK_PARAM_SIZE
	.align		4
.L_183:
        /*0110*/ 	.byte	0x03, 0x19
        /*0112*/ 	.short	0x0c90


	//----- nvinfo : EIATTR_PARAM_CBANK
	.align		4
        /*0114*/ 	.byte	0x04, 0x0a
        /*0116*/ 	.short	(.L_185 - .L_184)
	.align		4
.L_184:
        /*0118*/ 	.word	index@(.nv.constant0._ZN2at6native50_GLOBAL__N__ca2a4b1e_17_FusedSgdKernel_cu_a550329a25multi_tensor_apply_kernelINS1_18TensorListMetadataILi2EEENS1_19FusedSgdMathFunctorIfLi2EEEJddPfddbbbS7_S7_EEEvT_T0_DpT1_)
        /*011c*/ 	.short	0x0380
        /*011e*/ 	.short	0x0c90


	//----- nvinfo : EIATTR_SW_WAR
	.align		4
.L_185:
        /*0120*/ 	.byte	0x04, 0x36
        /*0122*/ 	.short	(.L_187 - .L_186)
.L_186:
        /*0124*/ 	.word	0x00000008
.L_187:


//--------------------- .nv.info._ZN2at6native50_GLOBAL__N__ca2a4b1e_17_FusedSgdKernel_cu_a550329a25multi_tensor_apply_kernelINS1_18TensorListMetadataILi2EEENS1_19FusedSgdMathFunctorIdLi2EEEJddPfddbbbS7_S7_EEEvT_T0_DpT1_ --------------------------
	.section	.nv.info._ZN2at6native50_GLOBAL__N__ca2a4b1e_17_FusedSgdKernel_cu_a550329a25multi_tensor_apply_kernelINS1_18TensorListMetadataILi2EEENS1_19FusedSgdMathFunctorIdLi2EEEJddPfddbbbS7_S7_EEEvT_T0_DpT1_,"",@"SHT_CUDA_INFO"
	.sectionflags	@""
	.align	4


	//----- nvinfo : EIATTR_CUDA_API_VERSION
	.align		4
        /*0000*/ 	.byte	0x04, 0x37
        /*0002*/ 	.short	(.L_189 - .L_188)
.L_188:
        /*0004*/ 	.word	0x00000082


	//----- nvinfo : EIATTR_KPARAM_INFO
	.align		4
.L_189:
        /*0008*/ 	.byte	0x04, 0x17
        /*000a*/ 	.short	(.L_191 - .L_190)
.L_190:
        /*000c*/ 	.word	0x00000000
        /*0010*/ 	.short	0x000b
        /*0012*/ 	.short	0x0c88
        /*0014*/ 	.byte	0x00, 0xf5, 0x21, 0x00


	//----- nvinfo : EIATTR_KPARAM_INFO
	.align		4
.L_191:
        /*0018*/ 	.byte	0x04, 0x17
        /*001a*/ 	.short	(.L_193 - .L_192)
.L_192:
        /*001c*/ 	.word	0x00000000
        /*0020*/ 	.short	0x000a
        /*0022*/ 	.short	0x0c80
        /*0024*/ 	.byte	0x00, 0xf5, 0x21, 0x00


	//----- nvinfo : EIATTR_KPARAM_INFO
	.align		4
.L_193:
        /*0028*/ 	.byte	0x04, 0x17
        /*002a*/ 	.short	(.L_195 - .L_194)
.L_194:
        /*002c*/ 	.word	0x00000000
        /*0030*/ 	.short	0x0009
        /*0032*/ 	.short	0x0c7a
        /*0034*/ 	.byte	0x00, 0xf0, 0x05, 0x00


	//----- nvinfo : EIATTR_KPARAM_INFO
	.align		4
.L_195:
        /*0038*/ 	.byte	0x04, 0x17
        /*003a*/ 	.short	(.L_197 - .L_196)
.L_196:
        /*003c*/ 	.word	0x00000000
        /*0040*/ 	.short	0x0008
        /*0042*/ 	.short	0x0c79
        /*0044*/ 	.byte	0x00, 0xf0, 0x05, 0x00


	//----- nvinfo : EIATTR_KPARAM_INFO
	.align		4
.L_197:
        /*0048*/ 	.byte	0x04, 0x17
        /*004a*/ 	.short	(.L_199 - .L_198)
.L_198:
        /*004c*/ 	.word	0x00000000
        /*0050*/ 	.short	0x0007
        /*0052*/ 	.short	0x0c78
        /*0054*/ 	.byte	0x00, 0xf0, 0x05, 0x00


	//----- nvinfo : EIATTR_KPARAM_INFO
	.align		4
.L_199:
        /*0058*/ 	.byte	0x04, 0x17
        /*005a*/ 	.short	(.L_201 - .L_200)
.L_200:
        /*005c*/ 	.word	0x00000000
        /*0060*/ 	.short	0x0006
        /*0062*/ 	.short	0x0c70
        /*0064*/ 	.byte	0x00, 0xf0, 0x21, 0x00


	//----- nvinfo : EIATTR_KPARAM_INFO
	.align		4
.L_201:
        /*0068*/ 	.byte	0x04, 0x17
        /*006a*/ 	.short	(.L_203 - .L_202)
.L_202:
        /*006c*/ 	.word	0x00000000
        /*0070*/ 	.short	0x0005
        /*0072*/ 	.short	0x0c68
        /*0074*/ 	.byte	0x00, 0xf0, 0x21, 0x00


	//----- nvinfo : EIATTR_KPARAM_INFO
	.align		4
.L_203:
        /*0078*/ 	.byte	0x04, 0x17
        /*007a*/ 	.short	(.L_205 - .L_204)
.L_204:
        /*007c*/ 	.word	0x00000000
        /*0080*/ 	.short	0x0004
        /*0082*/ 	.short	0x0c60
        /*0084*/ 	.byte	0x00, 0xf5, 0x21, 0x00


	//----- nvinfo : EIATTR_KPARAM_INFO
	.align		4
.L_205:
        /*0088*/ 	.byte	0x04, 0x17
        /*008a*/ 	.short	(.L_207 - .L_206)
.L_206:
        /*008c*/ 	.word	0x00000000
        /*0090*/ 	.short	0x0003
        /*0092*/ 	.short	0x0c58
        /*0094*/ 	.byte	0x00, 0xf0, 0x21, 0x00


	//----- nvinfo : EIATTR_KPARAM_INFO
	.align		4
.L_207:
        /*0098*/ 	.byte	0x04, 0x17
        /*009a*/ 	.short	(.L_209 - .L_208)
.L_208:
        /*009c*/ 	.word	0x00000000
        /*00a0*/ 	.short	0x0002
        /*00a2*/ 	.short	0x0c50
        /*00a4*/ 	.byte	0x00, 0xf0, 0x21, 0x00


	//----- nvinfo : EIATTR_KPARAM_INFO
	.align		4
.L_209:
        /*00a8*/ 	.byte	0x04, 0x17
        /*00aa*/ 	.short	(.L_211 - .L_210)
.L_210:
        /*00ac*/ 	.word	0x00000000
        /*00b0*/ 	.short	0x0001
        /*00b2*/ 	.short	0x0c48
        /*00b4*/ 	.byte	0x00, 0xf0, 0x05, 0x00


	//----- nvinfo : EIATTR_KPARAM_INFO
	.align		4
.L_211:
        /*00b8*/ 	.byte	0x04, 0x17
        /*00ba*/ 	.short	(.L_213 - .L_212)
.L_212:
        /*00bc*/ 	.word	0x00000000
        /*00c0*/ 	.short	0x0000
        /*00c2*/ 	.short	0x0000
        /*00c4*/ 	.byte	0x00, 0xf0, 0x21, 0x31


	//----- nvinfo : EIATTR_SPARSE_MMA_MASK
	.align		4
.L_213:
        /*00c8*/ 	.byte	0x03, 0x50
        /*00ca*/ 	.short	0x0000


	//----- nvinfo : EIATTR_MAXREG_COUNT
	.align		4
        /*00cc*/ 	.byte	0x03, 0x1b
        /*00ce*/ 	.short	0x0080


	//----- nvinfo : EIATTR_MERCURY_ISA_VERSION
	.align		4
        /*00d0*/ 	.byte	0x03, 0x5f
        /*00d2*/ 	.short	0x0101


	//----- nvinfo : EIATTR_VRC_CTA_INIT_COUNT
	.align		4
        /*00d4*/ 	.byte	0x02, 0x4a
	.zero		1
	.zero		1


	//----- nvinfo : EIATTR_EXIT_INSTR_OFFSETS
	.align		4
        /*00d8*/ 	.byte	0x04, 0x1c
        /*00da*/ 	.short	(.L_215 - .L_214)


	//   ....[0]....
.L_214:
        /*00dc*/ 	.word	0x000000a0


	//   ....[1]....
        /*00e0*/ 	.word	0x000002c0


	//   ....[2]....
        /*00e4*/ 	.word	0x000011c0


	//   ....[3]....
        /*00e8*/ 	.word	0x00001800


	//   ....[4]....
        /*00ec*/ 	.word	0x00001850


	//   ....[5]....
        /*00f0*/ 	.word	0x000021e0


	//   ....[6]....
        /*00f4*/ 	.word	0x000024f0


	//----- nvinfo : EIATTR_MAX_THREADS
	.align		4
.L_215:
        /*00f8*/ 	.byte	0x04, 0x05
        /*00fa*/ 	.short	(.L_217 - .L_216)
.L_216:
        /*00fc*/ 	.word	0x00000200
        /*0100*/ 	.word	0x00000001
        /*0104*/ 	.word	0x00000001


	//----- nvinfo : EIATTR_CRS_STACK_SIZE
	.align		4
.L_217:
        /*0108*/ 	.byte	0x04, 0x1e
        /*010a*/ 	.short	(.L_219 - .L_218)
.L_218:
        /*010c*/ 	.word	0x00000000


	//----- nvinfo : EIATTR_CBANK_PARAM_SIZE
	.align		4
.L_219:
        /*0110*/ 	.byte	0x03, 0x19
        /*0112*/ 	.short	0x0c90


	//----- nvinfo : EIATTR_PARAM_CBANK
	.align		4
        /*0114*/ 	.byte	0x04, 0x0a
        /*0116*/ 	.short	(.L_221 - .L_220)
	.align		4
.L_220:
        /*0118*/ 	.word	index@(.nv.constant0._ZN2at6native50_GLOBAL__N__ca2a4b1e_17_FusedSgdKernel_cu_a550329a25multi_tensor_apply_kernelINS1_18TensorListMetadataILi2EEENS1_19FusedSgdMathFunctorIdLi2EEEJddPfddbbbS7_S7_EEEvT_T0_DpT1_)
        /*011c*/ 	.short	0x0380
        /*011e*/ 	.short	0x0c90


	//----- nvinfo : EIATTR_SW_WAR
	.align		4
.L_221:
        /*0120*/ 	.byte	0x04, 0x36
        /*0122*/ 	.short	(.L_223 - .L_222)
.L_222:
        /*0124*/ 	.word	0x00000008
.L_223:


//--------------------- .nv.info._ZN2at6native50_GLOBAL__N__ca2a4b1e_17_FusedSgdKernel_cu_a550329a25multi_tensor_apply_kernelINS1_18TensorListMetadataILi3EEENS1_19FusedSgdMathFunctorIN3c108BFloat16ELi3EEEJddPfddbbbS9_S9_EEEvT_T0_DpT1_ --------------------------
	.section	.nv.info._ZN2at6native50_GLOBAL__N__ca2a4b1e_17_FusedSgdKernel_cu_a550329a25multi_tensor_apply_kernelINS1_18TensorListMetadataILi3EEENS1_19FusedSgdMathFunctorIN3c108BFloat16ELi3EEEJddPfddbbbS9_S9_EEEvT_T0_DpT1_,"",@"SHT_CUDA_INFO"
	.sectionflags	@""
	.align	4


	//----- nvinfo : EIATTR_CUDA_API_VERSION
	.align		4
        /*0000*/ 	.byte	0x04, 0x37
        /*0002*/ 	.short	(.L_225 - .L_224)
.L_224:
        /*0004*/ 	.word	0x00000082


	//----- nvinfo : EIATTR_KPARAM_INFO
	.align		4
.L_225:
        /*0008*/ 	.byte	0x04, 0x17
        /*000a*/ 	.short	(.L_227 - .L_226)
.L_226:
        /*000c*/ 	.word	0x00000000
        /*0010*/ 	.short	0x000b
        /*0012*/ 	.short	0x0c88
        /*0014*/ 	.byte	0x00, 0xf5, 0x21, 0x00


	//----- nvinfo : EIATTR_KPARAM_INFO
	.align		4
.L_227:
        /*0018*/ 	.byte	0x04, 0x17
        /*001a*/ 	.short	(.L_229 - .L_228)
.L_228:
        /*001c*/ 	.word	0x00000000
        /*0020*/ 	.short	0x000a
        /*0022*/ 	.short	0x0c80
        /*0024*/ 	.byte	0x00, 0xf5, 0x21, 0x00


	//----- nvinfo : EIATTR_KPARAM_INFO
	.align		4
.L_229:
        /*0028*/ 	.byte	0x04, 0x17
        /*002a*/ 	.short	(.L_231 - .L_230)
.L_230:
        /*002c*/ 	.word	0x00000000
        /*0030*/ 	.short	0x0009
        /*0032*/ 	.short	0x0c7a
        /*0034*/ 	.byte	0x00, 0xf0, 0x05, 0x00


	//----- nvinfo : EIATTR_KPARAM_INFO
	.align		4
.L_231:
        /*0038*/ 	.byte	0x04, 0x17
        /*003a*/ 	.short	(.L_233 - .L_232)
.L_232:
        /*003c*/ 	.word	0x00000000
        /*0040*/ 	.short	0x0008
        /*0042*/ 	.short	0x0c79
        /*0044*/ 	.byte	0x00, 0xf0, 0x05, 0x00


	//----- nvinfo : EIATTR_KPARAM_INFO
	.align		4
.L_233:
        /*0048*/ 	.byte	0x04, 0x17
        /*004a*/ 	.short	(.L_235 - .L_234)
.L_234:
        /*004c*/ 	.word	0x00000000
        /*0050*/ 	.short	0x0007
        /*0052*/ 	.short	0x0c78
        /*0054*/ 	.byte	0x00, 0xf0, 0x05, 0x00


	//----- nvinfo : EIATTR_KPARAM_INFO
	.align		4
.L_235:
        /*0058*/ 	.byte	0x04, 0x17
        /*005a*/ 	.short	(.L_237 - .L_236)
.L_236:
        /*005c*/ 	.word	0x00000000
        /*0060*/ 	.short	0x0006
        /*0062*/ 	.short	0x0c70
        /*0064*/ 	.byte	0x00, 0xf0, 0x21, 0x00


	//----- nvinfo : EIATTR_KPARAM_INFO
	.align		4
.L_237:
        /*0068*/ 	.byte	0x04, 0x17
        /*006a*/ 	.short	(.L_239 - .L_238)
.L_238:
        /*006c*/ 	.word	0x00000000
        /*0070*/ 	.short	0x0005
        /*0072*/ 	.short	0x0c68
        /*0074*/ 	.byte	0x00, 0xf0, 0x21, 0x00


	//----- nvinfo : EIATTR_KPARAM_INFO
	.align		4
.L_239:
        /*0078*/ 	.byte	0x04, 0x17
        /*007a*/ 	.short	(.L_241 - .L_240)
.L_240:
        /*007c*/ 	.word	0x00000000
        /*0080*/ 	.short	0x0004
        /*0082*/ 	.short	0x0c60
        /*0084*/ 	.byte	0x00, 0xf5, 0x21, 0x00


	//----- nvinfo : EIATTR_KPARAM_INFO
	.align		4
.L_241:
        /*0088*/ 	.byte	0x04, 0x17
        /*008a*/ 	.short	(.L_243 - .L_242)
.L_242:
        /*008c*/ 	.word	0x00000000
        /*0090*/ 	.short	0x0003
        /*0092*/ 	.short	0x0c58
        /*0094*/ 	.byte	0x00, 0xf0, 0x21, 0x00


	//----- nvinfo : EIATTR_KPARAM_INFO
	.align		4
.L_243:
        /*0098*/ 	.byte	0x04, 0x17
        /*009a*/ 	.short	(.L_245 - .L_244)
.L_244:
        /*009c*/ 	.word	0x00000000
        /*00a0*/ 	.short	0x0002
        /*00a2*/ 	.short	0x0c50
        /*00a4*/ 	.byte	0x00, 0xf0, 0x21, 0x00


	//----- nvinfo : EIATTR_KPARAM_INFO
	.align		4
.L_245:
        /*00a8*/ 	.byte	0x04, 0x17
        /*00aa*/ 	.short	(.L_247 - .L_246)
.L_246:
        /*00ac*/ 	.word	0x00000000
        /*00b0*/ 	.short	0x0001
        /*00b2*/ 	.short	0x0c48
        /*00b4*/ 	.byte	0x00, 0xf0, 0x05, 0x00


	//----- nvinfo : EIATTR_KPARAM_INFO
	.align		4
.L_247:
        /*00b8*/ 	.byte	0x04, 0x17
        /*00ba*/ 	.short	(.L_249 - .L_248)
.L_248:
        /*00bc*/ 	.word	0x00000000
        /*00c0*/ 	.short	0x0000
        /*00c2*/ 	.short	0x0000
        /*00c4*/ 	.byte	0x00, 0xf0, 0x21, 0x31


	//----- nvinfo : EIATTR_SPARSE_MMA_MASK
	.align		4
.L_249:
        /*00c8*/ 	.byte	0x03, 0x50
        /*00ca*/ 	.short	0x0000


	//----- nvinfo : EIATTR_MAXREG_COUNT
	.align		4
        /*00cc*/ 	.byte	0x03, 0x1b
        /*00ce*/ 	.short	0x0080


	//----- nvinfo : EIATTR_MERCURY_ISA_VERSION
	.align		4
        /*00d0*/ 	.byte	0x03, 0x5f
        /*00d2*/ 	.short	0x0101


	//----- nvinfo : EIATTR_VRC_CTA_INIT_COUNT
	.align		4
        /*00d4*/ 	.byte	0x02, 0x4a
	.zero		1
	.zero		1


	//----- nvinfo : EIATTR_EXIT_INSTR_OFFSETS
	.align		4
        /*00d8*/ 	.byte	0x04, 0x1c
        /*00da*/ 	.short	(.L_251 - .L_250)


	//   ....[0]....
.L_250:
        /*00dc*/ 	.word	0x00000090


	//   ....[1]....
        /*00e0*/ 	.word	0x00000380


	//   ....[2]....
        /*00e4*/ 	.word	0x00001380


	//   ....[3]....
        /*00e8*/ 	.word	0x00001ca0


	//   ....[4]....
        /*00ec*/ 	.word	0x00002450


	//   ....[5]....
        /*00f0*/ 	.word	0x000024c0


	//   ....[6]....
        /*00f4*/ 	.word	0x00002ee0


	//   ....[7]....
        /*00f8*/ 	.word	0x00003400


	//   ....[8]....
        /*00fc*/ 	.word	0x000037e0


	//----- nvinfo : EIATTR_MAX_THREADS
	.align		4
.L_251:
        /*0100*/ 	.byte	0x04, 0x05
        /*0102*/ 	.short	(.L_253 - .L_252)
.L_252:
        /*0104*/ 	.word	0x00000200
        /*0108*/ 	.word	0x00000001
        /*010c*/ 	.word	0x00000001


	//----- nvinfo : EIATTR_CRS_STACK_SIZE
	.align		4
.L_253:
        /*0110*/ 	.byte	0x04, 0x1e
        /*0112*/ 	.short	(.L_255 - .L_254)
.L_254:
        /*0114*/ 	.word	0x00000000


	//----- nvinfo : EIATTR_CBANK_PARAM_SIZE
	.align		4
.L_255:
        /*0118*/ 	.byte	0x03, 0x19
        /*011a*/ 	.short	0x0c90


	//----- nvinfo : EIATTR_PARAM_CBANK
	.align		4
        /*011c*/ 	.byte	0x04, 0x0a
        /*011e*/ 	.short	(.L_257 - .L_256)
	.align		4
.L_256:
        /*0120*/ 	.word	index@(.nv.constant0._ZN2at6native50_GLOBAL__N__ca2a4b1e_17_FusedSgdKernel_cu_a550329a25multi_tensor_apply_kernelINS1_18TensorListMetadataILi3EEENS1_19FusedSgdMathFunctorIN3c108BFloat16ELi3EEEJddPfddbbbS9_S9_EEEvT_T0_DpT1_)
        /*0124*/ 	.short	0x0380
        /*0126*/ 	.short	0x0c90


	//----- nvinfo : EIATTR_SW_WAR
	.align		4
.L_257:
        /*0128*/ 	.byte	0x04, 0x36
        /*012a*/ 	.short	(.L_259 - .L_258)
.L_258:
        /*012c*/ 	.word	0x00000008
.L_259:


//--------------------- .nv.info._ZN2at6native50_GLOBAL__N__ca2a4b1e_17_FusedSgdKernel_cu_a550329a25multi_tensor_apply_kernelINS1_18TensorListMetadataILi3EEENS1_19FusedSgdMathFunctorIN3c104HalfELi3EEEJddPfddbbbS9_S9_EEEvT_T0_DpT1_ --------------------------
	.section	.nv.info._ZN2at6native50_GLOBAL__N__ca2a4b1e_17_FusedSgdKernel_cu_a550329a25multi_tensor_apply_kernelINS1_18TensorListMetadataILi3EEENS1_19FusedSgdMathFunctorIN3c104HalfELi3EEEJddPfddbbbS9_S9_EEEvT_T0_DpT1_,"",@"SHT_CUDA_INFO"
	.sectionflags	@""
	.align	4


	//----- nvinfo : EIATTR_CUDA_API_VERSION
	.align		4
        /*0000*/ 	.byte	0x04, 0x37
        /*0002*/ 	.short	(.L_261 - .L_260)
.L_260:
        /*0004*/ 	.word	0x00000082


	//----- nvinfo : EIATTR_KPARAM_INFO
	.align		4
.L_261:
        /*0008*/ 	.byte	0x04, 0x17
        /*000a*/ 	.short	(.L_263 - .L_262)
.L_262:
        /*000c*/ 	.word	0x00000000
        /*0010*/ 	.short	0x000b
        /*0012*/ 	.short	0x0c88
        /*0014*/ 	.byte	0x00, 0xf5, 0x21, 0x00


	//----- nvinfo : EIATTR_KPARAM_INFO
	.align		4
.L_263:
        /*0018*/ 	.byte	0x04, 0x17
        /*001a*/ 	.short	(.L_265 - .L_264)
.L_264:
        /*001c*/ 	.word	0x00000000
        /*0020*/ 	.short	0x000a
        /*0022*/ 	.short	0x0c80
        /*0024*/ 	.byte	0x00, 0xf5, 0x21, 0x00


	//----- nvinfo : EIATTR_KPARAM_INFO
	.align		4
.L_265:
        /*0028*/ 	.byte	0x04, 0x17
        /*002a*/ 	.short	(.L_267 - .L_266)
.L_266:
        /*002c*/ 	.word	0x00000000
        /*0030*/ 	.short	0x0009
        /*0032*/ 	.short	0x0c7a
        /*0034*/ 	.byte	0x00, 0xf0, 0x05, 0x00


	//----- nvinfo : EIATTR_KPARAM_INFO
	.align		4
.L_267:
        /*0038*/ 	.byte	0x04, 0x17
        /*003a*/ 	.short	(.L_269 - .L_268)
.L_268:
        /*003c*/ 	.word	0x00000000
        /*0040*/ 	.short	0x0008
        /*0042*/ 	.short	0x0c79
        /*0044*/ 	.byte	0x00, 0xf0, 0x05, 0x00


	//----- nvinfo : EIATTR_KPARAM_INFO
	.align		4
.L_269:
        /*0048*/ 	.byte	0x04, 0x17
        /*004a*/ 	.short	(.L_271 - .L_270)
.L_270:
        /*004c*/ 	.word	0x00000000
        /*0050*/ 	.short	0x0007
        /*0052*/ 	.short	0x0c78
        /*0054*/ 	.byte	0x00, 0xf0, 0x05, 0x00


	//----- nvinfo : EIATTR_KPARAM_INFO
	.align		4
.L_271:
        /*0058*/ 	.byte	0x04, 0x17
        /*005a*/ 	.short	(.L_273 - .L_272)
.L_272:
        /*005c*/ 	.word	0x00000000
        /*0060*/ 	.short	0x0006
        /*0062*/ 	.short	0x0c70
        /*0064*/ 	.byte	0x00, 0xf0, 0x21, 0x00


	//----- nvinfo : EIATTR_KPARAM_INFO
	.align		4
.L_273:
        /*0068*/ 	.byte	0x04, 0x17
        /*006a*/ 	.short	(.L_275 - .L_274)
.L_274:
        /*006c*/ 	.word	0x00000000
        /*0070*/ 	.short	0x0005
        /*0072*/ 	.short	0x0c68
        /*0074*/ 	.byte	0x00, 0xf0, 0x21, 0x00


	//----- nvinfo : EIATTR_KPARAM_INFO
	.align		4
.L_275:
        /*0078*/ 	.byte	0x04, 0x17
        /*007a*/ 	.short	(.L_277 - .L_276)
.L_276:
        /*007c*/ 	.word	0x00000000
        /*0080*/ 	.short	0x0004
        /*0082*/ 	.short	0x0c60
        /*0084*/ 	.byte	0x00, 0xf5, 0x21, 0x00


	//----- nvinfo : EIATTR_KPARAM_INFO
	.align		4
.L_277:
        /*0088*/ 	.byte	0x04, 0x17
        /*008a*/ 	.short	(.L_279 - .L_278)
.L_278:
        /*008c*/ 	.word	0x00000000
        /*0090*/ 	.short	0x0003
        /*0092*/ 	.short	0x0c58
        /*0094*/ 	.byte	0x00, 0xf0, 0x21, 0x00


	//----- nvinfo : EIATTR_KPARAM_INFO
	.align		4
.L_279:
        /*0098*/ 	.byte	0x04, 0x17
        /*009a*/ 	.short	(.L_281 - .L_280)
.L_280:
        /*009c*/ 	.word	0x00000000
        /*00a0*/ 	.short	0x0002
        /*00a2*/ 	.short	0x0c50
        /*00a4*/ 	.byte	0x00, 0xf0, 0x21, 0x00


	//----- nvinfo : EIATTR_KPARAM_INFO
	.align		4
.L_281:
        /*00a8*/ 	.byte	0x04, 0x17
        /*00aa*/ 	.short	(.L_283 - .L_282)
.L_282:
        /*00ac*/ 	.word	0x00000000
        /*00b0*/ 	.short	0x0001
        /*00b2*/ 	.short	0x0c48
        /*00b4*/ 	.byte	0x00, 0xf0, 0x05, 0x00


	//----- nvinfo : EIATTR_KPARAM_INFO
	.align		4
.L_283:
        /*00b8*/ 	.byte	0x04, 0x17
        /*00ba*/ 	.short	(.L_285 - .L_284)
.L_284:
        /*00bc*/ 	.word	0x00000000
        /*00c0*/ 	.short	0x0000
        /*00c2*/ 	.short	0x0000
        /*00c4*/ 	.byte	0x00, 0xf0, 0x21, 0x31


	//----- nvinfo : EIATTR_SPARSE_MMA_MASK
	.align		4
.L_285:
        /*00c8*/ 	.byte	0x03, 0x50
        /*00ca*/ 	.short	0x0000


	//----- nvinfo : EIATTR_MAXREG_COUNT
	.align		4
        /*00cc*/ 	.byte	0x03, 0x1b
        /*00ce*/ 	.short	0x0080


	//----- nvinfo : EIATTR_MERCURY_ISA_VERSION
	.align		4
        /*00d0*/ 	.byte	0x03, 0x5f
        /*00d2*/ 	.short	0x0101


	//----- nvinfo : EIATTR_VRC_CTA_INIT_COUNT
	.align		4
        /*00d4*/ 	.byte	0x02, 0x4a
	.zero		1
	.zero		1


	//----- nvinfo : EIATTR_EXIT_INSTR_OFFSETS
	.align		4
        /*00d8*/ 	.byte	0x04, 0x1c
        /*00da*/ 	.short	(.L_287 - .L_286)


	//   ....[0]....
.L_286:
        /*00dc*/ 	.word	0x00000090


	//   ....[1]....
        /*00e0*/ 	.word	0x00000380


	//   ....[2]....
        /*00e4*/ 	.word	0x00001390


	//   ....[3]....
        /*00e8*/ 	.word	0x00001ce0


	//   ....[4]....
        /*00ec*/ 	.word	0x00002470


	//   ....[5]....
        /*00f0*/ 	.word	0x000024e0


	//   ....[6]....
        /*00f4*/ 	.word	0x00002ea0


	//   ....[7]....
        /*00f8*/ 	.word	0x00003370


	//   ....[8]....
        /*00fc*/ 	.word	0x00003710


	//----- nvinfo : EIATTR_MAX_THREADS
	.align		4
.L_287:
        /*0100*/ 	.byte	0x04, 0x05
        /*0102*/ 	.short	(.L_289 - .L_288)
.L_288:
        /*0104*/ 	.word	0x00000200
        /*0108*/ 	.word	0x00000001
        /*010c*/ 	.word	0x00000001


	//----- nvinfo : EIATTR_CRS_STACK_SIZE
	.align		4
.L_289:
        /*0110*/ 	.byte	0x04, 0x1e
        /*0112*/ 	.short	(.L_291 - .L_290)
.L_290:
        /*0114*/ 	.word	0x00000000


	//----- nvinfo : EIATTR_CBANK_PARAM_SIZE
	.align		4
.L_291:
        /*0118*/ 	.byte	0x03, 0x19
        /*011a*/ 	.short	0x0c90


	//----- nvinfo : EIATTR_PARAM_CBANK
	.align		4
        /*011c*/ 	.byte	0x04, 0x0a
        /*011e*/ 	.short	(.L_293 - .L_292)
	.align		4
.L_292:
        /*0120*/ 	.word	index@(.nv.constant0._ZN2at6native50_GLOBAL__N__ca2a4b1e_17_FusedSgdKernel_cu_a550329a25multi_tensor_apply_kernelINS1_18TensorListMetadataILi3EEENS1_19FusedSgdMathFunctorIN3c104HalfELi3EEEJddPfddbbbS9_S9_EEEvT_T0_DpT1_)
        /*0124*/ 	.short	0x0380
        /*0126*/ 	.short	0x0c90


	//----- nvinfo : EIATTR_SW_WAR
	.align		4
.L_293:
        /*0128*/ 	.byte	0x04, 0x36
        /*012a*/ 	.short	(.L_295 - .L_294)
.L_294:
        /*012c*/ 	.word	0x00000008
.L_295:


//--------------------- .nv.info._ZN2at6native50_GLOBAL__N__ca2a4b1e_17_FusedSgdKernel_cu_a550329a25multi_tensor_apply_kernelINS1_18TensorListMetadataILi3EEENS1_19FusedSgdMathFunctorIfLi3EEEJddPfddbbbS7_S7_EEEvT_T0_DpT1_ --------------------------
	.section	.nv.info._ZN2at6native50_GLOBAL__N__ca2a4b1e_17_FusedSgdKernel_cu_a550329a25multi_tensor_apply_kernelINS1_18TensorListMetadataILi3EEENS1_19FusedSgdMathFunctorIfLi3EEEJddPfddbbbS7_S7_EEEvT_T0_DpT1_,"",@"SHT_CUDA_INFO"
	.sectionflags	@""
	.align	4


	//----- nvinfo : EIATTR_CUDA_API_VERSION
	.align		4
        /*0000*/ 	.byte	0x04, 0x37
        /*0002*/ 	.short	(.L_297 - .L_296)
.L_296:
        /*0004*/ 	.word	0x00000082


	//----- nvinfo : EIATTR_KPARAM_INFO
	.align		4
.L_297:
        /*0008*/ 	.byte	0x04, 0x17
        /*000a*/ 	.short	(.L_299 - .L_298)
.L_298:
        /*000c*/ 	.word	0x00000000
        /*0010*/ 	.short	0x000b
        /*0012*/ 	.short	0x0c88
        /*0014*/ 	.byte	0x00, 0xf5, 0x21, 0x00


	//----- nvinfo : EIATTR_KPARAM_INFO
	.align		4
.L_299:
        /*0018*/ 	.byte	0x04, 0x17
        /*001a*/ 	.short	(.L_301 - .L_300)
.L_300:
        /*001c*/ 	.word	0x00000000
        /*0020*/ 	.short	0x000a
        /*0022*/ 	.short	0x0c80
        /*0024*/ 	.byte	0x00, 0xf5, 0x21, 0x00


	//----- nvinfo : EIATTR_KPARAM_INFO
	.align		4
.L_301:
        /*0028*/ 	.byte	0x04, 0x17
        /*002a*/ 	.short	(.L_303 - .L_302)
.L_302:
        /*002c*/ 	.word	0x00000000
        /*0030*/ 	.short	0x0009
        /*0032*/ 	.short	0x0c7a
        /*0034*/ 	.byte	0x00, 0xf0, 0x05, 0x00


	//----- nvinfo : EIATTR_KPARAM_INFO
	.align		4
.L_303:
        /*0038*/ 	.byte	0x04, 0x17
        /*003a*/ 	.short	(.L_305 - .L_304)
.L_304:
        /*003c*/ 	.word	0x00000000
        /*0040*/ 	.short	0x0008
        /*0042*/ 	.short	0x0c79
        /*0044*/ 	.byte	0x00, 0xf0, 0x05, 0x00


	//----- nvinfo : EIATTR_KPARAM_INFO
	.align		4
.L_305:
        /*0048*/ 	.byte	0x04, 0x17
        /*004a*/ 	.short	(.L_307 - .L_306)
.L_306:
        /*004c*/ 	.word	0x00000000
        /*0050*/ 	.short	0x0007
        /*0052*/ 	.short	0x0c78
        /*0054*/ 	.byte	0x00, 0xf0, 0x05, 0x00


	//----- nvinfo : EIATTR_KPARAM_INFO
	.align		4
.L_307:
        /*0058*/ 	.byte	0x04, 0x17
        /*005a*/ 	.short	(.L_309 - .L_308)
.L_308:
        /*005c*/ 	.word	0x00000000
        /*0060*/ 	.short	0x0006
        /*0062*/ 	.short	0x0c70
        /*0064*/ 	.byte	0x00, 0xf0, 0x21, 0x00


	//----- nvinfo : EIATTR_KPARAM_INFO
	.align		4
.L_309:
        /*0068*/ 	.byte	0x04, 0x17
        /*006a*/ 	.short	(.L_311 - .L_310)
.L_310:
        /*006c*/ 	.word	0x00000000
        /*0070*/ 	.short	0x0005
        /*0072*/ 	.short	0x0c68
        /*0074*/ 	.byte	0x00, 0xf0, 0x21, 0x00


	//----- nvinfo : EIATTR_KPARAM_INFO
	.align		4
.L_311:
        /*0078*/ 	.byte	0x04, 0x17
        /*007a*/ 	.short	(.L_313 - .L_312)
.L_312:
        /*007c*/ 	.word	0x00000000
        /*0080*/ 	.short	0x0004
        /*0082*/ 	.short	0x0c60
        /*0084*/ 	.byte	0x00, 0xf5, 0x21, 0x00


	//----- nvinfo : EIATTR_KPARAM_INFO
	.align		4
.L_313:
        /*0088*/ 	.byte	0x04, 0x17
        /*008a*/ 	.short	(.L_315 - .L_314)
.L_314:
        /*008c*/ 	.word	0x00000000
        /*0090*/ 	.short	0x0003
        /*0092*/ 	.short	0x0c58
        /*0094*/ 	.byte	0x00, 0xf0, 0x21, 0x00


	//----- nvinfo : EIATTR_KPARAM_INFO
	.align		4
.L_315:
        /*0098*/ 	.byte	0x04, 0x17
        /*009a*/ 	.short	(.L_317 - .L_316)
.L_316:
        /*009c*/ 	.word	0x00000000
        /*00a0*/ 	.short	0x0002
        /*00a2*/ 	.short	0x0c50
        /*00a4*/ 	.byte	0x00, 0xf0, 0x21, 0x00


	//----- nvinfo : EIATTR_KPARAM_INFO
	.align		4
.L_317:
        /*00a8*/ 	.byte	0x04, 0x17
        /*00aa*/ 	.short	(.L_319 - .L_318)
.L_318:
        /*00ac*/ 	.word	0x00000000
        /*00b0*/ 	.short	0x0001
        /*00b2*/ 	.short	0x0c48
        /*00b4*/ 	.byte	0x00, 0xf0, 0x05, 0x00


	//----- nvinfo : EIATTR_KPARAM_INFO
	.align		4
.L_319:
        /*00b8*/ 	.byte	0x04, 0x17
        /*00ba*/ 	.short	(.L_321 - .L_320)
.L_320:
        /*00bc*/ 	.word	0x00000000
        /*00c0*/ 	.short	0x0000
        /*00c2*/ 	.short	0x0000
        /*00c4*/ 	.byte	0x00, 0xf0, 0x21, 0x31


	//----- nvinfo : EIATTR_SPARSE_MMA_MASK
	.align		4
.L_321:
        /*00c8*/ 	.byte	0x03, 0x50
        /*00ca*/ 	.short	0x0000


	//----- nvinfo : EIATTR_MAXREG_COUNT
	.align		4
        /*00cc*/ 	.byte	0x03, 0x1b
        /*00ce*/ 	.short	0x0080


	//----- nvinfo : EIATTR_MERCURY_ISA_VERSION
	.align		4
        /*00d0*/ 	.byte	0x03, 0x5f
        /*00d2*/ 	.short	0x0101


	//----- nvinfo : EIATTR_VRC_CTA_INIT_COUNT
	.align		4
        /*00d4*/ 	.byte	0x02, 0x4a
	.zero		1
	.zero		1


	//----- nvinfo : EIATTR_EXIT_INSTR_OFFSETS
	.align		4
        /*00d8*/ 	.byte	0x04, 0x1c
        /*00da*/ 	.short	(.L_323 - .L_322)


	//   ....[0]....
.L_322:
        /*00dc*/ 	.word	0x00000090


	//   ....[1]....
        /*00e0*/ 	.word	0x00000380


	//   ....[2]....
        /*00e4*/ 	.word	0x00001140


	//   ....[3]....
        /*00e8*/ 	.word	0x00001950


	//   ....[4]....
        /*00ec*/ 	.word	0x00001fd0


	//   ....[5]....
        /*00f0*/ 	.word	0x00002040


	//   ....[6]....
        /*00f4*/ 	.word	0x00002810


	//   ....[7]....
        /*00f8*/ 	.word	0x00002c00


	//   ....[8]....
        /*00fc*/ 	.word	0x00002ef0


	//----- nvinfo : EIATTR_MAX_THREADS
	.align		4
.L_323:
        /*0100*/ 	.byte	0x04, 0x05
        /*0102*/ 	.short	(.L_325 - .L_324)
.L_324:
        /*0104*/ 	.word	0x00000200
        /*0108*/ 	.word	0x00000001
        /*010c*/ 	.word	0x00000001


	//----- nvinfo : EIATTR_CRS_STACK_SIZE
	.align		4
.L_325:
        /*0110*/ 	.byte	0x04, 0x1e
        /*0112*/ 	.short	(.L_327 - .L_326)
.L_326:
        /*0114*/ 	.word	0x00000000


	//----- nvinfo : EIATTR_CBANK_PARAM_SIZE
	.align		4
.L_327:
        /*0118*/ 	.byte	0x03, 0x19
        /*011a*/ 	.short	0x0c90


	//----- nvinfo : EIATTR_PARAM_CBANK
	.align		4
        /*011c*/ 	.byte	0x04, 0x0a
        /*011e*/ 	.short	(.L_329 - .L_328)
	.align		4
.L_328:
        /*0120*/ 	.word	index@(.nv.constant0._ZN2at6native50_GLOBAL__N__ca2a4b1e_17_FusedSgdKernel_cu_a550329a25multi_tensor_apply_kernelINS1_18TensorListMetadataILi3EEENS1_19FusedSgdMathFunctorIfLi3EEEJddPfddbbbS7_S7_EEEvT_T0_DpT1_)
        /*0124*/ 	.short	0x0380
        /*0126*/ 	.short	0x0c90


	//----- nvinfo : EIATTR_SW_WAR
	.align		4
.L_329:
        /*0128*/ 	.byte	0x04, 0x36
        /*012a*/ 	.short	(.L_331 - .L_330)
.L_330:
        /*012c*/ 	.word	0x00000008
.L_331:


//--------------------- .nv.info._ZN2at6native50_GLOBAL__N__ca2a4b1e_17_FusedSgdKernel_cu_a550329a25multi_tensor_apply_kernelINS1_18TensorListMetadataILi3EEENS1_19FusedSgdMathFunctorIdLi3EEEJddPfddbbbS7_S7_EEEvT_T0_DpT1_ --------------------------
	.section	.nv.info._ZN2at6native50_GLOBAL__N__ca2a4b1e_17_FusedSgdKernel_cu_a550329a25multi_tensor_apply_kernelINS1_18TensorListMetadataILi3EEENS1_19FusedSgdMathFunctorIdLi3EEEJddPfddbbbS7_S7_EEEvT_T0_DpT1_,"",@"SHT_CUDA_INFO"
	.sectionflags	@""
	.align	4


	//----- nvinfo : EIATTR_CUDA_API_VERSION
	.align		4
        /*0000*/ 	.byte	0x04, 0x37
        /*0002*/ 	.short	(.L_333 - .L_332)
.L_332:
        /*0004*/ 	.word	0x00000082


	//----- nvinfo : EIATTR_KPARAM_INFO
	.align		4
.L_333:
        /*0008*/ 	.byte	0x04, 0x17
        /*000a*/ 	.short	(.L_335 - .L_334)
.L_334:
        /*000c*/ 	.word	0x00000000
        /*0010*/ 	.short	0x000b
        /*0012*/ 	.short	0x0c88
        /*0014*/ 	.byte	0x00, 0xf5, 0x21, 0x00


	//----- nvinfo : EIATTR_KPARAM_INFO
	.align		4
.L_335:
        /*0018*/ 	.byte	0x04, 0x17
        /*001a*/ 	.short	(.L_337 - .L_336)
.L_336:
        /*001c*/ 	.word	0x00000000
        /*0020*/ 	.short	0x000a
        /*0022*/ 	.short	0x0c80
        /*0024*/ 	.byte	0x00, 0xf5, 0x21, 0x00


	//----- nvinfo : EIATTR_KPARAM_INFO
	.align		4
.L_337:
        /*0028*/ 	.byte	0x04, 0x17
        /*002a*/ 	.short	(.L_339 - .L_338)
.L_338:
        /*002c*/ 	.word	0x00000000
        /*0030*/ 	.short	0x0009
        /*0032*/ 	.short	0x0c7a
        /*0034*/ 	.byte	0x00, 0xf0, 0x05, 0x00


	//----- nvinfo : EIATTR_KPARAM_INFO
	.align		4
.L_339:
        /*0038*/ 	.byte	0x04, 0x17
        /*003a*/ 	.short	(.L_341 - .L_340)
.L_340:
        /*003c*/ 	.word	0x00000000
        /*0040*/ 	.short	0x0008
        /*0042*/ 	.short	0x0c79
        /*0044*/ 	.byte	0x00, 0xf0, 0x05, 0x00


	//----- nvinfo : EIATTR_KPARAM_INFO
	.align		4
.L_341:
        /*0048*/ 	.byte	0x04, 0x17
        /*004a*/ 	.short	(.L_343 - .L_342)
.L_342:
        /*004c*/ 	.word	0x00000000
        /*0050*/ 	.short	0x0007
        /*0052*/ 	.short	0x0c78
        /*0054*/ 	.byte	0x00, 0xf0, 0x05, 0x00


	//----- nvinfo : EIATTR_KPARAM_INFO
	.align		4
.L_343:
        /*0058*/ 	.byte	0x04, 0x17
        /*005a*/ 	.short	(.L_345 - .L_344)
.L_344:
        /*005c*/ 	.word	0x00000000
        /*0060*/ 	.short	0x0006
        /*0062*/ 	.short	0x0c70
        /*0064*/ 	.byte	0x00, 0xf0, 0x21, 0x00


	//----- nvinfo : EIATTR_KPARAM_INFO
	.align		4
.L_345:
        /*0068*/ 	.byte	0x04, 0x17
        /*006a*/ 	.short	(.L_347 - .L_346)
.L_346:
        /*006c*/ 	.word	0x00000000
        /*0070*/ 	.short	0x0005
        /*0072*/ 	.short	0x0c68
        /*0074*/ 	.byte	0x00, 0xf0, 0x21, 0x00


	//----- nvinfo : EIATTR_KPARAM_INFO
	.align		4
.L_347:
        /*0078*/ 	.byte	0x04, 0x17
        /*007a*/ 	.short	(.L_349 - .L_348)
.L_348:
        /*007c*/ 	.word	0x00000000
        /*0080*/ 	.short	0x0004
        /*0082*/ 	.short	0x0c60
        /*0084*/ 	.byte	0x00, 0xf5, 0x21, 0x00


	//----- nvinfo : EIATTR_KPARAM_INFO
	.align		4
.L_349:
        /*0088*/ 	.byte	0x04, 0x17
        /*008a*/ 	.short	(.L_351 - .L_350)
.L_350:
        /*008c*/ 	.word	0x00000000
        /*0090*/ 	.short	0x0003
        /*0092*/ 	.short	0x0c58
        /*0094*/ 	.byte	0x00, 0xf0, 0x21, 0x00


	//----- nvinfo : EIATTR_KPARAM_INFO
	.align		4
.L_351:
        /*0098*/ 	.byte	0x04, 0x17
        /*009a*/ 	.short	(.L_353 - .L_352)
.L_352:
        /*009c*/ 	.word	0x00000000
        /*00a0*/ 	.short	0x0002
        /*00a2*/ 	.short	0x0c50
        /*00a4*/ 	.byte	0x00, 0xf0, 0x21, 0x00


	//----- nvinfo : EIATTR_KPARAM_INFO
	.align		4
.L_353:
        /*00a8*/ 	.byte	0x04, 0x17
        /*00aa*/ 	.short	(.L_355 - .L_354)
.L_354:
        /*00ac*/ 	.word	0x00000000
        /*00b0*/ 	.short	0x0001
        /*00b2*/ 	.short	0x0c48
        /*00b4*/ 	.byte	0x00, 0xf0, 0x05, 0x00


	//----- nvinfo : EIATTR_KPARAM_INFO
	.align		4
.L_355:
        /*00b8*/ 	.byte	0x04, 0x17
        /*00ba*/ 	.short	(.L_357 - .L_356)
.L_356:
        /*00bc*/ 	.word	0x00000000
        /*00c0*/ 	.short	0x0000
        /*00c2*/ 	.short	0x0000
        /*00c4*/ 	.byte	0x00, 0xf0, 0x21, 0x31


	//----- nvinfo : EIATTR_SPARSE_MMA_MASK
	.align		4
.L_357:
        /*00c8*/ 	.byte	0x03, 0x50
        /*00ca*/ 	.short	0x0000


	//----- nvinfo : EIATTR_MAXREG_COUNT
	.align		4
        /*00cc*/ 	.byte	0x03, 0x1b
        /*00ce*/ 	.short	0x0080


	//----- nvinfo : EIATTR_MERCURY_ISA_VERSION
	.align		4
        /*00d0*/ 	.byte	0x03, 0x5f
        /*00d2*/ 	.short	0x0101


	//----- nvinfo : EIATTR_VRC_CTA_INIT_COUNT
	.align		4
        /*00d4*/ 	.byte	0x02, 0x4a
	.zero		1
	.zero		1


	//----- nvinfo : EIATTR_EXIT_INSTR_OFFSETS
	.align		4
        /*00d8*/ 	.byte	0x04, 0x1c
        /*00da*/ 	.short	(.L_359 - .L_358)


	//   ....[0]....
.L_358:
        /*00dc*/ 	.word	0x000000a0


	//   ....[1]....
        /*00e0*/ 	.word	0x000002f0


	//   ....[2]....
        /*00e4*/ 	.word	0x00000b00


	//   ....[3]....
        /*00e8*/ 	.word	0x000013c0


	//   ....[4]....
        /*00ec*/ 	.word	0x000023b0


	//   ....[5]....
        /*00f0*/ 	.word	0x00003590


	//   ....[6]....
        /*00f4*/ 	.word	0x000035e0


	//   ....[7]....
        /*00f8*/ 	.word	0x00003e30


	//   ....[8]....
        /*00fc*/ 	.word	0x00004920


	//   ....[9]....
        /*0100*/ 	.word	0x00005490


	//----- nvinfo : EIATTR_MAX_THREADS
	.align		4
.L_359:
        /*0104*/ 	.byte	0x04, 0x05
        /*0106*/ 	.short	(.L_361 - .L_360)
.L_360:
        /*0108*/ 	.word	0x00000200
        /*010c*/ 	.word	0x00000001
        /*0110*/ 	.word	0x00000001


	//----- nvinfo : EIATTR_CRS_STACK_SIZE
	.align		4
.L_361:
        /*0114*/ 	.byte	0x04, 0x1e
        /*0116*/ 	.short	(.L_363 - .L_362)
.L_362:
        /*0118*/ 	.word	0x00000000


	//----- nvinfo : EIATTR_CBANK_PARAM_SIZE
	.align		4
.L_363:
        /*011c*/ 	.byte	0x03, 0x19
        /*011e*/ 	.short	0x0c90


	//----- nvinfo : EIATTR_PARAM_CBANK
	.align		4
        /*0120*/ 	.byte	0x04, 0x0a
        /*0122*/ 	.short	(.L_365 - .L_364)
	.align		4
.L_364:
        /*0124*/ 	.word	index@(.nv.constant0._ZN2at6native50_GLOBAL__N__ca2a4b1e_17_FusedSgdKernel_cu_a550329a25multi_tensor_apply_kernelINS1_18TensorListMetadataILi3EEENS1_19FusedSgdMathFunctorIdLi3EEEJddPfddbbbS7_S7_EEEvT_T0_DpT1_)
        /*0128*/ 	.short	0x0380
        /*012a*/ 	.short	0x0c90


	//----- nvinfo : EIATTR_SW_WAR
	.align		4
.L_365:
        /*012c*/ 	.byte	0x04, 0x36
        /*012e*/ 	.short	(.L_367 - .L_366)
.L_366:
        /*0130*/ 	.word	0x00000008
.L_367:


//--------------------- .nv.callgraph             --------------------------
	.section	.nv.callgraph,"",@"SHT_CUDA_CALLGRAPH"
	.align	4
	.sectionentsize	8
	.align		4
        /*0000*/ 	.word	0x00000000
	.align		4
        /*0004*/ 	.word	0xffffffff
	.align		4
        /*0008*/ 	.word	0x00000000
	.align		4
        /*000c*/ 	.word	0xfffffffe
	.align		4
        /*0010*/ 	.word	0x00000000
	.align		4
        /*0014*/ 	.word	0xfffffffd
	.align		4
        /*0018*/ 	.word	0x00000000
	.align		4
        /*001c*/ 	.word	0xfffffffc


//--------------------- .nv.constant4             --------------------------
	.section	.nv.constant4,"a",@progbits
	.align	8
	.align		8
.nv.constant4:
        /*0000*/ 	.dword	_ZN48_INTERNAL_ca2a4b1e_17_FusedSgdKernel_cu_a550329a4cuda3std3__45__cpo5beginE
	.align		8
        /*0008*/ 	.dword	_ZN48_INTERNAL_ca2a4b1e_17_FusedSgdKernel_cu_a550329a4cuda3std3__45__cpo3endE
	.align		8
        /*0010*/ 	.dword	_ZN48_INTERNAL_ca2a4b1e_17_FusedSgdKernel_cu_a550329a4cuda3std3__45__cpo6cbeginE
	.align		8
        /*0018*/ 	.dword	_ZN48_INTERNAL_ca2a4b1e_17_FusedSgdKernel_cu_a550329a4cuda3std3__45__cpo4cendE
	.align		8
        /*0020*/ 	.dword	_ZN48_INTERNAL_ca2a4b1e_17_FusedSgdKernel_cu_a550329a4cuda3std3__45__cpo6rbeginE
	.align		8
        /*0028*/ 	.dword	_ZN48_INTERNAL_ca2a4b1e_17_FusedSgdKernel_cu_a550329a4cuda3std3__45__cpo4rendE
	.align		8
        /*0030*/ 	.dword	_ZN48_INTERNAL_ca2a4b1e_17_FusedSgdKernel_cu_a550329a4cuda3std3__45__cpo7crbeginE
	.align		8
        /*0038*/ 	.dword	_ZN48_INTERNAL_ca2a4b1e_17_FusedSgdKernel_cu_a550329a4cuda3std3__45__cpo5crendE
	.align		8
        /*0040*/ 	.dword	_ZN48_INTERNAL_ca2a4b1e_17_FusedSgdKernel_cu_a550329a4cuda3std3__450_GLOBAL__N__ca2a4b1e_17_FusedSgdKernel_cu_a550329a6ignoreE
	.align		8
        /*0048*/ 	.dword	_ZN48_INTERNAL_ca2a4b1e_17_FusedSgdKernel_cu_a550329a4cuda3std3__419piecewise_constructE
	.align		8
        /*0050*/ 	.dword	_ZN48_INTERNAL_ca2a4b1e_17_FusedSgdKernel_cu_a550329a4cuda3std3__48in_placeE
	.align		8
        /*0058*/ 	.dword	_ZN48_INTERNAL_ca2a4b1e_17_FusedSgdKernel_cu_a550329a4cuda3std3__420unreachable_sentinelE
	.align		8
        /*0060*/ 	.dword	_ZN48_INTERNAL_ca2a4b1e_17_FusedSgdKernel_cu_a550329a4cuda3std6ranges3__45__cpo4swapE
	.align		8
        /*0068*/ 	.dword	_ZN48_INTERNAL_ca2a4b1e_17_FusedSgdKernel_cu_a550329a4cuda3std6ranges3__45__cpo9iter_moveE
	.align		8
        /*0070*/ 	.dword	_ZN48_INTERNAL_ca2a4b1e_17_FusedSgdKernel_cu_a550329a4cuda3std6ranges3__45__cpo5beginE
	.align		8
        /*0078*/ 	.dword	_ZN48_INTERNAL_ca2a4b1e_17_FusedSgdKernel_cu_a550329a4cuda3std6ranges3__45__cpo3endE
	.align		8
        /*0080*/ 	.dword	_ZN48_INTERNAL_ca2a4b1e_17_FusedSgdKernel_cu_a550329a4cuda3std6ranges3__45__cpo6cbeginE
	.align		8
        /*0088*/ 	.dword	_ZN48_INTERNAL_ca2a4b1e_17_FusedSgdKernel_cu_a550329a4cuda3std6ranges3__45__cpo4cendE
	.align		8
        /*0090*/ 	.dword	_ZN48_INTERNAL_ca2a4b1e_17_FusedSgdKernel_cu_a550329a4cuda3std6ranges3__45__cpo7advanceE
	.align		8
        /*0098*/ 	.dword	_ZN48_INTERNAL_ca2a4b1e_17_FusedSgdKernel_cu_a550329a4cuda3std6ranges3__45__cpo9iter_swapE
	.align		8
        /*00a0*/ 	.dword	_ZN48_INTERNAL_ca2a4b1e_17_FusedSgdKernel_cu_a550329a4cuda3std6ranges3__45__cpo4nextE
	.align		8
        /*00a8*/ 	.dword	_ZN48_INTERNAL_ca2a4b1e_17_FusedSgdKernel_cu_a550329a4cuda3std6ranges3__45__cpo4prevE
	.align		8
        /*00b0*/ 	.dword	_ZN48_INTERNAL_ca2a4b1e_17_FusedSgdKernel_cu_a550329a4cuda3std6ranges3__45__cpo4dataE
	.align		8
        /*00b8*/ 	.dword	_ZN48_INTERNAL_ca2a4b1e_17_FusedSgdKernel_cu_a550329a4cuda3std6ranges3__45__cpo5cdataE
	.align		8
        /*00c0*/ 	.dword	_ZN48_INTERNAL_ca2a4b1e_17_FusedSgdKernel_cu_a550329a4cuda3std6ranges3__45__cpo4sizeE
	.align		8
        /*00c8*/ 	.dword	_ZN48_INTERNAL_ca2a4b1e_17_FusedSgdKernel_cu_a550329a4cuda3std6ranges3__45__cpo5ssizeE
	.align		8
        /*00d0*/ 	.dword	_ZN48_INTERNAL_ca2a4b1e_17_FusedSgdKernel_cu_a550329a4cuda3std6ranges3__45__cpo8distanceE
	.align		8
        /*00d8*/ 	.dword	_ZN48_INTERNAL_ca2a4b1e_17_FusedSgdKernel_cu_a550329a6thrust24THRUST_300001_SM_1000_NS6system6detail10sequential3seqE


//--------------------- .text._ZN2at6native50_GLOBAL__N__ca2a4b1e_17_FusedSgdKernel_cu_a550329a25multi_tensor_apply_kernelINS1_18TensorListMetadataILi2EEENS1_19FusedSgdMathFunctorIN3c108BFloat16ELi2EEEJddPfddbbbS9_S9_EEEvT_T0_DpT1_ --------------------------
	.section	.text._ZN2at6native50_GLOBAL__N__ca2a4b1e_17_FusedSgdKernel_cu_a550329a25multi_tensor_apply_kernelINS1_18TensorListMetadataILi2EEENS1_19FusedSgdMathFunctorIN3c108BFloat16ELi2EEEJddPfddbbbS9_S9_EEEvT_T0_DpT1_,"ax",@progbits
	.align	128
.text._ZN2at6native50_GLOBAL__N__ca2a4b1e_17_FusedSgdKernel_cu_a550329a25multi_tensor_apply_kernelINS1_18TensorListMetadataILi2EEENS1_19FusedSgdMathFunctorIN3c108BFloat16ELi2EEEJddPfddbbbS9_S9_EEEvT_T0_DpT1_:
        .type           _ZN2at6native50_GLOBAL__N__ca2a4b1e_17_FusedSgdKernel_cu_a550329a25multi_tensor_apply_kernelINS1_18TensorListMetadataILi2EEENS1_19FusedSgdMathFunctorIN3c108BFloat16ELi2EEEJddPfddbbbS9_S9_EEEvT_T0_DpT1_,@function
        .size           _ZN2at6native50_GLOBAL__N__ca2a4b1e_17_FusedSgdKernel_cu_a550329a25multi_tensor_apply_kernelINS1_18TensorListMetadataILi2EEENS1_19FusedSgdMathFunctorIN3c108BFloat16ELi2EEEJddPfddbbbS9_S9_EEEvT_T0_DpT1_,(.L_x_170 - _ZN2at6native50_GLOBAL__N__ca2a4b1e_17_FusedSgdKernel_cu_a550329a25multi_tensor_apply_kernelINS1_18TensorListMetadataILi2EEENS1_19FusedSgdMathFunctorIN3c108BFloat16ELi2EEEJddPfddbbbS9_S9_EEEvT_T0_DpT1_)
        .other          _ZN2at6native50_GLOBAL__N__ca2a4b1e_17_FusedSgdKernel_cu_a550329a25multi_tensor_apply_kernelINS1_18TensorListMetadataILi2EEENS1_19FusedSgdMathFunctorIN3c108BFloat16ELi2EEEJddPfddbbbS9_S9_EEEvT_T0_DpT1_,@"STO_CUDA_ENTRY STV_DEFAULT"
_ZN2at6native50_GLOBAL__N__ca2a4b1e_17_FusedSgdKernel_cu_a550329a25multi_tensor_apply_kernelINS1_18TensorListMetadataILi2EEENS1_19FusedSgdMathFunctorIN3c108BFloat16ELi2EEEJddPfddbbbS9_S9_EEEvT_T0_DpT1_:
[----:B------:R-:W-:Y:S01]  /*0000*/  LDC R1, c[0x0][0x37c] ;  /* 0x0000df00ff017b82 */ /* 0x000fe20000000800 */
[----:B------:R-:W0:Y:S01]  /*0010*/  LDCU.64 UR4, c[0x0][0x1008] ;  /* 0x00020100ff0477ac */ /* 0x000e220008000a00 */
[----:B------:R-:W1:Y:S01]  /*0020*/  LDCU.64 UR14, c[0x0][0x358] ;  /* 0x00006b00ff0e77ac */ /* 0x000e620008000a00 */
[----:B0-----:R-:W-:-:S04]  /*0030*/  UISETP.NE.U32.AND UP0, UPT, UR4, URZ, UPT ;  /* 0x000000ff0400728c */ /* 0x001fc8000bf05070 */
[----:B------:R-:W-:-:S09]  /*0040*/  UISETP.NE.AND.EX UP0, UPT, UR5, URZ, UPT, UP0 ;  /* 0x000000ff0500728c */ /* 0x000fd2000bf05300 */
[----:B-1----:R-:W-:Y:S05]  /*0050*/  BRA.U !UP0, `(.L_x_0) ;  /* 0x0000000108107547 */ /* 0x002fea000b800000 */
[----:B------:R-:W0:Y:S02]  /*0060*/  LDC.64 R2, c[0x0][0x1008] ;  /* 0x00040200ff027b82 */ /* 0x000e240000000a00 */
[----:B0-----:R-:W2:Y:S02]  /*0070*/  LDG.E R2, desc[UR14][R2.64] ;  /* 0x0000000e02027981 */ /* 0x001ea4000c1e1900 */
[----:B--2---:R-:W-:-:S13]  /*0080*/  FSETP.NEU.FTZ.AND P0, PT, R2, 1, PT ;  /* 0x3f8000000200780b */ /* 0x004fda0003f1d000 */
[----:B------:R-:W-:Y:S05]  /*0090*/  @!P0 EXIT ;  /* 0x000000000000894d */ /* 0x000fea0003800000 */
.L_x_0:
[----:B------:R-:W0:Y:S01]  /*00a0*/  LDCU.64 UR4, c[0x0][0xfe0] ;  /* 0x0001fc00ff0477ac */ /* 0x000e220008000a00 */
[----:B------:R-:W1:Y:S01]  /*00b0*/  LDC.64 R6, c[0x0][0xfd0] ;  /* 0x0003f400ff067b82 */ /* 0x000e620000000a00 */
[----:B0-----:R-:W-:-:S04]  /*00c0*/  ISETP.NE.U32.AND P1, PT, RZ, UR4, PT ;  /* 0x00000004ff007c0c */ /* 0x001fc8000bf25070 */
[----:B------:R-:W-:-:S13]  /*00d0*/  ISETP.NE.AND.EX P1, PT, RZ, UR5, PT, P1 ;  /* 0x00000005ff007c0c */ /* 0x000fda000bf25310 */
[----:B------:R-:W0:Y:S08]  /*00e0*/  @P1 LDC.64 R2, c[0x0][0xfe0] ;  /* 0x0003f800ff021b82 */ /* 0x000e300000000a00 */
[----:B------:R-:W2:Y:S08]  /*00f0*/  S2UR UR5, SR_CTAID.X ;  /* 0x00000000000579c3 */ /* 0x000eb00000002500 */
[----:B------:R-:W3:Y:S01]  /*0100*/  @!P1 LDC.64 R4, c[0x0][0xfe8] ;  /* 0x0003fa00ff049b82 */ /* 0x000ee20000000a00 */
[----:B0-----:R0:W5:Y:S01]  /*0110*/  @P1 LDG.E R0, desc[UR14][R2.64] ;  /* 0x0000000e02001981 */ /* 0x001162000c1e1900 */
[----:B------:R-:W-:Y:S01]  /*0120*/  UMOV UR16, 0xf0000000 ;  /* 0xf000000000107882 */ /* 0x000fe20000000000 */
[----:B------:R-:W-:Y:S01]  /*0130*/  UMOV UR17, 0x380fffff ;  /* 0x380fffff00117882 */ /* 0x000fe20000000000 */
[----:B------:R-:W-:Y:S01]  /*0140*/  PLOP3.LUT P0, PT, PT, PT, PT, 0x80, 0x8 ;  /* 0x000000000008781c */ /* 0x000fe20003f0f070 */
[----:B-1----:R-:W-:Y:S01]  /*0150*/  F2F.F32.F64 R16, R6 ;  /* 0x0000000600107310 */ /* 0x002fe20000301000 */
[----:B--2---:R-:W1:Y:S01]  /*0160*/  LDCU.U8 UR4, c[0x0][UR5+0x980] ;  /* 0x00013000050477ac */ /* 0x004e620008000000 */
[----:B------:R-:W-:Y:S01]  /*0170*/  UIMAD UR5, UR5, 0x3, UR5 ;  /* 0x00000003050578a4 */ /* 0x000fe2000f8e0205 */
[----:B---3--:R-:W-:-:S05]  /*0180*/  @!P1 DSETP.GEU.AND P2, PT, |R4|, UR16, PT ;  /* 0x0000001004009e2a */ /* 0x008fca000bf4e200 */
[----:B------:R-:W2:Y:S01]  /*0190*/  @!P1 F2F.F32.F64 R4, R4 ;  /* 0x0000000400049310 */ /* 0x000ea20000301000 */
[----:B------:R-:W-:Y:S01]  /*01a0*/  @!P1 PLOP3.LUT P0, PT, P2, PT, PT, 0x80, 0x8 ;  /* 0x000000000008981c */ /* 0x000fe2000170f070 */
[----:B------:R-:W-:-:S04]  /*01b0*/  DSETP.GEU.AND P2, PT, |R6|, UR16, PT ;  /* 0x0000001006007e2a */ /* 0x000fc8000bf4e200 */
[----:B------:R-:W3:Y:S01]  /*01c0*/  LDCU UR12, c[0x0][UR5+0xac0] ;  /* 0x00015800050c77ac */ /* 0x000ee20008000800 */
[----:B-1----:R-:W-:-:S07]  /*01d0*/  USHF.L.U32 UR8, UR4, 0x3, URZ ;  /* 0x0000000304087899 */ /* 0x002fce00080006ff */
[----:B--2---:R-:W-:Y:S02]  /*01e0*/  @!P0 FMUL R4, R4, 1.175494350822287508e-38 ;  /* 0x0080000004048820 */ /* 0x004fe40000400000 */
[----:B------:R-:W-:-:S03]  /*01f0*/  @!P2 FMUL R16, R16, 1.175494350822287508e-38 ;  /* 0x008000001010a820 */ /* 0x000fc60000400000 */
[----:B------:R-:W3:Y:S01]  /*0200*/  LDCU.64 UR6, c[0x0][UR8+0x580] ;  /* 0x0000b000080677ac */ /* 0x000ee20008000a00 */
[----:B------:R-:W1:Y:S01]  /*0210*/  LDCU.64 UR4, c[0x0][UR8+0x780] ;  /* 0x0000f000080477ac */ /* 0x000e620008000a00 */
[----:B------:R-:W2:Y:S01]  /*0220*/  LDCU.64 UR8, c[0x0][UR8+0x380] ;  /* 0x00007000080877ac */ /* 0x000ea20008000a00 */
[----:B---3--:R-:W-:Y:S02]  /*0230*/  UIMAD.WIDE UR10, UR12, 0x20000, UR6 ;  /* 0x000200000c0a78a5 */ /* 0x008fe4000f8e0206 */
[----:B------:R-:W-:Y:S02]  /*0240*/  UIMAD.WIDE UR6, UR12, 0x10000, URZ ;  /* 0x000100000c0678a5 */ /* 0x000fe4000f8e02ff */
[----:B-1----:R-:W-:Y:S02]  /*0250*/  ULOP3.LUT UR13, UR4, 0x3, URZ, 0xc0, !UPT ;  /* 0x00000003040d7892 */ /* 0x002fe4000f8ec0ff */
[----:B--2---:R-:W-:Y:S02]  /*0260*/  UIMAD.WIDE UR8, UR12, 0x20000, UR8 ;  /* 0x000200000c0878a5 */ /* 0x004fe4000f8e0208 */
[----:B------:R-:W-:-:S02]  /*0270*/  ULOP3.LUT UR12, UR13, 0x7, UR10, 0xf8, !UPT ;  /* 0x000000070d0c7892 */ /* 0x000fc4000f8ef80a */
[----:B------:R-:W-:Y:S02]  /*0280*/  UIADD3 UR13, UP1, UPT, UR4, -UR6, URZ ;  /* 0x80000006040d7290 */ /* 0x000fe4000ff3e0ff */
[----:B------:R-:W-:Y:S02]  /*0290*/  ULOP3.LUT UP0, URZ, UR12, 0x7, UR8, 0xf8, !UPT ;  /* 0x000000070cff7892 */ /* 0x000fe4000f80f808 */
[----:B------:R-:W-:Y:S02]  /*02a0*/  UIADD3.X UR5, UPT, UPT, UR5, ~UR7, URZ, UP1, !UPT ;  /* 0x8000000705057290 */ /* 0x000fe40008ffe4ff */
[----:B------:R-:W-:Y:S01]  /*02b0*/  ULOP3.LUT UP0, URZ, URZ, URZ, URZ, 0xfc, UP0 ;  /* 0x000000ffffff7292 */ /* 0x000fe2000800fcff */
[----:B------:R-:W-:-:S08]  /*02c0*/  @!P1 IMAD.MOV.U32 R0, RZ, RZ, R4 ;  /* 0x000000ffff009224 */ /* 0x000fd000078e0004 */
[----:B0-----:R-:W-:Y:S05]  /*02d0*/  BRA.U !UP0, `(.L_x_1) ;  /* 0x0000000d08387547 */ /* 0x001fea000b800000 */
[----:B------:R-:W-:-:S04]  /*02e0*/  UISETP.GE.U32.AND UP0, UPT, UR13, 0x1, UPT ;  /* 0x000000010d00788c */ /* 0x000fc8000bf06070 */
[----:B------:R-:W-:-:S06]  /*02f0*/  UISETP.GE.AND.EX UP0, UPT, UR5, URZ, UPT, UP0 ;  /* 0x000000ff0500728c */ /* 0x000fcc000bf06300 */
[----:B------:R-:W-:-:S13]  /*0300*/  PLOP3.LUT P0, PT, PT, PT, UP0, 0x80, 0x8 ;  /* 0x000000000008781c */ /* 0x000fda0003f0f008 */
[----:B------:R-:W-:Y:S05]  /*0310*/  @!P0 EXIT ;  /* 0x000000000000894d */ /* 0x000fea0003800000 */
[----:B------:R-:W0:Y:S01]  /*0320*/  LDCU.64 UR6, c[0x0][0x1000] ;  /* 0x00020000ff0677ac */ /* 0x000e220008000a00 */
[----:B------:R-:W1:Y:S01]  /*0330*/  S2R R17, SR_TID.X ;  /* 0x0000000000117919 */ /* 0x000e620000002100 */
[----:B------:R-:W2:Y:S01]  /*0340*/  LDC R19, c[0x0][0x360] ;  /* 0x0000d800ff137b82 */ /* 0x000ea20000000800 */
[----:B0-----:R-:W-:-:S04]  /*0350*/  UISETP.NE.U32.AND UP0, UPT, UR6, URZ, UPT ;  /* 0x000000ff0600728c */ /* 0x001fc8000bf05070 */
[----:B------:R-:W-:-:S09]  /*0360*/  UISETP.NE.AND.EX UP0, UPT, UR7, URZ, UPT, UP0 ;  /* 0x000000ff0700728c */ /* 0x000fd2000bf05300 */
[----:B------:R-:W-:Y:S05]  /*0370*/  BRA.U !UP0, `(.L_x_2) ;  /* 0x0000000508ac7547 */ /* 0x000fea000b800000 */
[----:B------:R-:W-:-:S07]  /*0380*/  IMAD.MOV.U32 R18, RZ, RZ, RZ ;  /* 0x000000ffff127224 */ /* 0x000fce00078e00ff */
.L_x_3:
[----:B------:R-:W0:Y:S01]  /*0390*/  LDC.64 R4, c[0x0][0x1000] ;  /* 0x00040000ff047b82 */ /* 0x000e220000000a00 */
[----:B-1----:R-:W-:Y:S02]  /*03a0*/  IMAD.IADD R10, R17, 0x1, R18 ;  /* 0x00000001110a7824 */ /* 0x002fe400078e0212 */
[----:B------:R-:W-:-:S03]  /*03b0*/  IMAD.U32 R2, RZ, RZ, UR5 ;  /* 0x00000005ff027e24 */ /* 0x000fc6000f8e00ff */
[----:B------:R-:W-:-:S04]  /*03c0*/  ISETP.LT.U32.AND P0, PT, R10, UR13, PT ;  /* 0x0000000d0a007c0c */ /* 0x000fc8000bf01070 */
[----:B------:R-:W-:-:S04]  /*03d0*/  ISETP.GT.U32.AND.EX P0, PT, R2, RZ, PT, P0 ;  /* 0x000000ff0200720c */ /* 0x000fc80003f04100 */
[C---:B------:R-:W-:Y:S02]  /*03e0*/  ISETP.LT.U32.AND P0, PT, R10.reuse, 0x10000, P0 ;  /* 0x000100000a00780c */ /* 0x040fe40000701070 */
[C---:B------:R-:W-:Y:S02]  /*03f0*/  LEA R8, P1, R10.reuse, UR10, 0x1 ;  /* 0x0000000a0a087c11 */ /* 0x040fe4000f8208ff */
[----:B------:R-:W-:Y:S01]  /*0400*/  PRMT R7, RZ, 0x7610, R7 ;  /* 0x00007610ff077816 */ /* 0x000fe20000000007 */
[----:B0-----:R0:W3:Y:S01]  /*0410*/  LDG.E R4, desc[UR14][R4.64] ;  /* 0x0000000e04047981 */ /* 0x0010e2000c1e1900 */
[----:B------:R-:W-:Y:S01]  /*0420*/  LEA.HI.X R9, R10, UR11, RZ, 0x1, P1 ;  /* 0x0000000b0a097c11 */ /* 0x000fe200088f0cff */
[----:B------:R-:W-:-:S06]  /*0430*/  IMAD.MOV.U32 R3, RZ, RZ, 0x2 ;  /* 0x00000002ff037424 */ /* 0x000fcc00078e00ff */
[----:B------:R-:W4:Y:S01]  /*0440*/  @P0 LDG.E.U16 R7, desc[UR14][R8.64] ;  /* 0x0000000e08070981 */ /* 0x000f22000c1e1500 */
[----:B------:R-:W-:Y:S01]  /*0450*/  PRMT R6, RZ, 0x7610, R6 ;  /* 0x00007610ff067816 */ /* 0x000fe20000000006 */
[----:B------:R-:W-:-:S05]  /*0460*/  IMAD.WIDE.U32 R2, R10, R3, UR8 ;  /* 0x000000080a027e25 */ /* 0x000fca000f8e0003 */
[----:B------:R-:W4:Y:S01]  /*0470*/  @P0 LDG.E.U16 R6, desc[UR14][R2.64] ;  /* 0x0000000e02060981 */ /* 0x000f22000c1e1500 */
[----:B------:R-:W1:Y:S01]  /*0480*/  LDCU.S8 UR4, c[0x0][0xff9] ;  /* 0x0001ff20ff0477ac */ /* 0x000e620008000200 */
[--C-:B--2---:R-:W-:Y:S01]  /*0490*/  IMAD.IADD R12, R10, 0x1, R19.reuse ;  /* 0x000000010a0c7824 */ /* 0x104fe200078e0213 */
[----:B------:R-:W-:Y:S01]  /*04a0*/  FSETP.NEU.FTZ.AND P4, PT, R16, RZ, PT ;  /* 0x000000ff1000720b */ /* 0x000fe20003f9d000 */
[----:B0-----:R-:W-:Y:S01]  /*04b0*/  IMAD.U32 R5, RZ, RZ, UR5 ;  /* 0x00000005ff057e24 */ /* 0x001fe2000f8e00ff */
[----:B------:R-:W-:Y:S01]  /*04c0*/  PRMT R24, RZ, 0x7610, R24 ;  /* 0x00007610ff187816 */ /* 0x000fe20000000018 */
[C---:B------:R-:W-:Y:S01]  /*04d0*/  IMAD.IADD R26, R12.reuse, 0x1, R19 ;  /* 0x000000010c1a7824 */ /* 0x040fe200078e0213 */
[----:B------:R-:W-:Y:S01]  /*04e0*/  ISETP.LT.U32.AND P1, PT, R12, UR13, PT ;  /* 0x0000000d0c007c0c */ /* 0x000fe2000bf21070 */
[----:B------:R-:W-:Y:S01]  /*04f0*/  IMAD.MOV.U32 R15, RZ, RZ, 0x2 ;  /* 0x00000002ff0f7424 */ /* 0x000fe200078e00ff */
[----:B------:R-:W-:Y:S01]  /*0500*/  PRMT R21, RZ, 0x7610, R21 ;  /* 0x00007610ff157816 */ /* 0x000fe20000000015 */
[C---:B------:R-:W-:Y:S01]  /*0510*/  IMAD.IADD R23, R26.reuse, 0x1, R19 ;  /* 0x000000011a177824 */ /* 0x040fe200078e0213 */
[----:B------:R-:W-:Y:S01]  /*0520*/  ISETP.GT.AND.EX P1, PT, R5, RZ, PT, P1 ;  /* 0x000000ff0500720c */ /* 0x000fe20003f24310 */
[C---:B------:R-:W-:Y:S01]  /*0530*/  IMAD.WIDE.U32 R14, R26.reuse, R15, UR8 ;  /* 0x000000081a0e7e25 */ /* 0x040fe2000f8e000f */
[----:B------:R-:W-:-:S02]  /*0540*/  ISETP.LT.U32.AND P2, PT, R26, UR13, PT ;  /* 0x0000000d1a007c0c */ /* 0x000fc4000bf41070 */
[----:B------:R-:W-:Y:S02]  /*0550*/  ISETP.LT.U32.AND P1, PT, R12, 0x10000, P1 ;  /* 0x000100000c00780c */ /* 0x000fe40000f21070 */
[----:B------:R-:W-:Y:S02]  /*0560*/  ISETP.LT.U32.AND P5, PT, R23, UR13, PT ;  /* 0x0000000d17007c0c */ /* 0x000fe4000bfa1070 */
[----:B-1----:R-:W-:Y:S01]  /*0570*/  ISETP.NE.AND P3, PT, RZ, UR4, PT ;  /* 0x00000004ff007c0c */ /* 0x002fe2000bf65270 */
[----:B------:R-:W-:Y:S01]  /*0580*/  IMAD.WIDE R12, R19, 0x2, R2 ;  /* 0x00000002130c7825 */ /* 0x000fe200078e0202 */
[----:B------:R-:W-:Y:S02]  /*0590*/  PRMT R25, RZ, 0x7610, R25 ;  /* 0x00007610ff197816 */ /* 0x000fe40000000019 */
[----:B------:R-:W-:Y:S01]  /*05a0*/  PRMT R27, RZ, 0x7610, R27 ;  /* 0x00007610ff1b7816 */ /* 0x000fe2000000001b */
[----:B------:R-:W-:-:S04]  /*05b0*/  IMAD.MOV.U32 R29, RZ, RZ, 0x2 ;  /* 0x00000002ff1d7424 */ /* 0x000fc800078e00ff */
[----:B------:R-:W2:Y:S01]  /*05c0*/  @P1 LDG.E.U16 R25, desc[UR14][R12.64] ;  /* 0x0000000e0c191981 */ /* 0x000ea2000c1e1500 */
[----:B---3--:R0:W1:Y:S01]  /*05d0*/  MUFU.RCP R22, R4 ;  /* 0x0000000400167308 */ /* 0x0080620000001000 */
[----:B----4-:R-:W-:Y:S01]  /*05e0*/  SHF.L.U32 R7, R7, 0x10, RZ ;  /* 0x0000001007077819 */ /* 0x010fe200000006ff */
[----:B0-----:R-:W-:Y:S02]  /*05f0*/  IMAD.U32 R4, RZ, RZ, UR5 ;  /* 0x00000005ff047e24 */ /* 0x001fe4000f8e00ff */
[----:B------:R-:W-:-:S03]  /*0600*/  IMAD.U32 R5, R6, 0x10000, RZ ;  /* 0x0001000006057824 */ /* 0x000fc600078e00ff */
[C---:B------:R-:W-:Y:S02]  /*0610*/  ISETP.GT.AND.EX P2, PT, R4.reuse, RZ, PT, P2 ;  /* 0x000000ff0400720c */ /* 0x040fe40003f44320 */
[----:B------:R-:W-:Y:S01]  /*0620*/  ISETP.GT.AND.EX P5, PT, R4, RZ, PT, P5 ;  /* 0x000000ff0400720c */ /* 0x000fe20003fa4350 */
[----:B-1----:R-:W-:Y:S01]  /*0630*/  FMUL.FTZ R10, R7, R22 ;  /* 0x00000016070a7220 */ /* 0x002fe20000410000 */
[----:B------:R-:W-:Y:S01]  /*0640*/  IMAD.WIDE R6, R19, 0x2, R8 ;  /* 0x0000000213067825 */ /* 0x000fe200078e0208 */
[C---:B------:R-:W-:Y:S02]  /*0650*/  ISETP.LT.U32.AND P2, PT, R26.reuse, 0x10000, P2 ;  /* 0x000100001a00780c */ /* 0x040fe40001741070 */
[----:B------:R-:W-:Y:S02]  /*0660*/  LEA R4, P6, R26, UR10, 0x1 ;  /* 0x0000000a1a047c11 */ /* 0x000fe4000f8c08ff */
[----:B------:R-:W-:Y:S01]  /*0670*/  F2FP.BF16.F32.PACK_AB R20, RZ, R10 ;  /* 0x0000000aff14723e */ /* 0x000fe200000010ff */
[----:B------:R-:W-:Y:S01]  /*0680*/  @P3 FADD.FTZ R10, -R10, -RZ ;  /* 0x800000ff0a0a3221 */ /* 0x000fe20000010100 */
[----:B------:R-:W-:Y:S01]  /*0690*/  ISETP.LT.U32.AND P5, PT, R23, 0x10000, P5 ;  /* 0x000100001700780c */ /* 0x000fe20002fa1070 */
[----:B------:R-:W3:Y:S02]  /*06a0*/  @P1 LDG.E.U16 R24, desc[UR14][R6.64] ;  /* 0x0000000e06181981 */ /* 0x000ee4000c1e1500 */
[----:B------:R-:W-:-:S04]  /*06b0*/  @P4 FFMA.FTZ R10, R5, R16, R10 ;  /* 0x00000010050a4223 */ /* 0x000fc8000001000a */
[----:B-----5:R-:W-:Y:S01]  /*06c0*/  FFMA.FTZ R28, R10, -R0, R5 ;  /* 0x800000000a1c7223 */ /* 0x020fe20000010005 */
[----:B------:R-:W-:Y:S01]  /*06d0*/  LEA.HI.X R5, R26, UR11, RZ, 0x1, P6 ;  /* 0x0000000b1a057c11 */ /* 0x000fe2000b0f0cff */
[----:B------:R0:W4:Y:S01]  /*06e0*/  @P2 LDG.E.U16 R21, desc[UR14][R14.64] ;  /* 0x0000000e0e152981 */ /* 0x000122000c1e1500 */
[C---:B------:R-:W-:Y:S02]  /*06f0*/  LEA R10, P6, R23.reuse, UR10, 0x1 ;  /* 0x0000000a170a7c11 */ /* 0x040fe4000f8c08ff */
[----:B------:R-:W-:Y:S02]  /*0700*/  PRMT R26, RZ, 0x7610, R26 ;  /* 0x00007610ff1a7816 */ /* 0x000fe4000000001a */
[----:B------:R-:W-:-:S04]  /*0710*/  LEA.HI.X R11, R23, UR11, RZ, 0x1, P6 ;  /* 0x0000000b170b7c11 */ /* 0x000fc8000b0f0cff */
[----:B------:R-:W4:Y:S01]  /*0720*/  @P2 LDG.E.U16 R26, desc[UR14][R4.64] ;  /* 0x0000000e041a2981 */ /* 0x000f22000c1e1500 */
[----:B0-----:R-:W-:-:S03]  /*0730*/  IMAD.WIDE.U32 R14, R23, R29, UR8 ;  /* 0x00000008170e7e25 */ /* 0x001fc6000f8e001d */
[----:B------:R-:W4:Y:S01]  /*0740*/  @P5 LDG.E.U16 R27, desc[UR14][R10.64] ;  /* 0x0000000e0a1b5981 */ /* 0x000f22000c1e1500 */
[----:B------:R-:W-:-:S06]  /*0750*/  PRMT R23, RZ, 0x7610, R23 ;  /* 0x00007610ff177816 */ /* 0x000fcc0000000017 */
[----:B------:R-:W4:Y:S01]  /*0760*/  @P5 LDG.E.U16 R23, desc[UR14][R14.64] ;  /* 0x0000000e0e175981 */ /* 0x000f22000c1e1500 */
[----:B------:R-:W-:-:S05]  /*0770*/  F2FP.BF16.F32.PACK_AB R28, RZ, R28 ;  /* 0x0000001cff1c723e */ /* 0x000fca00000010ff */
[----:B------:R0:W-:Y:S01]  /*0780*/  @P0 STG.E.U16 desc[UR14][R2.64], R28 ;  /* 0x0000001c02000986 */ /* 0x0001e2000c10150e */
[----:B--2---:R-:W-:Y:S01]  /*0790*/  IMAD.U32 R25, R25, 0x10000, RZ ;  /* 0x0001000019197824 */ /* 0x004fe200078e00ff */
[----:B0-----:R-:W-:-:S04]  /*07a0*/  @P2 IADD3 R3, PT, PT, R19, R18, R17 ;  /* 0x0000001213032210 */ /* 0x001fc80007ffe011 */
[----:B------:R-:W-:Y:S01]  /*07b0*/  @P2 IADD3 R3, PT, PT, R3, R19, RZ ;  /* 0x0000001303032210 */ /* 0x000fe20007ffe0ff */
[----:B------:R-:W-:Y:S01]  /*07c0*/  IMAD R18, R19, 0x4, R18 ;  /* 0x0000000413127824 */ /* 0x000fe200078e0212 */
[----:B---3--:R-:W-:-:S05]  /*07d0*/  SHF.L.U32 R29, R24, 0x10, RZ ;  /* 0x00000010181d7819 */ /* 0x008fca00000006ff */
[----:B------:R-:W-:-:S05]  /*07e0*/  FMUL.FTZ R28, R29, R22 ;  /* 0x000000161d1c7220 */ /* 0x000fca0000410000 */
[----:B------:R-:W-:Y:S01]  /*07f0*/  F2FP.BF16.F32.PACK_AB R24, RZ, R28 ;  /* 0x0000001cff18723e */ /* 0x000fe200000010ff */
[----:B------:R-:W-:Y:S01]  /*0800*/  @P3 FADD.FTZ R28, -R28, -RZ ;  /* 0x800000ff1c1c3221 */ /* 0x000fe20000010100 */
[----:B----4-:R-:W-:-:S03]  /*0810*/  IMAD.U32 R29, R26, 0x10000, RZ ;  /* 0x000100001a1d7824 */ /* 0x010fc600078e00ff */
[----:B------:R-:W-:Y:S01]  /*0820*/  @P4 FFMA.FTZ R28, R25, R16, R28 ;  /* 0x00000010191c4223 */ /* 0x000fe2000001001c */
[----:B------:R-:W-:Y:S02]  /*0830*/  IMAD.U32 R27, R27, 0x10000, RZ ;  /* 0x000100001b1b7824 */ /* 0x000fe400078e00ff */
[-C--:B------:R-:W-:Y:S02]  /*0840*/  FMUL.FTZ R29, R29, R22.reuse ;  /* 0x000000161d1d7220 */ /* 0x080fe40000410000 */
[----:B------:R-:W-:Y:S01]  /*0850*/  FMUL.FTZ R27, R27, R22 ;  /* 0x000000161b1b7220 */ /* 0x000fe20000410000 */
[----:B------:R-:W-:Y:S02]  /*0860*/  FFMA.FTZ R28, R28, -R0, R25 ;  /* 0x800000001c1c7223 */ /* 0x000fe40000010019 */
[----:B------:R-:W-:Y:S01]  /*0870*/  F2FP.BF16.F32.PACK_AB R25, RZ, R29 ;  /* 0x0000001dff19723e */ /* 0x000fe200000010ff */
[----:B------:R-:W-:Y:S02]  /*0880*/  IMAD.U32 R2, R21, 0x10000, RZ ;  /* 0x0001000015027824 */ /* 0x000fe400078e00ff */
[----:B------:R-:W-:Y:S01]  /*0890*/  @P3 FADD.FTZ R29, -R29, -RZ ;  /* 0x800000ff1d1d3221 */ /* 0x000fe20000010100 */
[----:B------:R-:W-:Y:S01]  /*08a0*/  F2FP.BF16.F32.PACK_AB R22, RZ, R27 ;  /* 0x0000001bff16723e */ /* 0x000fe200000010ff */
[----:B------:R-:W-:-:S02]  /*08b0*/  IMAD.U32 R26, R23, 0x10000, RZ ;  /* 0x00010000171a7824 */ /* 0x000fc400078e00ff */
[----:B------:R-:W-:Y:S01]  /*08c0*/  @P3 FADD.FTZ R27, -R27, -RZ ;  /* 0x800000ff1b1b3221 */ /* 0x000fe20000010100 */
[----:B------:R-:W-:-:S03]  /*08d0*/  @P4 FFMA.FTZ R29, R2, R16, R29 ;  /* 0x00000010021d4223 */ /* 0x000fc6000001001d */
[----:B------:R-:W-:Y:S01]  /*08e0*/  @P4 FFMA.FTZ R27, R26, R16, R27 ;  /* 0x000000101a1b4223 */ /* 0x000fe2000001001b */
[-C--:B------:R-:W-:Y:S01]  /*08f0*/  FFMA.FTZ R29, R29, -R0.reuse, R2 ;  /* 0x800000001d1d7223 */ /* 0x080fe20000010002 */
[----:B------:R-:W-:Y:S02]  /*0900*/  IMAD.MOV.U32 R2, RZ, RZ, 0x2 ;  /* 0x00000002ff027424 */ /* 0x000fe400078e00ff */
[----:B------:R-:W-:Y:S01]  /*0910*/  FFMA.FTZ R27, R27, -R0, R26 ;  /* 0x800000001b1b7223 */ /* 0x000fe2000001001a */
[----:B------:R-:W-:Y:S01]  /*0920*/  F2FP.BF16.F32.PACK_AB R21, RZ, R28 ;  /* 0x0000001cff15723e */ /* 0x000fe200000010ff */
[----:B------:R-:W-:Y:S01]  /*0930*/  @P2 IMAD.WIDE.U32 R2, R3, R2, UR8 ;  /* 0x0000000803022e25 */ /* 0x000fe2000f8e0002 */
[----:B------:R-:W-:Y:S02]  /*0940*/  F2FP.BF16.F32.PACK_AB R29, RZ, R29 ;  /* 0x0000001dff1d723e */ /* 0x000fe400000010ff */
[----:B------:R-:W-:Y:S01]  /*0950*/  F2FP.BF16.F32.PACK_AB R27, RZ, R27 ;  /* 0x0000001bff1b723e */ /* 0x000fe200000010ff */
[----:B------:R0:W-:Y:S04]  /*0960*/  @P1 STG.E.U16 desc[UR14][R12.64], R21 ;  /* 0x000000150c001986 */ /* 0x0001e8000c10150e */
[----:B------:R3:W-:Y:S04]  /*0970*/  @P2 STG.E.U16 desc[UR14][R2.64], R29 ;  /* 0x0000001d02002986 */ /* 0x0007e8000c10150e */
[----:B------:R3:W-:Y:S04]  /*0980*/  @P5 STG.E.U16 desc[UR14][R14.64], R27 ;  /* 0x0000001b0e005986 */ /* 0x0007e8000c10150e */
[----:B------:R3:W-:Y:S01]  /*0990*/  @P0 STG.E.U16 desc[UR14][R8.64], R20 ;  /* 0x0000001408000986 */ /* 0x0007e2000c10150e */
[----:B0-----:R-:W-:-:S03]  /*09a0*/  IMAD.U32 R12, RZ, RZ, UR5 ;  /* 0x00000005ff0c7e24 */ /* 0x001fc6000f8e00ff */
[----:B------:R3:W-:Y:S01]  /*09b0*/  @P1 STG.E.U16 desc[UR14][R6.64], R24 ;  /* 0x0000001806001986 */ /* 0x0007e2000c10150e */
[----:B------:R-:W-:-:S03]  /*09c0*/  ISETP.LT.U32.AND P0, PT, R18, UR13, PT ;  /* 0x0000000d12007c0c */ /* 0x000fc6000bf01070 */
[----:B------:R3:W-:Y:S04]  /*09d0*/  @P2 STG.E.U16 desc[UR14][R4.64], R25 ;  /* 0x0000001904002986 */ /* 0x0007e8000c10150e */
[----:B------:R3:W-:Y:S01]  /*09e0*/  @P5 STG.E.U16 desc[UR14][R10.64], R22 ;  /* 0x000000160a005986 */ /* 0x0007e2000c10150e */
[----:B------:R-:W-:Y:S02]  /*09f0*/  ISETP.LT.U32.AND P1, PT, R18, 0x10000, PT ;  /* 0x000100001200780c */ /* 0x000fe40003f21070 */
[----:B------:R-:W-:-:S13]  /*0a00*/  ISETP.GT.AND.EX P0, PT, R12, RZ, PT, P0 ;  /* 0x000000ff0c00720c */ /* 0x000fda0003f04300 */
[----:B---3--:R-:W-:Y:S05]  /*0a10*/  @P0 BRA P1, `(.L_x_3) ;  /* 0xfffffff8005c0947 */ /* 0x008fea000083ffff */
[----:B------:R-:W-:Y:S05]  /*0a20*/  EXIT ;  /* 0x000000000000794d */ /* 0x000fea0003800000 */
.L_x_2:
[----:B------:R-:W-:-:S07]  /*0a30*/  IMAD.MOV.U32 R14, RZ, RZ, RZ ;  /* 0x000000ffff0e7224 */ /* 0x000fce00078e00ff */
.L_x_4:
[----:B-1----:R-:W-:Y:S01]  /*0a40*/  IMAD.IADD R2, R17, 0x1, R14 ;  /* 0x0000000111027824 */ /* 0x002fe200078e020e */
[----:B------:R-:W-:Y:S01]  /*0a50*/  MOV R4, UR5 ;  /* 0x0000000500047c02 */ /* 0x000fe20008000f00 */
[----:B------:R-:W-:Y:S01]  /*0a60*/  IMAD.U32 R3, RZ, RZ, UR5 ;  /* 0x00000005ff037e24 */ /* 0x000fe2000f8e00ff */
[----:B------:R-:W-:Y:S01]  /*0a70*/  PRMT R15, RZ, 0x7610, R15 ;  /* 0x00007610ff0f7816 */ /* 0x000fe2000000000f */
[C-C-:B--2---:R-:W-:Y:S01]  /*0a80*/  IMAD.IADD R8, R2.reuse, 0x1, R19.reuse ;  /* 0x0000000102087824 */ /* 0x144fe200078e0213 */
[----:B------:R-:W-:Y:S02]  /*0a90*/  ISETP.LT.U32.AND P0, PT, R2, UR13, PT ;  /* 0x0000000d02007c0c */ /* 0x000fe4000bf01070 */
[----:B------:R-:W-:Y:S01]  /*0aa0*/  PRMT R18, RZ, 0x7610, R18 ;  /* 0x00007610ff127816 */ /* 0x000fe20000000012 */
[C-C-:B------:R-:W-:Y:S01]  /*0ab0*/  IMAD.IADD R20, R8.reuse, 0x1, R19.reuse ;  /* 0x0000000108147824 */ /* 0x140fe200078e0213 */
[----:B------:R-:W-:Y:S02]  /*0ac0*/  ISETP.GT.U32.AND.EX P0, PT, R3, RZ, PT, P0 ;  /* 0x000000ff0300720c */ /* 0x000fe40003f04100 */
[----:B------:R-:W-:Y:S01]  /*0ad0*/  ISETP.LT.U32.AND P1, PT, R8, UR13, PT ;  /* 0x0000000d08007c0c */ /* 0x000fe2000bf21070 */
[----:B------:R-:W-:Y:S01]  /*0ae0*/  IMAD.IADD R11, R20, 0x1, R19 ;  /* 0x00000001140b7824 */ /* 0x000fe200078e0213 */
[----:B------:R-:W-:-:S02]  /*0af0*/  ISETP.LT.U32.AND P0, PT, R2, 0x10000, P0 ;  /* 0x000100000200780c */ /* 0x000fc40000701070 */
[----:B------:R-:W-:Y:S02]  /*0b00*/  ISETP.GT.AND.EX P1, PT, R4, RZ, PT, P1 ;  /* 0x000000ff0400720c */ /* 0x000fe40003f24310 */
[----:B------:R-:W-:Y:S02]  /*0b10*/  ISETP.LT.U32.AND P3, PT, R11, UR13, PT ;  /* 0x0000000d0b007c0c */ /* 0x000fe4000bf61070 */
[----:B------:R-:W-:Y:S02]  /*0b20*/  ISETP.LT.U32.AND P2, PT, R20, UR13, PT ;  /* 0x0000000d14007c0c */ /* 0x000fe4000bf41070 */
[----:B------:R-:W-:Y:S02]  /*0b30*/  ISETP.LT.U32.AND P1, PT, R8, 0x10000, P1 ;  /* 0x000100000800780c */ /* 0x000fe40000f21070 */
[C---:B------:R-:W-:Y:S02]  /*0b40*/  ISETP.GT.AND.EX P3, PT, R3.reuse, RZ, PT, P3 ;  /* 0x000000ff0300720c */ /* 0x040fe40003f64330 */
[----:B------:R-:W-:-:S02]  /*0b50*/  ISETP.GT.AND.EX P2, PT, R3, RZ, PT, P2 ;  /* 0x000000ff0300720c */ /* 0x000fc40003f44320 */
[----:B------:R-:W-:Y:S02]  /*0b60*/  ISETP.LT.U32.AND P3, PT, R11, 0x10000, P3 ;  /* 0x000100000b00780c */ /* 0x000fe40001f61070 */
[----:B------:R-:W-:Y:S02]  /*0b70*/  ISETP.LT.U32.AND P2, PT, R20, 0x10000, P2 ;  /* 0x000100001400780c */ /* 0x000fe40001741070 */
[----:B------:R-:W-:Y:S01]  /*0b80*/  @P0 LEA R4, P4, R2, UR10, 0x1 ;  /* 0x0000000a02040c11 */ /* 0x000fe2000f8808ff */
[----:B------:R-:W-:-:S03]  /*0b90*/  IMAD.MOV.U32 R3, RZ, RZ, 0x2 ;  /* 0x00000002ff037424 */ /* 0x000fc600078e00ff */
[----:B------:R-:W-:Y:S02]  /*0ba0*/  @P0 LEA.HI.X R5, R2, UR11, RZ, 0x1, P4 ;  /* 0x0000000b02050c11 */ /* 0x000fe4000a0f0cff */
[----:B------:R-:W-:Y:S01]  /*0bb0*/  @P1 LEA R6, P4, R8, UR10, 0x1 ;  /* 0x0000000a08061c11 */ /* 0x000fe2000f8808ff */
[----:B------:R-:W-:Y:S02]  /*0bc0*/  IMAD.WIDE.U32 R2, R2, R3, UR8 ;  /* 0x0000000802027e25 */ /* 0x000fe4000f8e0003 */
[C---:B------:R-:W-:Y:S01]  /*0bd0*/  @P3 LEA R10, P5, R11.reuse, UR10, 0x1 ;  /* 0x0000000a0b0a3c11 */ /* 0x040fe2000f8a08ff */
[----:B------:R0:W2:Y:S01]  /*0be0*/  @P0 LDG.E.U16 R15, desc[UR14][R4.64] ;  /* 0x0000000e040f0981 */ /* 0x0000a2000c1e1500 */
[----:B------:R-:W-:Y:S01]  /*0bf0*/  @P1 LEA.HI.X R7, R8, UR11, RZ, 0x1, P4 ;  /* 0x0000000b08071c11 */ /* 0x000fe2000a0f0cff */
[----:B------:R-:W-:Y:S01]  /*0c00*/  IMAD.MOV.U32 R12, RZ, RZ, 0x2 ;  /* 0x00000002ff0c7424 */ /* 0x000fe200078e00ff */
[----:B------:R-:W-:Y:S01]  /*0c10*/  @P2 LEA R8, P4, R20, UR10, 0x1 ;  /* 0x0000000a14082c11 */ /* 0x000fe2000f8808ff */
[----:B------:R-:W-:Y:S01]  /*0c20*/  IMAD.MOV.U32 R9, RZ, RZ, 0x2 ;  /* 0x00000002ff097424 */ /* 0x000fe200078e00ff */
[----:B------:R-:W-:Y:S01]  /*0c30*/  PRMT R21, RZ, 0x7610, R21 ;  /* 0x00007610ff157816 */ /* 0x000fe20000000015 */
[C---:B------:R-:W-:Y:S01]  /*0c40*/  IMAD.WIDE.U32 R12, R11.reuse, R12, UR8 ;  /* 0x000000080b0c7e25 */ /* 0x040fe2000f8e000c */
[----:B------:R-:W-:Y:S01]  /*0c50*/  PRMT R24, RZ, 0x7610, R24 ;  /* 0x00007610ff187816 */ /* 0x000fe20000000018 */
[----:B------:R1:W3:Y:S01]  /*0c60*/  @P1 LDG.E.U16 R18, desc[UR14][R6.64] ;  /* 0x0000000e06121981 */ /* 0x0002e2000c1e1500 */
[----:B------:R-:W-:Y:S01]  /*0c70*/  @P3 LEA.HI.X R11, R11, UR11, RZ, 0x1, P5 ;  /* 0x0000000b0b0b3c11 */ /* 0x000fe2000a8f0cff */
[----:B0-----:R-:W-:Y:S01]  /*0c80*/  IMAD.WIDE R4, R19, 0x2, R2 ;  /* 0x0000000213047825 */ /* 0x001fe200078e0202 */
[----:B------:R-:W-:-:S02]  /*0c90*/  PRMT R22, RZ, 0x7610, R22 ;  /* 0x00007610ff167816 */ /* 0x000fc40000000016 */
[----:B------:R-:W-:Y:S01]  /*0ca0*/  PRMT R25, RZ, 0x7610, R25 ;  /* 0x00007610ff197816 */ /* 0x000fe20000000019 */
[----:B------:R-:W4:Y:S01]  /*0cb0*/  @P3 LDG.E.U16 R21, desc[UR14][R10.64] ;  /* 0x0000000e0a153981 */ /* 0x000f22000c1e1500 */
[C---:B-1----:R-:W-:Y:S01]  /*0cc0*/  IMAD.WIDE.U32 R6, R20.reuse, R9, UR8 ;  /* 0x0000000814067e25 */ /* 0x042fe2000f8e0009 */
[----:B------:R-:W-:Y:S02]  /*0cd0*/  @P2 LEA.HI.X R9, R20, UR11, RZ, 0x1, P4 ;  /* 0x0000000b14092c11 */ /* 0x000fe4000a0f0cff */
[----:B------:R-:W2:Y:S01]  /*0ce0*/  @P1 LDG.E.U16 R24, desc[UR14][R4.64] ;  /* 0x0000000e04181981 */ /* 0x000ea2000c1e1500 */
[----:B------:R-:W-:Y:S02]  /*0cf0*/  PRMT R20, RZ, 0x7610, R20 ;  /* 0x00007610ff147816 */ /* 0x000fe40000000014 */
[----:B------:R-:W-:Y:S01]  /*0d00*/  PRMT R23, RZ, 0x7610, R23 ;  /* 0x00007610ff177816 */ /* 0x000fe20000000017 */
[----:B------:R4:W2:Y:S04]  /*0d10*/  @P2 LDG.E.U16 R22, desc[UR14][R8.64] ;  /* 0x0000000e08162981 */ /* 0x0008a8000c1e1500 */
[----:B------:R-:W2:Y:S04]  /*0d20*/  @P3 LDG.E.U16 R20, desc[UR14][R12.64] ;  /* 0x0000000e0c143981 */ /* 0x000ea8000c1e1500 */
[----:B------:R-:W2:Y:S04]  /*0d30*/  @P0 LDG.E.U16 R25, desc[UR14][R2.64] ;  /* 0x0000000e02190981 */ /* 0x000ea8000c1e1500 */
[----:B------:R-:W2:Y:S01]  /*0d40*/  @P2 LDG.E.U16 R23, desc[UR14][R6.64] ;  /* 0x0000000e06172981 */ /* 0x000ea2000c1e1500 */
[----:B------:R-:W0:Y:S01]  /*0d50*/  LDCU.S8 UR4, c[0x0][0xff9] ;  /* 0x0001ff20ff0477ac */ /* 0x000e220008000200 */
[----:B------:R-:W-:-:S02]  /*0d60*/  FSETP.NEU.FTZ.AND P4, PT, R16, RZ, PT ;  /* 0x000000ff1000720b */ /* 0x000fc40003f9d000 */
[----:B0-----:R-:W-:Y:S02]  /*0d70*/  ISETP.NE.AND P5, PT, RZ, UR4, PT ;  /* 0x00000004ff007c0c */ /* 0x001fe4000bfa5270 */
[----:B------:R-:W-:Y:S01]  /*0d80*/  LEA R14, R19, R14, 0x2 ;  /* 0x0000000e130e7211 */ /* 0x000fe200078e10ff */
[----:B---3--:R-:W-:Y:S02]  /*0d90*/  IMAD.U32 R18, R18, 0x10000, RZ ;  /* 0x0001000012127824 */ /* 0x008fe400078e00ff */
[----:B----4-:R-:W-:Y:S01]  /*0da0*/  IMAD.U32 R8, R21, 0x10000, RZ ;  /* 0x0001000015087824 */ /* 0x010fe200078e00ff */
[----:B--2---:R-:W-:Y:S01]  /*0db0*/  SHF.L.U32 R27, R24, 0x10, RZ ;  /* 0x00000010181b7819 */ /* 0x004fe200000006ff */
[----:B------:R-:W-:-:S06]  /*0dc0*/  IMAD.U32 R24, R15, 0x10000, RZ ;  /* 0x000100000f187824 */ /* 0x000fcc00078e00ff */
[----:B------:R-:W-:Y:S01]  /*0dd0*/  @P5 FADD.FTZ R8, -R8, -RZ ;  /* 0x800000ff08085221 */ /* 0x000fe20000010100 */
[----:B------:R-:W-:Y:S02]  /*0de0*/  IMAD.U32 R22, R22, 0x10000, RZ ;  /* 0x0001000016167824 */ /* 0x000fe400078e00ff */
[----:B------:R-:W-:Y:S01]  /*0df0*/  @P5 FADD.FTZ R24, -R24, -RZ ;  /* 0x800000ff18185221 */ /* 0x000fe20000010100 */
[----:B------:R-:W-:Y:S01]  /*0e00*/  @P5 FADD.FTZ R18, -R18, -RZ ;  /* 0x800000ff12125221 */ /* 0x000fe20000010100 */
[----:B------:R-:W-:Y:S02]  /*0e10*/  IMAD.U32 R9, R20, 0x10000, RZ ;  /* 0x0001000014097824 */ /* 0x000fe400078e00ff */
[----:B------:R-:W-:Y:S01]  /*0e20*/  @P5 FADD.FTZ R22, -R22, -RZ ;  /* 0x800000ff16165221 */ /* 0x000fe20000010100 */
[----:B------:R-:W-:Y:S02]  /*0e30*/  IMAD.U32 R25, R25, 0x10000, RZ ;  /* 0x0001000019197824 */ /* 0x000fe400078e00ff */
[----:B------:R-:W-:Y:S01]  /*0e40*/  @P4 FFMA.FTZ R8, R9, R16, R8 ;  /* 0x0000001009084223 */ /* 0x000fe20000010008 */
[----:B------:R-:W-:-:S02]  /*0e50*/  IMAD.U32 R23, R23, 0x10000, RZ ;  /* 0x0001000017177824 */ /* 0x000fc400078e00ff */
[-C--:B------:R-:W-:Y:S01]  /*0e60*/  @P4 FFMA.FTZ R24, R25, R16.reuse, R24 ;  /* 0x0000001019184223 */ /* 0x080fe20000010018 */
[----:B------:R-:W-:Y:S01]  /*0e70*/  @P4 FFMA.FTZ R18, R27, R16, R18 ;  /* 0x000000101b124223 */ /* 0x000fe20000010012 */
[----:B-----5:R-:W-:Y:S01]  /*0e80*/  FFMA.FTZ R8, R8, -R0, R9 ;  /* 0x8000000008087223 */ /* 0x020fe20000010009 */
[----:B------:R-:W-:Y:S01]  /*0e90*/  @P4 FFMA.FTZ R22, R23, R16, R22 ;  /* 0x0000001017164223 */ /* 0x000fe20000010016 */
[-C--:B------:R-:W-:Y:S01]  /*0ea0*/  FFMA.FTZ R24, R24, -R0.reuse, R25 ;  /* 0x8000000018187223 */ /* 0x080fe20000010019 */
[-C--:B------:R-:W-:Y:S02]  /*0eb0*/  FFMA.FTZ R18, R18, -R0.reuse, R27 ;  /* 0x8000000012127223 */ /* 0x080fe4000001001b */
[----:B------:R-:W-:Y:S01]  /*0ec0*/  FFMA.FTZ R22, R22, -R0, R23 ;  /* 0x8000000016167223 */ /* 0x000fe20000010017 */
[----:B------:R-:W-:Y:S02]  /*0ed0*/  F2FP.BF16.F32.PACK_AB R8, RZ, R8 ;  /* 0x00000008ff08723e */ /* 0x000fe400000010ff */
[----:B------:R-:W-:-:S02]  /*0ee0*/  F2FP.BF16.F32.PACK_AB R24, RZ, R24 ;  /* 0x00000018ff18723e */ /* 0x000fc400000010ff */
[----:B------:R-:W-:Y:S02]  /*0ef0*/  F2FP.BF16.F32.PACK_AB R18, RZ, R18 ;  /* 0x00000012ff12723e */ /* 0x000fe400000010ff */
[----:B------:R-:W-:Y:S02]  /*0f00*/  F2FP.BF16.F32.PACK_AB R22, RZ, R22 ;  /* 0x00000016ff16723e */ /* 0x000fe400000010ff */
[----:B------:R-:W-:Y:S01]  /*0f10*/  PRMT R9, R8, 0x7610, R9 ;  /* 0x0000761008097816 */ /* 0x000fe20000000009 */
[----:B------:R0:W-:Y:S01]  /*0f20*/  @P0 STG.E.U16 desc[UR14][R2.64], R24 ;  /* 0x0000001802000986 */ /* 0x0001e2000c10150e */
[----:B------:R-:W-:-:S03]  /*0f30*/  IMAD.U32 R8, RZ, RZ, UR5 ;  /* 0x00000005ff087e24 */ /* 0x000fc6000f8e00ff */
[----:B------:R0:W-:Y:S01]  /*0f40*/  @P1 STG.E.U16 desc[UR14][R4.64], R18 ;  /* 0x0000001204001986 */ /* 0x0001e2000c10150e */
[----:B------:R-:W-:-:S03]  /*0f50*/  ISETP.LT.U32.AND P0, PT, R14, UR13, PT ;  /* 0x0000000d0e007c0c */ /* 0x000fc6000bf01070 */
[----:B------:R0:W-:Y:S04]  /*0f60*/  @P2 STG.E.U16 desc[UR14][R6.64], R22 ;  /* 0x0000001606002986 */ /* 0x0001e8000c10150e */
[----:B------:R0:W-:Y:S01]  /*0f70*/  @P3 STG.E.U16 desc[UR14][R12.64], R9 ;  /* 0x000000090c003986 */ /* 0x0001e2000c10150e */
[----:B------:R-:W-:Y:S02]  /*0f80*/  ISETP.LT.U32.AND P1, PT, R14, 0x10000, PT ;  /* 0x000100000e00780c */ /* 0x000fe40003f21070 */
[----:B------:R-:W-:-:S13]  /*0f90*/  ISETP.GT.AND.EX P0, PT, R8, RZ, PT, P0 ;  /* 0x000000ff0800720c */ /* 0x000fda0003f04300 */
[----:B0-----:R-:W-:Y:S05]  /*0fa0*/  @P0 BRA P1, `(.L_x_4) ;  /* 0xfffffff800a40947 */ /* 0x001fea000083ffff */
[----:B------:R-:W-:Y:S05]  /*0fb0*/  EXIT ;  /* 0x000000000000794d */ /* 0x000fea0003800000 */
.L_x_1:
[----:B------:R-:W0:Y:S02]  /*0fc0*/  S2R R2, SR_TID.X ;  /* 0x0000000000027919 */ /* 0x000e240000002100 */
[----:B0-----:R-:W-:-:S03]  /*0fd0*/  IMAD.WIDE.U32 R4, R2, 0x4, RZ ;  /* 0x0000000402047825 */ /* 0x001fc600078e00ff */
[----:B------:R-:W-:-:S04]  /*0fe0*/  ISETP.GE.U32.AND P0, PT, R4, UR13, PT ;  /* 0x0000000d04007c0c */ /* 0x000fc8000bf06070 */
[----:B------:R-:W-:-:S13]  /*0ff0*/  ISETP.GE.AND.EX P0, PT, R5, UR5, PT, P0 ;  /* 0x0000000505007c0c */ /* 0x000fda000bf06300 */
[----:B------:R-:W-:Y:S05]  /*1000*/  @P0 EXIT ;  /* 0x000000000000094d */ /* 0x000fea0003800000 */
[----:B------:R-:W0:Y:S01]  /*1010*/  LDCU.64 UR16, c[0x0][0x1000] ;  /* 0x00020000ff1077ac */ /* 0x000e220008000a00 */
[----:B------:R-:W-:Y:S01]  /*1020*/  IMAD.MOV.U32 R3, RZ, RZ, RZ ;  /* 0x000000ffff037224 */ /* 0x000fe200078e00ff */
[----:B------:R-:W1:Y:S01]  /*1030*/  LDCU UR6, c[0x0][0x360] ;  /* 0x00006c00ff0677ac */ /* 0x000e620008000800 */
[----:B0-----:R-:W-:-:S04]  /*1040*/  UISETP.NE.U32.AND UP0, UPT, UR16, URZ, UPT ;  /* 0x000000ff1000728c */ /* 0x001fc8000bf05070 */
[----:B------:R-:W-:-:S09]  /*1050*/  UISETP.NE.AND.EX UP0, UPT, UR17, URZ, UPT, UP0 ;  /* 0x000000ff1100728c */ /* 0x000fd2000bf05300 */
[----:B-1----:R-:W-:Y:S05]  /*1060*/  BRA.U !UP0, `(.L_x_5) ;  /* 0x0000000108f47547 */ /* 0x002fea000b800000 */
[----:B------:R-:W0:Y:S01]  /*1070*/  LDC.64 R4, c[0x0][0x1000] ;  /* 0x00040000ff047b82 */ /* 0x000e220000000a00 */
[----:B------:R-:W1:Y:S01]  /*1080*/  LDCU.S8 UR4, c[0x0][0xff9] ;  /* 0x0001ff20ff0477ac */ /* 0x000e620008000200 */
[----:B------:R-:W-:Y:S02]  /*1090*/  FSETP.NEU.FTZ.AND P1, PT, R16, RZ, PT ;  /* 0x000000ff1000720b */ /* 0x000fe40003f3d000 */
[----:B-1----:R-:W-:-:S13]  /*10a0*/  ISETP.NE.AND P2, PT, RZ, UR4, PT ;  /* 0x00000004ff007c0c */ /* 0x002fda000bf45270 */
.L_x_6:
[C---:B------:R-:W-:Y:S01]  /*10b0*/  IMAD.SHL.U32 R6, R2.reuse, 0x8, RZ ;  /* 0x0000000802067824 */ /* 0x040fe200078e00ff */
[----:B------:R-:W-:Y:S01]  /*10c0*/  SHF.L.U64.HI R3, R2, 0x3, R3 ;  /* 0x0000000302037819 */ /* 0x000fe20000010203 */
[----:B0-----:R-:W2:Y:S03]  /*10d0*/  LDG.E R15, desc[UR14][R4.64] ;  /* 0x0000000e040f7981 */ /* 0x001ea6000c1e1900 */
[----:B------:R-:W-:-:S04]  /*10e0*/  IADD3 R8, P0, PT, R6, UR10, RZ ;  /* 0x0000000a06087c10 */ /* 0x000fc8000ff1e0ff */
[----:B------:R-:W-:Y:S02]  /*10f0*/  IADD3.X R9, PT, PT, R3, UR11, RZ, P0, !PT ;  /* 0x0000000b03097c10 */ /* 0x000fe400087fe4ff */
[----:B------:R-:W-:-:S03]  /*1100*/  IADD3 R6, P0, PT, R6, UR8, RZ ;  /* 0x0000000806067c10 */ /* 0x000fc6000ff1e0ff */
[----:B------:R-:W3:Y:S01]  /*1110*/  LDG.E.64 R12, desc[UR14][R8.64] ;  /* 0x0000000e080c7981 */ /* 0x000ee2000c1e1b00 */
[----:B------:R-:W-:-:S05]  /*1120*/  IADD3.X R7, PT, PT, R3, UR9, RZ, P0, !PT ;  /* 0x0000000903077c10 */ /* 0x000fca00087fe4ff */
[----:B------:R-:W4:Y:S01]  /*1130*/  LDG.E.64 R10, desc[UR14][R6.64] ;  /* 0x0000000e060a7981 */ /* 0x000f22000c1e1b00 */
[----:B--2---:R-:W0:Y:S01]  /*1140*/  MUFU.RCP R15, R15 ;  /* 0x0000000f000f7308 */ /* 0x004e220000001000 */
[C---:B---3--:R-:W-:Y:S01]  /*1150*/  PRMT R3, R12.reuse, 0x7632, R3 ;  /* 0x000076320c037816 */ /* 0x048fe20000000003 */
[C---:B------:R-:W-:Y:S01]  /*1160*/  IMAD.U32 R17, R13.reuse, 0x10000, RZ ;  /* 0x000100000d117824 */ /* 0x040fe200078e00ff */
[----:B------:R-:W-:Y:S01]  /*1170*/  PRMT R14, R13, 0x7632, R14 ;  /* 0x000076320d0e7816 */ /* 0x000fe2000000000e */
[----:B------:R-:W-:Y:S02]  /*1180*/  IMAD.U32 R12, R12, 0x10000, RZ ;  /* 0x000100000c0c7824 */ /* 0x000fe400078e00ff */
[----:B------:R-:W-:Y:S01]  /*1190*/  IMAD.U32 R13, R3, 0x10000, RZ ;  /* 0x00010000030d7824 */ /* 0x000fe200078e00ff */
[----:B------:R-:W-:Y:S01]  /*11a0*/  SHF.L.U32 R14, R14, 0x10, RZ ;  /* 0x000000100e0e7819 */ /* 0x000fe200000006ff */
[-C--:B0-----:R-:W-:Y:S01]  /*11b0*/  FMUL.FTZ R12, R12, R15.reuse ;  /* 0x0000000f0c0c7220 */ /* 0x081fe20000410000 */
[-C--:B------:R-:W-:Y:S01]  /*11c0*/  FMUL.FTZ R3, R17, R15.reuse ;  /* 0x0000000f11037220 */ /* 0x080fe20000410000 */
[----:B------:R-:W-:Y:S01]  /*11d0*/  FMUL.FTZ R13, R13, R15 ;  /* 0x0000000f0d0d7220 */ /* 0x000fe20000410000 */
[----:B----4-:R-:W-:-:S02]  /*11e0*/  IMAD.U32 R17, R10, 0x10000, RZ ;  /* 0x000100000a117824 */ /* 0x010fc400078e00ff */
[----:B------:R-:W-:Y:S01]  /*11f0*/  FMUL.FTZ R14, R14, R15 ;  /* 0x0000000f0e0e7220 */ /* 0x000fe20000410000 */
[----:B------:R-:W-:Y:S01]  /*1200*/  PRMT R15, R10, 0x7632, R15 ;  /* 0x000076320a0f7816 */ /* 0x000fe2000000000f */
[C---:B------:R-:W-:Y:S01]  /*1210*/  IMAD.U32 R19, R11.reuse, 0x10000, RZ ;  /* 0x000100000b137824 */ /* 0x040fe200078e00ff */
[----:B------:R-:W-:Y:S01]  /*1220*/  PRMT R10, R11, 0x7632, R10 ;  /* 0x000076320b0a7816 */ /* 0x000fe2000000000a */
[----:B------:R-:W-:Y:S01]  /*1230*/  FADD.FTZ R11, -R12, -RZ ;  /* 0x800000ff0c0b7221 */ /* 0x000fe20000010100 */
[----:B------:R-:W-:Y:S01]  /*1240*/  FADD.FTZ R18, -R13, -RZ ;  /* 0x800000ff0d127221 */ /* 0x000fe20000010100 */
[----:B------:R-:W-:Y:S01]  /*1250*/  FADD.FTZ R20, -R3, -RZ ;  /* 0x800000ff03147221 */ /* 0x000fe20000010100 */
[----:B------:R-:W-:Y:S01]  /*1260*/  FADD.FTZ R23, -R14, -RZ ;  /* 0x800000ff0e177221 */ /* 0x000fe20000010100 */
[----:B------:R-:W-:Y:S01]  /*1270*/  IMAD.U32 R21, R10, 0x10000, RZ ;  /* 0x000100000a157824 */ /* 0x000fe200078e00ff */
[----:B------:R-:W-:Y:S01]  /*1280*/  FSEL R10, R12, R11, !P2 ;  /* 0x0000000b0c0a7208 */ /* 0x000fe20005000000 */
[----:B------:R-:W-:Y:S01]  /*1290*/  IMAD.U32 R15, R15, 0x10000, RZ ;  /* 0x000100000f0f7824 */ /* 0x000fe200078e00ff */
[----:B------:R-:W-:-:S02]  /*12a0*/  FSEL R18, R13, R18, !P2 ;  /* 0x000000120d127208 */ /* 0x000fc40005000000 */
[----:B------:R-:W-:Y:S01]  /*12b0*/  FSEL R20, R3, R20, !P2 ;  /* 0x0000001403147208 */ /* 0x000fe20005000000 */
[-C--:B------:R-:W-:Y:S01]  /*12c0*/  @P1 FFMA.FTZ R10, R17, R16.reuse, R10 ;  /* 0x00000010110a1223 */ /* 0x080fe2000001000a */
[----:B------:R-:W-:Y:S01]  /*12d0*/  FSEL R22, R14, R23, !P2 ;  /* 0x000000170e167208 */ /* 0x000fe20005000000 */
[----:B------:R-:W-:Y:S01]  /*12e0*/  @P1 FFMA.FTZ R18, R15, R16, R18 ;  /* 0x000000100f121223 */ /* 0x000fe20000010012 */
[----:B------:R-:W-:Y:S01]  /*12f0*/  F2FP.BF16.F32.PACK_AB R12, R13, R12 ;  /* 0x0000000c0d0c723e */ /* 0x000fe200000010ff */
[----:B------:R-:W-:Y:S01]  /*1300*/  @P1 FFMA.FTZ R20, R19, R16, R20 ;  /* 0x0000001013141223 */ /* 0x000fe20000010014 */
[----:B-----5:R-:W-:Y:S01]  /*1310*/  FFMA.FTZ R10, R10, -R0, R17 ;  /* 0x800000000a0a7223 */ /* 0x020fe20000010011 */
[----:B------:R-:W-:Y:S01]  /*1320*/  @P1 FFMA.FTZ R22, R21, R16, R22 ;  /* 0x0000001015161223 */ /* 0x000fe20000010016 */
[-C--:B------:R-:W-:Y:S01]  /*1330*/  FFMA.FTZ R15, R18, -R0.reuse, R15 ;  /* 0x80000000120f7223 */ /* 0x080fe2000001000f */
[-C--:B------:R-:W-:Y:S01]  /*1340*/  FFMA.FTZ R19, R20, -R0.reuse, R19 ;  /* 0x8000000014137223 */ /* 0x080fe20000010013 */
[----:B------:R-:W-:Y:S01]  /*1350*/  F2FP.BF16.F32.PACK_AB R13, R14, R3 ;  /* 0x000000030e0d723e */ /* 0x000fe200000010ff */
[----:B------:R-:W-:-:S02]  /*1360*/  FFMA.FTZ R22, R22, -R0, R21 ;  /* 0x8000000016167223 */ /* 0x000fc40000010015 */
[----:B------:R-:W-:Y:S01]  /*1370*/  F2FP.BF16.F32.PACK_AB R18, R15, R10 ;  /* 0x0000000a0f12723e */ /* 0x000fe200000010ff */
[----:B------:R-:W-:Y:S02]  /*1380*/  VIADD R10, R2, UR6 ;  /* 0x00000006020a7c36 */ /* 0x000fe40008000000 */
[----:B------:R-:W-:Y:S02]  /*1390*/  F2FP.BF16.F32.PACK_AB R19, R22, R19 ;  /* 0x000000131613723e */ /* 0x000fe400000010ff */
[C---:B------:R-:W-:Y:S01]  /*13a0*/  IMAD.WIDE.U32 R2, R10.reuse, 0x4, RZ ;  /* 0x000000040a027825 */ /* 0x040fe200078e00ff */
[----:B------:R-:W-:Y:S02]  /*13b0*/  ISETP.LT.U32.AND P3, PT, R10, 0x4000, PT ;  /* 0x000040000a00780c */ /* 0x000fe40003f61070 */
[----:B------:R1:W-:Y:S01]  /*13c0*/  STG.E.64 desc[UR14][R6.64], R18 ;  /* 0x0000001206007986 */ /* 0x0003e2000c101b0e */
[----:B------:R-:W-:Y:S01]  /*13d0*/  ISETP.GE.U32.AND P0, PT, R2, UR13, PT ;  /* 0x0000000d02007c0c */ /* 0x000fe2000bf06070 */
[----:B------:R-:W-:-:S02]  /*13e0*/  IMAD.MOV.U32 R2, RZ, RZ, R10 ;  /* 0x000000ffff027224 */ /* 0x000fc400078e000a */
[----:B------:R1:W-:Y:S01]  /*13f0*/  STG.E.64 desc[UR14][R8.64], R12 ;  /* 0x0000000c08007986 */ /* 0x0003e2000c101b0e */
[----:B------:R-:W-:Y:S01]  /*1400*/  ISETP.GE.U32.AND.EX P0, PT, R3, UR5, PT, P0 ;  /* 0x0000000503007c0c */ /* 0x000fe2000bf06100 */
[----:B------:R-:W-:-:S12]  /*1410*/  HFMA2 R3, -RZ, RZ, 0, 0 ;  /* 0x00000000ff037431 */ /* 0x000fd800000001ff */
[----:B-1----:R-:W-:Y:S05]  /*1420*/  @!P0 BRA P3, `(.L_x_6) ;  /* 0xfffffffc00208947 */ /* 0x002fea000183ffff */
[----:B------:R-:W-:Y:S05]  /*1430*/  EXIT ;  /* 0x000000000000794d */ /* 0x000fea0003800000 */
.L_x_5:
[----:B------:R-:W0:Y:S01]  /*1440*/  LDCU.S8 UR4, c[0x0][0xff9] ;  /* 0x0001ff20ff0477ac */ /* 0x000e220008000200 */
[----:B------:R-:W-:Y:S02]  /*1450*/  FSETP.NEU.FTZ.AND P1, PT, R16, RZ, PT ;  /* 0x000000ff1000720b */ /* 0x000fe40003f3d000 */
[----:B0-----:R-:W-:-:S13]  /*1460*/  ISETP.NE.AND P2, PT, RZ, UR4, PT ;  /* 0x00000004ff007c0c */ /* 0x001fda000bf45270 */
.L_x_7:
[C---:B------:R-:W-:Y:S01]  /*1470*/  IMAD.SHL.U32 R4, R2.reuse, 0x8, RZ ;  /* 0x0000000802047824 */ /* 0x040fe200078e00ff */
[----:B------:R-:W-:-:S04]  /*1480*/  SHF.L.U64.HI R3, R2, 0x3, R3 ;  /* 0x0000000302037819 */ /* 0x000fc80000010203 */
[C---:B------:R-:W-:Y:S02]  /*1490*/  IADD3 R6, P3, PT, R4.reuse, UR10, RZ ;  /* 0x0000000a04067c10 */ /* 0x040fe4000ff7e0ff */
[----:B------:R-:W-:Y:S02]  /*14a0*/  IADD3 R4, P0, PT, R4, UR8, RZ ;  /* 0x0000000804047c10 */ /* 0x000fe4000ff1e0ff */
[C---:B------:R-:W-:Y:S02]  /*14b0*/  IADD3.X R7, PT, PT, R3.reuse, UR11, RZ, P3, !PT ;  /* 0x0000000b03077c10 */ /* 0x040fe40009ffe4ff */
[----:B------:R-:W-:-:S04]  /*14c0*/  IADD3.X R5, PT, PT, R3, UR9, RZ, P0, !PT ;  /* 0x0000000903057c10 */ /* 0x000fc800087fe4ff */
[----:B------:R-:W2:Y:S04]  /*14d0*/  LDG.E.64 R6, desc[UR14][R6.64] ;  /* 0x0000000e06067981 */ /* 0x000ea8000c1e1b00 */
[----:B------:R-:W3:Y:S01]  /*14e0*/  LDG.E.64 R18, desc[UR14][R4.64] ;  /* 0x0000000e04127981 */ /* 0x000ee2000c1e1b00 */
[C---:B--2---:R-:W-:Y:S01]  /*14f0*/  PRMT R9, R6.reuse, 0x7632, R9 ;  /* 0x0000763206097816 */ /* 0x044fe20000000009 */
[----:B------:R-:W-:Y:S01]  /*1500*/  IMAD.U32 R12, R6, 0x10000, RZ ;  /* 0x00010000060c7824 */ /* 0x000fe200078e00ff */
[C---:B------:R-:W-:Y:S01]  /*1510*/  PRMT R10, R7.reuse, 0x7632, R10 ;  /* 0x00007632070a7816 */ /* 0x040fe2000000000a */
[----:B------:R-:W-:Y:S01]  /*1520*/  IMAD.U32 R14, R7, 0x10000, RZ ;  /* 0x00010000070e7824 */ /* 0x000fe200078e00ff */
[C---:B---3--:R-:W-:Y:S01]  /*1530*/  PRMT R3, R18.reuse, 0x7632, R3 ;  /* 0x0000763212037816 */ /* 0x048fe20000000003 */
[----:B------:R-:W-:Y:S01]  /*1540*/  IMAD.U32 R6, R9, 0x10000, RZ ;  /* 0x0001000009067824 */ /* 0x000fe200078e00ff */
[C---:B------:R-:W-:Y:S01]  /*1550*/  PRMT R8, R19.reuse, 0x7632, R8 ;  /* 0x0000763213087816 */ /* 0x040fe20000000008 */
[----:B------:R-:W-:Y:S01]  /*1560*/  IMAD.U32 R11, R18, 0x10000, RZ ;  /* 0x00010000120b7824 */ /* 0x000fe200078e00ff */
[----:B------:R-:W-:Y:S01]  /*1570*/  SHF.L.U32 R10, R10, 0x10, RZ ;  /* 0x000000100a0a7819 */ /* 0x000fe200000006ff */
[----:B------:R-:W-:-:S02]  /*1580*/  IMAD.U32 R13, R19, 0x10000, RZ ;  /* 0x00010000130d7824 */ /* 0x000fc400078e00ff */
[----:B------:R-:W-:Y:S01]  /*1590*/  @P2 FADD.FTZ R12, -R12, -RZ ;  /* 0x800000ff0c0c2221 */ /* 0x000fe20000010100 */
[----:B------:R-:W-:Y:S01]  /*15a0*/  @P2 FADD.FTZ R14, -R14, -RZ ;  /* 0x800000ff0e0e2221 */ /* 0x000fe20000010100 */
[----:B------:R-:W-:Y:S02]  /*15b0*/  IMAD.U32 R3, R3, 0x10000, RZ ;  /* 0x0001000003037824 */ /* 0x000fe400078e00ff */
[----:B------:R-:W-:Y:S01]  /*15c0*/  @P2 FADD.FTZ R6, -R6, -RZ ;  /* 0x800000ff06062221 */ /* 0x000fe20000010100 */
[----:B------:R-:W-:Y:S02]  /*15d0*/  IMAD.U32 R7, R8, 0x10000, RZ ;  /* 0x0001000008077824 */ /* 0x000fe400078e00ff */
[----:B------:R-:W-:Y:S01]  /*15e0*/  @P2 FADD.FTZ R10, -R10, -RZ ;  /* 0x800000ff0a0a2221 */ /* 0x000fe20000010100 */
[-C--:B------:R-:W-:Y:S01]  /*15f0*/  @P1 FFMA.FTZ R12, R11, R16.reuse, R12 ;  /* 0x000000100b0c1223 */ /* 0x080fe2000001000c */
[-C--:B------:R-:W-:Y:S01]  /*1600*/  @P1 FFMA.FTZ R14, R13, R16.reuse, R14 ;  /* 0x000000100d0e1223 */ /* 0x080fe2000001000e */
[-C--:B------:R-:W-:Y:S01]  /*1610*/  @P1 FFMA.FTZ R6, R3, R16.reuse, R6 ;  /* 0x0000001003061223 */ /* 0x080fe20000010006 */
[----:B------:R-:W-:Y:S01]  /*1620*/  @P1 FFMA.FTZ R10, R7, R16, R10 ;  /* 0x00000010070a1223 */ /* 0x000fe2000001000a */
[-C--:B-----5:R-:W-:Y:S01]  /*1630*/  FFMA.FTZ R11, R12, -R0.reuse, R11 ;  /* 0x800000000c0b7223 */ /* 0x0a0fe2000001000b */
[-C--:B------:R-:W-:Y:S01]  /*1640*/  FFMA.FTZ R13, R14, -R0.reuse, R13 ;  /* 0x800000000e0d7223 */ /* 0x080fe2000001000d */
[-C--:B------:R-:W-:Y:S01]  /*1650*/  FFMA.FTZ R6, R6, -R0.reuse, R3 ;  /* 0x8000000006067223 */ /* 0x080fe20000010003 */
[----:B------:R-:W-:Y:S01]  /*1660*/  FFMA.FTZ R10, R10, -R0, R7 ;  /* 0x800000000a0a7223 */ /* 0x000fe20000010007 */
[----:B------:R-:W-:-:S03]  /*1670*/  VIADD R8, R2, UR6 ;  /* 0x0000000602087c36 */ /* 0x000fc60008000000 */
[----:B------:R-:W-:Y:S01]  /*1680*/  F2FP.BF16.F32.PACK_AB R6, R6, R11 ;  /* 0x0000000b0606723e */ /* 0x000fe200000010ff */
[----:B------:R-:W-:Y:S01]  /*1690*/  IMAD.WIDE.U32 R2, R8, 0x4, RZ ;  /* 0x0000000408027825 */ /* 0x000fe200078e00ff */
[----:B------:R-:W-:Y:S02]  /*16a0*/  F2FP.BF16.F32.PACK_AB R7, R10, R13 ;  /* 0x0000000d0a07723e */ /* 0x000fe400000010ff */
[----:B------:R-:W-:Y:S02]  /*16b0*/  ISETP.LT.U32.AND P3, PT, R8, 0x4000, PT ;  /* 0x000040000800780c */ /* 0x000fe40003f61070 */
[----:B------:R-:W-:Y:S01]  /*16c0*/  ISETP.GE.U32.AND P0, PT, R2, UR13, PT ;  /* 0x0000000d02007c0c */ /* 0x000fe2000bf06070 */
[----:B------:R0:W-:Y:S01]  /*16d0*/  STG.E.64 desc[UR14][R4.64], R6 ;  /* 0x0000000604007986 */ /* 0x0001e2000c101b0e */
[----:B------:R-:W-:Y:S02]  /*16e0*/  IMAD.MOV.U32 R2, RZ, RZ, R8 ;  /* 0x000000ffff027224 */ /* 0x000fe400078e0008 */
[----:B------:R-:W-:Y:S01]  /*16f0*/  ISETP.GE.U32.AND.EX P0, PT, R3, UR5, PT, P0 ;  /* 0x0000000503007c0c */ /* 0x000fe2000bf06100 */
[----:B------:R-:W-:-:S12]  /*1700*/  IMAD.MOV.U32 R3, RZ, RZ, RZ ;  /* 0x000000ffff037224 */ /* 0x000fd800078e00ff */
[----:B0-----:R-:W-:Y:S05]  /*1710*/  @!P0 BRA P3, `(.L_x_7) ;  /* 0xfffffffc00548947 */ /* 0x001fea000183ffff */
[----:B------:R-:W-:Y:S05]  /*1720*/  EXIT ;  /* 0x000000000000794d */ /* 0x000fea0003800000 */
.L_x_8:
[----:B------:R-:W-:-:S00]  /*1730*/  BRA `(.L_x_8) ;  /* 0xfffffffc00fc7947 */ /* 0x000fc0000383ffff */
[----:B------:R-:W-:-:S00]  /*1740*/  NOP ;  /* 0x0000000000007918 */ /* 0x000fc00000000000 */
        /* <DEDUP_REMOVED lines=11> */
.L_x_170:


//--------------------- .text._ZN2at6native50_GLOBAL__N__ca2a4b1e_17_FusedSgdKernel_cu_a550329a25multi_tensor_apply_kernelINS1_18TensorListMetadataILi2EEENS1_19FusedSgdMathFunctorIN3c104HalfELi2EEEJddPfddbbbS9_S9_EEEvT_T0_DpT1_ --------------------------
	.section	.text._ZN2at6native50_GLOBAL__N__ca2a4b1e_17_FusedSgdKernel_cu_a550329a25multi_tensor_apply_kernelINS1_18TensorListMetadataILi2EEENS1_19FusedSgdMathFunctorIN3c104HalfELi2EEEJddPfddbbbS9_S9_EEEvT_T0_DpT1_,"ax",@progbits
	.align	128
.text._ZN2at6native50_GLOBAL__N__ca2a4b1e_17_FusedSgdKernel_cu_a550329a25multi_tensor_apply_kernelINS1_18TensorListMetadataILi2EEENS1_19FusedSgdMathFunctorIN3c104HalfELi2EEEJddPfddbbbS9_S9_EEEvT_T0_DpT1_:
        .type           _ZN2at6native50_GLOBAL__N__ca2a4b1e_17_FusedSgdKernel_cu_a550329a25multi_tensor_apply_kernelINS1_18TensorListMetadataILi2EEENS1_19FusedSgdMathFunctorIN3c104HalfELi2EEEJddPfddbbbS9_S9_EEEvT_T0_DpT1_,@function
        .size           _ZN2at6native50_GLOBAL__N__ca2a4b1e_17_FusedSgdKernel_cu_a550329a25multi_tensor_apply_kernelINS1_18TensorListMetadataILi2EEENS1_19FusedSgdMathFunctorIN3c104HalfELi2EEEJddPfddbbbS9_S9_EEEvT_T0_DpT1_,(.L_x_171 - _ZN2at6native50_GLOBAL__N__ca2a4b1e_17_FusedSgdKernel_cu_a550329a25multi_tensor_apply_kernelINS1_18TensorListMetadataILi2EEENS1_19FusedSgdMathFunctorIN3c104HalfELi2EEEJddPfddbbbS9_S9_EEEvT_T0_DpT1_)
        .other          _ZN2at6native50_GLOBAL__N__ca2a4b1e_17_FusedSgdKernel_cu_a550329a25multi_tensor_apply_kernelINS1_18TensorListMetadataILi2EEENS1_19FusedSgdMathFunctorIN3c104HalfELi2EEEJddPfddbbbS9_S9_EEEvT_T0_DpT1_,@"STO_CUDA_ENTRY STV_DEFAULT"
_ZN2at6native50_GLOBAL__N__ca2a4b1e_17_FusedSgdKernel_cu_a550329a25multi_tensor_apply_kernelINS1_18TensorListMetadataILi2EEENS1_19FusedSgdMathFunctorIN3c104HalfELi2EEEJddPfddbbbS9_S9_EEEvT_T0_DpT1_:
        /* <DEDUP_REMOVED lines=10> */
.L_x_9:
        /* <DEDUP_REMOVED lines=47> */
.L_x_12:
[----:B------:R-:W0:Y:S01]  /*0390*/  LDC.64 R4, c[0x0][0x1000] ;  /* 0x00040000ff047b82 */ /* 0x000e220000000a00 */
[----:B-1----:R-:W-:Y:S01]  /*03a0*/  IADD3 R10, PT, PT, R17, R18, RZ ;  /* 0x00000012110a7210 */ /* 0x002fe20007ffe0ff */
        /* <DEDUP_REMOVED lines=14> */
[----:B--2---:R-:W-:Y:S01]  /*0490*/  IADD3 R12, PT, PT, R10, R19, RZ ;  /* 0x000000130a0c7210 */ /* 0x004fe20007ffe0ff */
[----:B0-----:R-:W-:Y:S01]  /*04a0*/  IMAD.U32 R5, RZ, RZ, UR5 ;  /* 0x00000005ff057e24 */ /* 0x001fe2000f8e00ff */
[----:B------:R-:W-:Y:S01]  /*04b0*/  FSETP.NEU.FTZ.AND P4, PT, R16, RZ, PT ;  /* 0x000000ff1000720b */ /* 0x000fe20003f9d000 */
[----:B------:R-:W-:Y:S01]  /*04c0*/  IMAD.MOV.U32 R15, RZ, RZ, 0x2 ;  /* 0x00000002ff0f7424 */ /* 0x000fe200078e00ff */
[C---:B------:R-:W-:Y:S01]  /*04d0*/  ISETP.LT.U32.AND P1, PT, R12.reuse, UR13, PT ;  /* 0x0000000d0c007c0c */ /* 0x040fe2000bf21070 */
[--C-:B------:R-:W-:Y:S01]  /*04e0*/  IMAD.IADD R26, R12, 0x1, R19.reuse ;  /* 0x000000010c1a7824 */ /* 0x100fe200078e0213 */
[----:B------:R-:W-:Y:S02]  /*04f0*/  PRMT R24, RZ, 0x7610, R24 ;  /* 0x00007610ff187816 */ /* 0x000fe40000000018 */
[----:B------:R-:W-:Y:S01]  /*0500*/  ISETP.GT.AND.EX P1, PT, R5, RZ, PT, P1 ;  /* 0x000000ff0500720c */ /* 0x000fe20003f24310 */
[C---:B------:R-:W-:Y:S01]  /*0510*/  IMAD.IADD R23, R26.reuse, 0x1, R19 ;  /* 0x000000011a177824 */ /* 0x040fe200078e0213 */
[C---:B------:R-:W-:Y:S01]  /*0520*/  ISETP.LT.U32.AND P2, PT, R26.reuse, UR13, PT ;  /* 0x0000000d1a007c0c */ /* 0x040fe2000bf41070 */
[----:B------:R-:W-:Y:S01]  /*0530*/  IMAD.WIDE.U32 R14, R26, R15, UR8 ;  /* 0x000000081a0e7e25 */ /* 0x000fe2000f8e000f */
[----:B------:R-:W-:-:S02]  /*0540*/  ISETP.LT.U32.AND P1, PT, R12, 0x10000, P1 ;  /* 0x000100000c00780c */ /* 0x000fc40000f21070 */
[----:B------:R-:W-:Y:S02]  /*0550*/  ISETP.LT.U32.AND P5, PT, R23, UR13, PT ;  /* 0x0000000d17007c0c */ /* 0x000fe4000bfa1070 */
[----:B------:R-:W-:Y:S02]  /*0560*/  PRMT R21, RZ, 0x7610, R21 ;  /* 0x00007610ff157816 */ /* 0x000fe40000000015 */
[----:B-1----:R-:W-:Y:S01]  /*0570*/  ISETP.NE.AND P3, PT, RZ, UR4, PT ;  /* 0x00000004ff007c0c */ /* 0x002fe2000bf65270 */
[----:B------:R-:W-:Y:S01]  /*0580*/  HFMA2 R29, -RZ, RZ, 0, 1.1920928955078125e-07 ;  /* 0x00000002ff1d7431 */ /* 0x000fe200000001ff */
[----:B------:R-:W-:Y:S01]  /*0590*/  PRMT R25, RZ, 0x7610, R25 ;  /* 0x00007610ff197816 */ /* 0x000fe20000000019 */
[----:B------:R-:W-:Y:S01]  /*05a0*/  IMAD.WIDE R12, R19, 0x2, R2 ;  /* 0x00000002130c7825 */ /* 0x000fe200078e0202 */
[----:B------:R-:W-:-:S04]  /*05b0*/  PRMT R27, RZ, 0x7610, R27 ;  /* 0x00007610ff1b7816 */ /* 0x000fc8000000001b */
[----:B------:R-:W2:Y:S01]  /*05c0*/  @P1 LDG.E.U16 R25, desc[UR14][R12.64] ;  /* 0x0000000e0c191981 */ /* 0x000ea2000c1e1500 */
[----:B---3--:R0:W1:Y:S01]  /*05d0*/  MUFU.RCP R22, R4 ;  /* 0x0000000400167308 */ /* 0x0080620000001000 */
[----:B----4-:R-:W-:Y:S01]  /*05e0*/  HADD2.F32 R7, -RZ, R7.H0_H0 ;  /* 0x20000007ff077230 */ /* 0x010fe20000004100 */
[----:B0-----:R-:W-:Y:S01]  /*05f0*/  MOV R4, UR5 ;  /* 0x0000000500047c02 */ /* 0x001fe20008000f00 */
[----:B------:R-:W-:-:S03]  /*0600*/  HADD2.F32 R5, -RZ, R6.H0_H0 ;  /* 0x20000006ff057230 */ /* 0x000fc60000004100 */
[C---:B------:R-:W-:Y:S02]  /*0610*/  ISETP.GT.AND.EX P2, PT, R4.reuse, RZ, PT, P2 ;  /* 0x000000ff0400720c */ /* 0x040fe40003f44320 */
[----:B------:R-:W-:Y:S01]  /*0620*/  ISETP.GT.AND.EX P5, PT, R4, RZ, PT, P5 ;  /* 0x000000ff0400720c */ /* 0x000fe20003fa4350 */
[----:B-1----:R-:W-:Y:S01]  /*0630*/  FMUL.FTZ R10, R7, R22 ;  /* 0x00000016070a7220 */ /* 0x002fe20000410000 */
[----:B------:R-:W-:Y:S01]  /*0640*/  IMAD.WIDE R6, R19, 0x2, R8 ;  /* 0x0000000213067825 */ /* 0x000fe200078e0208 */
[C---:B------:R-:W-:Y:S02]  /*0650*/  ISETP.LT.U32.AND P2, PT, R26.reuse, 0x10000, P2 ;  /* 0x000100001a00780c */ /* 0x040fe40001741070 */
[----:B------:R-:W-:Y:S02]  /*0660*/  LEA R4, P6, R26, UR10, 0x1 ;  /* 0x0000000a1a047c11 */ /* 0x000fe4000f8c08ff */
[----:B------:R-:W-:Y:S01]  /*0670*/  F2FP.F16.F32.PACK_AB R20, RZ, R10 ;  /* 0x0000000aff14723e */ /* 0x000fe200000000ff */
        /* <DEDUP_REMOVED lines=15> */
[----:B------:R-:W-:-:S05]  /*0770*/  F2FP.F16.F32.PACK_AB R28, RZ, R28 ;  /* 0x0000001cff1c723e */ /* 0x000fca00000000ff */
[----:B------:R0:W-:Y:S01]  /*0780*/  @P0 STG.E.U16 desc[UR14][R2.64], R28 ;  /* 0x0000001c02000986 */ /* 0x0001e2000c10150e */
[----:B--2---:R-:W-:Y:S01]  /*0790*/  HADD2.F32 R25, -RZ, R25.H0_H0 ;  /* 0x20000019ff197230 */ /* 0x004fe20000004100 */
[----:B0-----:R-:W-:-:S05]  /*07a0*/  @P2 IADD3 R3, PT, PT, R19, R18, R17 ;  /* 0x0000001213032210 */ /* 0x001fca0007ffe011 */
[----:B------:R-:W-:Y:S01]  /*07b0*/  @P2 IMAD.IADD R3, R3, 0x1, R19 ;  /* 0x0000000103032824 */ /* 0x000fe200078e0213 */
[----:B------:R-:W-:Y:S01]  /*07c0*/  LEA R18, R19, R18, 0x2 ;  /* 0x0000001213127211 */ /* 0x000fe200078e10ff */
[----:B---3--:R-:W-:-:S05]  /*07d0*/  HADD2.F32 R29, -RZ, R24.H0_H0 ;  /* 0x20000018ff1d7230 */ /* 0x008fca0000004100 */
[----:B------:R-:W-:-:S05]  /*07e0*/  FMUL.FTZ R28, R29, R22 ;  /* 0x000000161d1c7220 */ /* 0x000fca0000410000 */
[----:B------:R-:W-:Y:S01]  /*07f0*/  F2FP.F16.F32.PACK_AB R24, RZ, R28 ;  /* 0x0000001cff18723e */ /* 0x000fe200000000ff */
[----:B------:R-:W-:Y:S01]  /*0800*/  @P3 FADD.FTZ R28, -R28, -RZ ;  /* 0x800000ff1c1c3221 */ /* 0x000fe20000010100 */
[----:B----4-:R-:W-:Y:S02]  /*0810*/  HADD2.F32 R29, -RZ, R26.H0_H0 ;  /* 0x2000001aff1d7230 */ /* 0x010fe40000004100 */
[----:B------:R-:W-:-:S03]  /*0820*/  HADD2.F32 R27, -RZ, R27.H0_H0 ;  /* 0x2000001bff1b7230 */ /* 0x000fc60000004100 */
[----:B------:R-:W-:Y:S01]  /*0830*/  FMUL.FTZ R29, R29, R22 ;  /* 0x000000161d1d7220 */ /* 0x000fe20000410000 */
[----:B------:R-:W-:Y:S01]  /*0840*/  @P4 FFMA.FTZ R28, R25, R16, R28 ;  /* 0x00000010191c4223 */ /* 0x000fe2000001001c */
[----:B------:R-:W-:-:S03]  /*0850*/  FMUL.FTZ R27, R27, R22 ;  /* 0x000000161b1b7220 */ /* 0x000fc60000410000 */
[----:B------:R-:W-:Y:S01]  /*0860*/  FFMA.FTZ R28, R28, -R0, R25 ;  /* 0x800000001c1c7223 */ /* 0x000fe20000010019 */
[----:B------:R-:W-:Y:S01]  /*0870*/  F2FP.F16.F32.PACK_AB R25, RZ, R29 ;  /* 0x0000001dff19723e */ /* 0x000fe200000000ff */
[----:B------:R-:W-:Y:S02]  /*0880*/  HADD2.F32 R2, -RZ, R21.H0_H0 ;  /* 0x20000015ff027230 */ /* 0x000fe40000004100 */
[----:B------:R-:W-:Y:S01]  /*0890*/  @P3 FADD.FTZ R29, -R29, -RZ ;  /* 0x800000ff1d1d3221 */ /* 0x000fe20000010100 */
[----:B------:R-:W-:Y:S01]  /*08a0*/  F2FP.F16.F32.PACK_AB R22, RZ, R27 ;  /* 0x0000001bff16723e */ /* 0x000fe200000000ff */
[----:B------:R-:W-:Y:S02]  /*08b0*/  HADD2.F32 R26, -RZ, R23.H0_H0 ;  /* 0x20000017ff1a7230 */ /* 0x000fe40000004100 */
[----:B------:R-:W-:Y:S01]  /*08c0*/  @P3 FADD.FTZ R27, -R27, -RZ ;  /* 0x800000ff1b1b3221 */ /* 0x000fe20000010100 */
[----:B------:R-:W-:-:S03]  /*08d0*/  @P4 FFMA.FTZ R29, R2, R16, R29 ;  /* 0x00000010021d4223 */ /* 0x000fc6000001001d */
[----:B------:R-:W-:Y:S01]  /*08e0*/  @P4 FFMA.FTZ R27, R26, R16, R27 ;  /* 0x000000101a1b4223 */ /* 0x000fe2000001001b */
[-C--:B------:R-:W-:Y:S01]  /*08f0*/  FFMA.FTZ R29, R29, -R0.reuse, R2 ;  /* 0x800000001d1d7223 */ /* 0x080fe20000010002 */
[----:B------:R-:W-:Y:S02]  /*0900*/  IMAD.MOV.U32 R2, RZ, RZ, 0x2 ;  /* 0x00000002ff027424 */ /* 0x000fe400078e00ff */
[----:B------:R-:W-:Y:S01]  /*0910*/  FFMA.FTZ R27, R27, -R0, R26 ;  /* 0x800000001b1b7223 */ /* 0x000fe2000001001a */
[----:B------:R-:W-:Y:S01]  /*0920*/  F2FP.F16.F32.PACK_AB R21, RZ, R28 ;  /* 0x0000001cff15723e */ /* 0x000fe200000000ff */
[----:B------:R-:W-:Y:S01]  /*0930*/  @P2 IMAD.WIDE.U32 R2, R3, R2, UR8 ;  /* 0x0000000803022e25 */ /* 0x000fe2000f8e0002 */
[----:B------:R-:W-:Y:S02]  /*0940*/  F2FP.F16.F32.PACK_AB R29, RZ, R29 ;  /* 0x0000001dff1d723e */ /* 0x000fe400000000ff */
[----:B------:R-:W-:Y:S01]  /*0950*/  F2FP.F16.F32.PACK_AB R27, RZ, R27 ;  /* 0x0000001bff1b723e */ /* 0x000fe200000000ff */
        /* <DEDUP_REMOVED lines=13> */
.L_x_11:
[----:B------:R-:W-:-:S07]  /*0a30*/  IMAD.MOV.U32 R14, RZ, RZ, RZ ;  /* 0x000000ffff0e7224 */ /* 0x000fce00078e00ff */
.L_x_13:
[----:B-1----:R-:W-:Y:S01]  /*0a40*/  IADD3 R2, PT, PT, R17, R14, RZ ;  /* 0x0000000e11027210 */ /* 0x002fe20007ffe0ff */
[----:B------:R-:W-:Y:S01]  /*0a50*/  IMAD.U32 R3, RZ, RZ, UR5 ;  /* 0x00000005ff037e24 */ /* 0x000fe2000f8e00ff */
[----:B------:R-:W-:Y:S02]  /*0a60*/  MOV R4, UR5 ;  /* 0x0000000500047c02 */ /* 0x000fe40008000f00 */
[C---:B------:R-:W-:Y:S01]  /*0a70*/  ISETP.LT.U32.AND P0, PT, R2.reuse, UR13, PT ;  /* 0x0000000d02007c0c */ /* 0x040fe2000bf01070 */
[----:B--2---:R-:W-:Y:S01]  /*0a80*/  IMAD.IADD R8, R2, 0x1, R19 ;  /* 0x0000000102087824 */ /* 0x004fe200078e0213 */
[----:B------:R-:W-:Y:S02]  /*0a90*/  PRMT R15, RZ, 0x7610, R15 ;  /* 0x00007610ff0f7816 */ /* 0x000fe4000000000f */
[----:B------:R-:W-:Y:S01]  /*0aa0*/  ISETP.GT.U32.AND.EX P0, PT, R3, RZ, PT, P0 ;  /* 0x000000ff0300720c */ /* 0x000fe20003f04100 */
[C---:B------:R-:W-:Y:S01]  /*0ab0*/  IMAD.IADD R20, R8.reuse, 0x1, R19 ;  /* 0x0000000108147824 */ /* 0x040fe200078e0213 */
[----:B------:R-:W-:-:S02]  /*0ac0*/  ISETP.LT.U32.AND P1, PT, R8, UR13, PT ;  /* 0x0000000d08007c0c */ /* 0x000fc4000bf21070 */
[----:B------:R-:W-:Y:S01]  /*0ad0*/  ISETP.LT.U32.AND P0, PT, R2, 0x10000, P0 ;  /* 0x000100000200780c */ /* 0x000fe20000701070 */
[----:B------:R-:W-:Y:S01]  /*0ae0*/  IMAD.IADD R11, R20, 0x1, R19 ;  /* 0x00000001140b7824 */ /* 0x000fe200078e0213 */
[----:B------:R-:W-:Y:S02]  /*0af0*/  ISETP.GT.AND.EX P1, PT, R4, RZ, PT, P1 ;  /* 0x000000ff0400720c */ /* 0x000fe40003f24310 */
[----:B------:R-:W-:Y:S02]  /*0b00*/  ISETP.LT.U32.AND P2, PT, R20, UR13, PT ;  /* 0x0000000d14007c0c */ /* 0x000fe4000bf41070 */
[----:B------:R-:W-:Y:S02]  /*0b10*/  ISETP.LT.U32.AND P3, PT, R11, UR13, PT ;  /* 0x0000000d0b007c0c */ /* 0x000fe4000bf61070 */
[----:B------:R-:W-:Y:S02]  /*0b20*/  ISETP.LT.U32.AND P1, PT, R8, 0x10000, P1 ;  /* 0x000100000800780c */ /* 0x000fe40000f21070 */
[----:B------:R-:W-:-:S02]  /*0b30*/  ISETP.GT.AND.EX P3, PT, R3, RZ, PT, P3 ;  /* 0x000000ff0300720c */ /* 0x000fc40003f64330 */
[----:B------:R-:W-:Y:S02]  /*0b40*/  ISETP.GT.AND.EX P2, PT, R3, RZ, PT, P2 ;  /* 0x000000ff0300720c */ /* 0x000fe40003f44320 */
[----:B------:R-:W-:Y:S02]  /*0b50*/  ISETP.LT.U32.AND P3, PT, R11, 0x10000, P3 ;  /* 0x000100000b00780c */ /* 0x000fe40001f61070 */
[----:B------:R-:W-:Y:S02]  /*0b60*/  ISETP.LT.U32.AND P2, PT, R20, 0x10000, P2 ;  /* 0x000100001400780c */ /* 0x000fe40001741070 */
[C---:B------:R-:W-:Y:S02]  /*0b70*/  @P0 LEA R4, P4, R2.reuse, UR10, 0x1 ;  /* 0x0000000a02040c11 */ /* 0x040fe4000f8808ff */
[----:B------:R-:W-:Y:S02]  /*0b80*/  MOV R3, 0x2 ;  /* 0x0000000200037802 */ /* 0x000fe40000000f00 */
[----:B------:R-:W-:-:S02]  /*0b90*/  @P0 LEA.HI.X R5, R2, UR11, RZ, 0x1, P4 ;  /* 0x0000000b02050c11 */ /* 0x000fc4000a0f0cff */
[----:B------:R-:W-:Y:S01]  /*0ba0*/  @P1 LEA R6, P4, R8, UR10, 0x1 ;  /* 0x0000000a08061c11 */ /* 0x000fe2000f8808ff */
[----:B------:R-:W-:Y:S01]  /*0bb0*/  IMAD.WIDE.U32 R2, R2, R3, UR8 ;  /* 0x0000000802027e25 */ /* 0x000fe2000f8e0003 */
[----:B------:R-:W-:Y:S01]  /*0bc0*/  PRMT R18, RZ, 0x7610, R18 ;  /* 0x00007610ff127816 */ /* 0x000fe20000000012 */
[----:B------:R0:W2:Y:S01]  /*0bd0*/  @P0 LDG.E.U16 R15, desc[UR14][R4.64] ;  /* 0x0000000e040f0981 */ /* 0x0000a2000c1e1500 */
[----:B------:R-:W-:Y:S01]  /*0be0*/  @P1 LEA.HI.X R7, R8, UR11, RZ, 0x1, P4 ;  /* 0x0000000b08071c11 */ /* 0x000fe2000a0f0cff */
[----:B------:R-:W-:Y:S01]  /*0bf0*/  IMAD.MOV.U32 R12, RZ, RZ, 0x2 ;  /* 0x00000002ff0c7424 */ /* 0x000fe200078e00ff */
[C---:B------:R-:W-:Y:S01]  /*0c00*/  @P3 LEA R10, P5, R11.reuse, UR10, 0x1 ;  /* 0x0000000a0b0a3c11 */ /* 0x040fe2000f8a08ff */
[----:B------:R-:W-:Y:S01]  /*0c10*/  IMAD.MOV.U32 R9, RZ, RZ, 0x2 ;  /* 0x00000002ff097424 */ /* 0x000fe200078e00ff */
[----:B------:R-:W-:Y:S01]  /*0c20*/  @P2 LEA R8, P4, R20, UR10, 0x1 ;  /* 0x0000000a14082c11 */ /* 0x000fe2000f8808ff */
[----:B------:R-:W-:Y:S01]  /*0c30*/  IMAD.WIDE.U32 R12, R11, R12, UR8 ;  /* 0x000000080b0c7e25 */ /* 0x000fe2000f8e000c */
[----:B------:R-:W-:Y:S01]  /*0c40*/  PRMT R21, RZ, 0x7610, R21 ;  /* 0x00007610ff157816 */ /* 0x000fe20000000015 */
[----:B------:R1:W3:Y:S01]  /*0c50*/  @P1 LDG.E.U16 R18, desc[UR14][R6.64] ;  /* 0x0000000e06121981 */ /* 0x0002e2000c1e1500 */
[----:B------:R-:W-:Y:S01]  /*0c60*/  PRMT R24, RZ, 0x7610, R24 ;  /* 0x00007610ff187816 */ /* 0x000fe20000000018 */
[----:B0-----:R-:W-:Y:S01]  /*0c70*/  IMAD.WIDE R4, R19, 0x2, R2 ;  /* 0x0000000213047825 */ /* 0x001fe200078e0202 */
[----:B------:R-:W-:-:S02]  /*0c80*/  @P3 LEA.HI.X R11, R11, UR11, RZ, 0x1, P5 ;  /* 0x0000000b0b0b3c11 */ /* 0x000fc4000a8f0cff */
[----:B------:R-:W-:Y:S02]  /*0c90*/  PRMT R22, RZ, 0x7610, R22 ;  /* 0x00007610ff167816 */ /* 0x000fe40000000016 */
        /* <DEDUP_REMOVED lines=11> */
[----:B------:R-:W1:Y:S01]  /*0d50*/  LDCU.S8 UR4, c[0x0][0xff9] ;  /* 0x0001ff20ff0477ac */ /* 0x000e620008000200 */
[----:B------:R-:W-:-:S02]  /*0d60*/  FSETP.NEU.FTZ.AND P4, PT, R16, RZ, PT ;  /* 0x000000ff1000720b */ /* 0x000fc40003f9d000 */
[----:B-1----:R-:W-:Y:S02]  /*0d70*/  ISETP.NE.AND P5, PT, RZ, UR4, PT ;  /* 0x00000004ff007c0c */ /* 0x002fe4000bfa5270 */
[----:B------:R-:W-:Y:S01]  /*0d80*/  LEA R14, R19, R14, 0x2 ;  /* 0x0000000e130e7211 */ /* 0x000fe200078e10ff */
[----:B---3--:R-:W-:Y:S02]  /*0d90*/  HADD2.F32 R18, -RZ, R18.H0_H0 ;  /* 0x20000012ff127230 */ /* 0x008fe40000004100 */
[----:B----4-:R-:W-:Y:S02]  /*0da0*/  HADD2.F32 R27, -RZ, R24.H0_H0 ;  /* 0x20000018ff1b7230 */ /* 0x010fe40000004100 */
[----:B--2---:R-:W-:Y:S02]  /*0db0*/  HADD2.F32 R24, -RZ, R15.H0_H0 ;  /* 0x2000000fff187230 */ /* 0x004fe40000004100 */
[----:B0-----:R-:W-:Y:S02]  /*0dc0*/  HADD2.F32 R8, -RZ, R21.H0_H0 ;  /* 0x20000015ff087230 */ /* 0x001fe40000004100 */
[----:B------:R-:W-:-:S03]  /*0dd0*/  HADD2.F32 R22, -RZ, R22.H0_H0 ;  /* 0x20000016ff167230 */ /* 0x000fc60000004100 */
[----:B------:R-:W-:Y:S01]  /*0de0*/  @P5 FADD.FTZ R8, -R8, -RZ ;  /* 0x800000ff08085221 */ /* 0x000fe20000010100 */
[----:B------:R-:W-:Y:S01]  /*0df0*/  @P5 FADD.FTZ R24, -R24, -RZ ;  /* 0x800000ff18185221 */ /* 0x000fe20000010100 */
[----:B------:R-:W-:Y:S02]  /*0e00*/  HADD2.F32 R9, -RZ, R20.H0_H0 ;  /* 0x20000014ff097230 */ /* 0x000fe40000004100 */
[----:B------:R-:W-:Y:S01]  /*0e10*/  @P5 FADD.FTZ R18, -R18, -RZ ;  /* 0x800000ff12125221 */ /* 0x000fe20000010100 */
[----:B------:R-:W-:Y:S02]  /*0e20*/  HADD2.F32 R25, -RZ, R25.H0_H0 ;  /* 0x20000019ff197230 */ /* 0x000fe40000004100 */
[----:B------:R-:W-:Y:S01]  /*0e30*/  @P5 FADD.FTZ R22, -R22, -RZ ;  /* 0x800000ff16165221 */ /* 0x000fe20000010100 */
[-C--:B------:R-:W-:Y:S01]  /*0e40*/  @P4 FFMA.FTZ R8, R9, R16.reuse, R8 ;  /* 0x0000001009084223 */ /* 0x080fe20000010008 */
[----:B------:R-:W-:Y:S02]  /*0e50*/  HADD2.F32 R23, -RZ, R23.H0_H0 ;  /* 0x20000017ff177230 */ /* 0x000fe40000004100 */
[-C--:B------:R-:W-:Y:S01]  /*0e60*/  @P4 FFMA.FTZ R24, R25, R16.reuse, R24 ;  /* 0x0000001019184223 */ /* 0x080fe20000010018 */
[----:B------:R-:W-:Y:S01]  /*0e70*/  @P4 FFMA.FTZ R18, R27, R16, R18 ;  /* 0x000000101b124223 */ /* 0x000fe20000010012 */
[----:B-----5:R-:W-:Y:S01]  /*0e80*/  FFMA.FTZ R8, R8, -R0, R9 ;  /* 0x8000000008087223 */ /* 0x020fe20000010009 */
[----:B------:R-:W-:Y:S01]  /*0e90*/  @P4 FFMA.FTZ R22, R23, R16, R22 ;  /* 0x0000001017164223 */ /* 0x000fe20000010016 */
[-C--:B------:R-:W-:Y:S01]  /*0ea0*/  FFMA.FTZ R24, R24, -R0.reuse, R25 ;  /* 0x8000000018187223 */ /* 0x080fe20000010019 */
[----:B------:R-:W-:-:S02]  /*0eb0*/  FFMA.FTZ R18, R18, -R0, R27 ;  /* 0x8000000012127223 */ /* 0x000fc4000001001b */
[----:B------:R-:W-:Y:S01]  /*0ec0*/  FFMA.FTZ R22, R22, -R0, R23 ;  /* 0x8000000016167223 */ /* 0x000fe20000010017 */
[----:B------:R-:W-:Y:S02]  /*0ed0*/  F2FP.F16.F32.PACK_AB R8, RZ, R8 ;  /* 0x00000008ff08723e */ /* 0x000fe400000000ff */
[----:B------:R-:W-:Y:S02]  /*0ee0*/  F2FP.F16.F32.PACK_AB R24, RZ, R24 ;  /* 0x00000018ff18723e */ /* 0x000fe400000000ff */
[----:B------:R-:W-:Y:S02]  /*0ef0*/  F2FP.F16.F32.PACK_AB R18, RZ, R18 ;  /* 0x00000012ff12723e */ /* 0x000fe400000000ff */
[----:B------:R-:W-:Y:S02]  /*0f00*/  F2FP.F16.F32.PACK_AB R22, RZ, R22 ;  /* 0x00000016ff16723e */ /* 0x000fe400000000ff */
        /* <DEDUP_REMOVED lines=11> */
.L_x_10:
        /* <DEDUP_REMOVED lines=15> */
.L_x_15:
[C---:B------:R-:W-:Y:S01]  /*10b0*/  SHF.L.U32 R8, R2.reuse, 0x3, RZ ;  /* 0x0000000302087819 */ /* 0x040fe200000006ff */
[----:B0-----:R-:W2:Y:S01]  /*10c0*/  LDG.E R17, desc[UR14][R4.64] ;  /* 0x0000000e04117981 */ /* 0x001ea2000c1e1900 */
[----:B------:R-:W-:Y:S02]  /*10d0*/  SHF.L.U64.HI R3, R2, 0x3, R3 ;  /* 0x0000000302037819 */ /* 0x000fe40000010203 */
[----:B------:R-:W-:-:S04]  /*10e0*/  IADD3 R6, P0, PT, R8, UR10, RZ ;  /* 0x0000000a08067c10 */ /* 0x000fc8000ff1e0ff */
[----:B------:R-:W-:Y:S02]  /*10f0*/  IADD3.X R7, PT, PT, R3, UR11, RZ, P0, !PT ;  /* 0x0000000b03077c10 */ /* 0x000fe400087fe4ff */
[----:B------:R-:W-:-:S03]  /*1100*/  IADD3 R8, P0, PT, R8, UR8, RZ ;  /* 0x0000000808087c10 */ /* 0x000fc6000ff1e0ff */
[----:B------:R-:W3:Y:S01]  /*1110*/  LDG.E.64 R12, desc[UR14][R6.64] ;  /* 0x0000000e060c7981 */ /* 0x000ee2000c1e1b00 */
[----:B------:R-:W-:-:S05]  /*1120*/  IADD3.X R9, PT, PT, R3, UR9, RZ, P0, !PT ;  /* 0x0000000903097c10 */ /* 0x000fca00087fe4ff */
[----:B------:R-:W4:Y:S01]  /*1130*/  LDG.E.64 R10, desc[UR14][R8.64] ;  /* 0x0000000e080a7981 */ /* 0x000f22000c1e1b00 */
[----:B--2---:R-:W0:Y:S01]  /*1140*/  MUFU.RCP R17, R17 ;  /* 0x0000001100117308 */ /* 0x004e220000001000 */
[--C-:B---3--:R-:W-:Y:S02]  /*1150*/  HADD2.F32 R3, -RZ, R12.reuse.H0_H0 ;  /* 0x2000000cff037230 */ /* 0x108fe40000004100 */
[----:B------:R-:W-:Y:S02]  /*1160*/  HADD2.F32 R12, -RZ, R12.H1_H1 ;  /* 0x3000000cff0c7230 */ /* 0x000fe40000004100 */
[--C-:B------:R-:W-:Y:S02]  /*1170*/  HADD2.F32 R14, -RZ, R13.reuse.H0_H0 ;  /* 0x2000000dff0e7230 */ /* 0x100fe40000004100 */
[-C--:B0-----:R-:W-:Y:S01]  /*1180*/  FMUL.FTZ R3, R3, R17.reuse ;  /* 0x0000001103037220 */ /* 0x081fe20000410000 */
[----:B------:R-:W-:Y:S02]  /*1190*/  HADD2.F32 R13, -RZ, R13.H1_H1 ;  /* 0x3000000dff0d7230 */ /* 0x000fe40000004100 */
[----:B------:R-:W-:Y:S01]  /*11a0*/  FMUL.FTZ R12, R12, R17 ;  /* 0x000000110c0c7220 */ /* 0x000fe20000410000 */
[----:B----4-:R-:W-:-:S02]  /*11b0*/  HADD2.F32 R15, -RZ, R10.H0_H0 ;  /* 0x2000000aff0f7230 */ /* 0x010fc40000004100 */
[-C--:B------:R-:W-:Y:S01]  /*11c0*/  FMUL.FTZ R14, R14, R17.reuse ;  /* 0x000000110e0e7220 */ /* 0x080fe20000410000 */
[----:B------:R-:W-:Y:S02]  /*11d0*/  HADD2.F32 R19, -RZ, R10.H1_H1 ;  /* 0x3000000aff137230 */ /* 0x000fe40000004100 */
[----:B------:R-:W-:Y:S01]  /*11e0*/  FMUL.FTZ R13, R13, R17 ;  /* 0x000000110d0d7220 */ /* 0x000fe20000410000 */
[----:B------:R-:W-:Y:S01]  /*11f0*/  FADD.FTZ R10, -R3, -RZ ;  /* 0x800000ff030a7221 */ /* 0x000fe20000010100 */
[----:B------:R-:W-:Y:S01]  /*1200*/  FADD.FTZ R17, -R12, -RZ ;  /* 0x800000ff0c117221 */ /* 0x000fe20000010100 */
[----:B------:R-:W-:Y:S01]  /*1210*/  FADD.FTZ R23, -R14, -RZ ;  /* 0x800000ff0e177221 */ /* 0x000fe20000010100 */
[----:B------:R-:W-:Y:S01]  /*1220*/  FADD.FTZ R22, -R13, -RZ ;  /* 0x800000ff0d167221 */ /* 0x000fe20000010100 */
[--C-:B------:R-:W-:Y:S01]  /*1230*/  HADD2.F32 R21, -RZ, R11.reuse.H0_H0 ;  /* 0x2000000bff157230 */ /* 0x100fe20000004100 */
[----:B------:R-:W-:Y:S01]  /*1240*/  FSEL R10, R3, R10, !P2 ;  /* 0x0000000a030a7208 */ /* 0x000fe20005000000 */
[----:B------:R-:W-:Y:S01]  /*1250*/  HADD2.F32 R11, -RZ, R11.H1_H1 ;  /* 0x3000000bff0b7230 */ /* 0x000fe20000004100 */
[----:B------:R-:W-:-:S02]  /*1260*/  FSEL R18, R12, R17, !P2 ;  /* 0x000000110c127208 */ /* 0x000fc40005000000 */
[----:B------:R-:W-:Y:S01]  /*1270*/  FSEL R20, R14, R23, !P2 ;  /* 0x000000170e147208 */ /* 0x000fe20005000000 */
[----:B------:R-:W-:Y:S01]  /*1280*/  @P1 FFMA.FTZ R10, R15, R16, R10 ;  /* 0x000000100f0a1223 */ /* 0x000fe2000001000a */
[----:B------:R-:W-:Y:S01]  /*1290*/  FSEL R22, R13, R22, !P2 ;  /* 0x000000160d167208 */ /* 0x000fe20005000000 */
[-C--:B------:R-:W-:Y:S01]  /*12a0*/  @P1 FFMA.FTZ R18, R19, R16.reuse, R18 ;  /* 0x0000001013121223 */ /* 0x080fe20000010012 */
[----:B------:R-:W-:Y:S01]  /*12b0*/  F2FP.F16.F32.PACK_AB R12, R12, R3 ;  /* 0x000000030c0c723e */ /* 0x000fe200000000ff */
[----:B------:R-:W-:Y:S01]  /*12c0*/  @P1 FFMA.FTZ R20, R21, R16, R20 ;  /* 0x0000001015141223 */ /* 0x000fe20000010014 */
[----:B-----5:R-:W-:Y:S01]  /*12d0*/  FFMA.FTZ R10, R10, -R0, R15 ;  /* 0x800000000a0a7223 */ /* 0x020fe2000001000f */
[----:B------:R-:W-:Y:S01]  /*12e0*/  @P1 FFMA.FTZ R22, R11, R16, R22 ;  /* 0x000000100b161223 */ /* 0x000fe20000010016 */
[-C--:B------:R-:W-:Y:S01]  /*12f0*/  FFMA.FTZ R19, R18, -R0.reuse, R19 ;  /* 0x8000000012137223 */ /* 0x080fe20000010013 */
[----:B------:R-:W-:Y:S01]  /*1300*/  FFMA.FTZ R20, R20, -R0, R21 ;  /* 0x8000000014147223 */ /* 0x000fe20000010015 */
[----:B------:R-:W-:Y:S01]  /*1310*/  F2FP.F16.F32.PACK_AB R13, R13, R14 ;  /* 0x0000000e0d0d723e */ /* 0x000fe200000000ff */
[----:B------:R-:W-:-:S02]  /*1320*/  FFMA.FTZ R11, R22, -R0, R11 ;  /* 0x80000000160b7223 */ /* 0x000fc4000001000b */
[----:B------:R-:W-:Y:S01]  /*1330*/  F2FP.F16.F32.PACK_AB R18, R19, R10 ;  /* 0x0000000a1312723e */ /* 0x000fe200000000ff */
[----:B------:R-:W-:Y:S02]  /*1340*/  VIADD R10, R2, UR6 ;  /* 0x00000006020a7c36 */ /* 0x000fe40008000000 */
[----:B------:R-:W-:Y:S02]  /*1350*/  F2FP.F16.F32.PACK_AB R19, R11, R20 ;  /* 0x000000140b13723e */ /* 0x000fe400000000ff */
        /* <DEDUP_REMOVED lines=10> */
.L_x_14:
[----:B------:R-:W0:Y:S01]  /*1400*/  LDCU.S8 UR4, c[0x0][0xff9] ;  /* 0x0001ff20ff0477ac */ /* 0x000e220008000200 */
[----:B------:R-:W-:Y:S02]  /*1410*/  FSETP.NEU.FTZ.AND P1, PT, R16, RZ, PT ;  /* 0x000000ff1000720b */ /* 0x000fe40003f3d000 */
[----:B0-----:R-:W-:-:S13]  /*1420*/  ISETP.NE.AND P2, PT, RZ, UR4, PT ;  /* 0x00000004ff007c0c */ /* 0x001fda000bf45270 */
.L_x_16:
        /* <DEDUP_REMOVED lines=8> */
[--C-:B--2---:R-:W-:Y:S02]  /*14b0*/  HADD2.F32 R8, -RZ, R6.reuse.H0_H0 ;  /* 0x20000006ff087230 */ /* 0x104fe40000004100 */
[----:B------:R-:W-:Y:S01]  /*14c0*/  HADD2.F32 R10, -RZ, R6.H1_H1 ;  /* 0x30000006ff0a7230 */ /* 0x000fe20000004100 */
[----:B------:R-:W-:Y:S01]  /*14d0*/  IADD3 R6, PT, PT, R2, UR6, RZ ;  /* 0x0000000602067c10 */ /* 0x000fe2000fffe0ff */
[--C-:B------:R-:W-:Y:S02]  /*14e0*/  HADD2.F32 R12, -RZ, R7.reuse.H0_H0 ;  /* 0x20000007ff0c7230 */ /* 0x100fe40000004100 */
[----:B------:R-:W-:Y:S01]  /*14f0*/  @P2 FADD.FTZ R8, -R8, -RZ ;  /* 0x800000ff08082221 */ /* 0x000fe20000010100 */
[----:B------:R-:W-:-:S02]  /*1500*/  HADD2.F32 R14, -RZ, R7.H1_H1 ;  /* 0x30000007ff0e7230 */ /* 0x000fc40000004100 */
[----:B------:R-:W-:Y:S01]  /*1510*/  @P2 FADD.FTZ R10, -R10, -RZ ;  /* 0x800000ff0a0a2221 */ /* 0x000fe20000010100 */
[--C-:B---3--:R-:W-:Y:S02]  /*1520*/  HADD2.F32 R3, -RZ, R18.reuse.H0_H0 ;  /* 0x20000012ff037230 */ /* 0x108fe40000004100 */
[----:B------:R-:W-:Y:S01]  /*1530*/  @P2 FADD.FTZ R12, -R12, -RZ ;  /* 0x800000ff0c0c2221 */ /* 0x000fe20000010100 */
[----:B------:R-:W-:Y:S02]  /*1540*/  HADD2.F32 R9, -RZ, R18.H1_H1 ;  /* 0x30000012ff097230 */ /* 0x000fe40000004100 */
[----:B------:R-:W-:Y:S01]  /*1550*/  @P2 FADD.FTZ R14, -R14, -RZ ;  /* 0x800000ff0e0e2221 */ /* 0x000fe20000010100 */
[--C-:B------:R-:W-:Y:S02]  /*1560*/  HADD2.F32 R11, -RZ, R19.reuse.H0_H0 ;  /* 0x20000013ff0b7230 */ /* 0x100fe40000004100 */
[----:B------:R-:W-:Y:S01]  /*1570*/  @P1 FFMA.FTZ R8, R3, R16, R8 ;  /* 0x0000001003081223 */ /* 0x000fe20000010008 */
[----:B------:R-:W-:-:S02]  /*1580*/  HADD2.F32 R13, -RZ, R19.H1_H1 ;  /* 0x30000013ff0d7230 */ /* 0x000fc40000004100 */
[-C--:B------:R-:W-:Y:S01]  /*1590*/  @P1 FFMA.FTZ R10, R9, R16.reuse, R10 ;  /* 0x00000010090a1223 */ /* 0x080fe2000001000a */
[----:B------:R-:W-:Y:S01]  /*15a0*/  ISETP.LT.U32.AND P3, PT, R6, 0x4000, PT ;  /* 0x000040000600780c */ /* 0x000fe20003f61070 */
[----:B------:R-:W-:Y:S01]  /*15b0*/  @P1 FFMA.FTZ R12, R11, R16, R12 ;  /* 0x000000100b0c1223 */ /* 0x000fe2000001000c */
[----:B-----5:R-:W-:Y:S01]  /*15c0*/  FFMA.FTZ R3, R8, -R0, R3 ;  /* 0x8000000008037223 */ /* 0x020fe20000010003 */
[----:B------:R-:W-:Y:S01]  /*15d0*/  @P1 FFMA.FTZ R14, R13, R16, R14 ;  /* 0x000000100d0e1223 */ /* 0x000fe2000001000e */
[-C--:B------:R-:W-:Y:S01]  /*15e0*/  FFMA.FTZ R10, R10, -R0.reuse, R9 ;  /* 0x800000000a0a7223 */ /* 0x080fe20000010009 */
[-C--:B------:R-:W-:Y:S02]  /*15f0*/  FFMA.FTZ R11, R12, -R0.reuse, R11 ;  /* 0x800000000c0b7223 */ /* 0x080fe4000001000b */
[----:B------:R-:W-:Y:S02]  /*1600*/  FFMA.FTZ R14, R14, -R0, R13 ;  /* 0x800000000e0e7223 */ /* 0x000fe4000001000d */
[----:B------:R-:W-:Y:S01]  /*1610*/  F2FP.F16.F32.PACK_AB R10, R10, R3 ;  /* 0x000000030a0a723e */ /* 0x000fe200000000ff */
[----:B------:R-:W-:-:S02]  /*1620*/  IMAD.WIDE.U32 R2, R6, 0x4, RZ ;  /* 0x0000000406027825 */ /* 0x000fc400078e00ff */
[----:B------:R-:W-:Y:S02]  /*1630*/  F2FP.F16.F32.PACK_AB R11, R14, R11 ;  /* 0x0000000b0e0b723e */ /* 0x000fe400000000ff */
[----:B------:R-:W-:Y:S01]  /*1640*/  ISETP.GE.U32.AND P0, PT, R2, UR13, PT ;  /* 0x0000000d02007c0c */ /* 0x000fe2000bf06070 */
[----:B------:R-:W-:Y:S02]  /*1650*/  IMAD.MOV.U32 R2, RZ, RZ, R6 ;  /* 0x000000ffff027224 */ /* 0x000fe400078e0006 */
[----:B------:R0:W-:Y:S01]  /*1660*/  STG.E.64 desc[UR14][R4.64], R10 ;  /* 0x0000000a04007986 */ /* 0x0001e2000c101b0e */
[----:B------:R-:W-:Y:S01]  /*1670*/  ISETP.GE.U32.AND.EX P0, PT, R3, UR5, PT, P0 ;  /* 0x0000000503007c0c */ /* 0x000fe2000bf06100 */
[----:B------:R-:W-:-:S12]  /*1680*/  HFMA2 R3, -RZ, RZ, 0, 0 ;  /* 0x00000000ff037431 */ /* 0x000fd800000001ff */
[----:B0-----:R-:W-:Y:S05]  /*1690*/  @!P0 BRA P3, `(.L_x_16) ;  /* 0xfffffffc00648947 */ /* 0x001fea000183ffff */
[----:B------:R-:W-:Y:S05]  /*16a0*/  EXIT ;  /* 0x000000000000794d */ /* 0x000fea0003800000 */
.L_x_17:
        /* <DEDUP_REMOVED lines=13> */
.L_x_171:


//--------------------- .text._ZN2at6native50_GLOBAL__N__ca2a4b1e_17_FusedSgdKernel_cu_a550329a25multi_tensor_apply_kernelINS1_18TensorListMetadataILi2EEENS1_19FusedSgdMathFunctorIfLi2EEEJddPfddbbbS7_S7_EEEvT_T0_DpT1_ --------------------------
	.section	.text._ZN2at6native50_GLOBAL__N__ca2a4b1e_17_FusedSgdKernel_cu_a550329a25multi_tensor_apply_kernelINS1_18TensorListMetadataILi2EEENS1_19FusedSgdMathFunctorIfLi2EEEJddPfddbbbS7_S7_EEEvT_T0_DpT1_,"ax",@progbits
	.align	128
.text._ZN2at6native50_GLOBAL__N__ca2a4b1e_17_FusedSgdKernel_cu_a550329a25multi_tensor_apply_kernelINS1_18TensorListMetadataILi2EEENS1_19FusedSgdMathFunctorIfLi2EEEJddPfddbbbS7_S7_EEEvT_T0_DpT1_:
        .type           _ZN2at6native50_GLOBAL__N__ca2a4b1e_17_FusedSgdKernel_cu_a550329a25multi_tensor_apply_kernelINS1_18TensorListMetadataILi2EEENS1_19FusedSgdMathFunctorIfLi2EEEJddPfddbbbS7_S7_EEEvT_T0_DpT1_,@function
        .size           _ZN2at6native50_GLOBAL__N__ca2a4b1e_17_FusedSgdKernel_cu_a550329a25multi_tensor_apply_kernelINS1_18TensorListMetadataILi2EEENS1_19FusedSgdMathFunctorIfLi2EEEJddPfddbbbS7_S7_EEEvT_T0_DpT1_,(.L_x_172 - _ZN2at6native50_GLOBAL__N__ca2a4b1e_17_FusedSgdKernel_cu_a550329a25multi_tensor_apply_kernelINS1_18TensorListMetadataILi2EEENS1_19FusedSgdMathFunctorIfLi2EEEJddPfddbbbS7_S7_EEEvT_T0_DpT1_)
        .other          _ZN2at6native50_GLOBAL__N__ca2a4b1e_17_FusedSgdKernel_cu_a550329a25multi_tensor_apply_kernelINS1_18TensorListMetadataILi2EEENS1_19FusedSgdMathFunctorIfLi2EEEJddPfddbbbS7_S7_EEEvT_T0_DpT1_,@"STO_CUDA_ENTRY STV_DEFAULT"
_ZN2at6native50_GLOBAL__N__ca2a4b1e_17_FusedSgdKernel_cu_a550329a25multi_tensor_apply_kernelINS1_18TensorListMetadataILi2EEENS1_19FusedSgdMathFunctorIfLi2EEEJddPfddbbbS7_S7_EEEvT_T0_DpT1_:
        /* <DEDUP_REMOVED lines=10> */
.L_x_18:
        /* <DEDUP_REMOVED lines=11> */
[----:B--2---:R-:W0:Y:S01]  /*0150*/  LDCU.U8 UR4, c[0x0][UR5+0x980] ;  /* 0x00013000050477ac */ /* 0x004e220008000000 */
[----:B-1----:R-:W-:Y:S01]  /*0160*/  F2F.F32.F64 R2, R6 ;  /* 0x0000000600027310 */ /* 0x002fe20000301000 */
[----:B------:R-:W-:Y:S01]  /*0170*/  UIMAD UR5, UR5, 0x3, UR5 ;  /* 0x00000003050578a4 */ /* 0x000fe2000f8e0205 */
[----:B---3--:R-:W-:-:S06]  /*0180*/  @!P1 DSETP.GEU.AND P2, PT, |R4|, UR16, PT ;  /* 0x0000001004009e2a */ /* 0x008fcc000bf4e200 */
[----:B------:R-:W1:Y:S01]  /*0190*/  @!P1 F2F.F32.F64 R4, R4 ;  /* 0x0000000400049310 */ /* 0x000e620000301000 */
[----:B------:R-:W-:Y:S01]  /*01a0*/  @!P1 PLOP3.LUT P0, PT, P2, PT, PT, 0x80, 0x8 ;  /* 0x000000000008981c */ /* 0x000fe2000170f070 */
[----:B------:R-:W-:-:S03]  /*01b0*/  DSETP.GEU.AND P2, PT, |R6|, UR16, PT ;  /* 0x0000001006007e2a */ /* 0x000fc6000bf4e200 */
[----:B------:R-:W2:Y:S01]  /*01c0*/  LDCU UR12, c[0x0][UR5+0xac0] ;  /* 0x00015800050c77ac */ /* 0x000ea20008000800 */
[----:B0-----:R-:W-:-:S08]  /*01d0*/  USHF.L.U32 UR8, UR4, 0x3, URZ ;  /* 0x0000000304087899 */ /* 0x001fd000080006ff */
[----:B-1----:R-:W-:Y:S02]  /*01e0*/  @!P0 FMUL R4, R4, 1.175494350822287508e-38 ;  /* 0x0080000004048820 */ /* 0x002fe40000400000 */
[----:B------:R-:W-:Y:S02]  /*01f0*/  @!P2 FMUL R2, R2, 1.175494350822287508e-38 ;  /* 0x008000000202a820 */ /* 0x000fe40000400000 */
[----:B------:R-:W2:Y:S01]  /*0200*/  LDCU.64 UR6, c[0x0][UR8+0x580] ;  /* 0x0000b000080677ac */ /* 0x000ea20008000a00 */
[----:B------:R-:W0:Y:S01]  /*0210*/  LDCU.64 UR4, c[0x0][UR8+0x780] ;  /* 0x0000f000080477ac */ /* 0x000e220008000a00 */
[----:B------:R-:W1:Y:S01]  /*0220*/  LDCU.64 UR8, c[0x0][UR8+0x380] ;  /* 0x00007000080877ac */ /* 0x000e620008000a00 */
[----:B--2---:R-:W-:Y:S02]  /*0230*/  UIMAD.WIDE UR10, UR12, 0x40000, UR6 ;  /* 0x000400000c0a78a5 */ /* 0x004fe4000f8e0206 */
[----:B------:R-:W-:Y:S02]  /*0240*/  UIMAD.WIDE UR6, UR12, 0x10000, URZ ;  /* 0x000100000c0678a5 */ /* 0x000fe4000f8e02ff */
[----:B0-----:R-:W-:-:S02]  /*0250*/  ULOP3.LUT UR13, UR4, 0x3, URZ, 0xc0, !UPT ;  /* 0x00000003040d7892 */ /* 0x001fc4000f8ec0ff */
[----:B-1----:R-:W-:Y:S02]  /*0260*/  UIMAD.WIDE UR8, UR12, 0x40000, UR8 ;  /* 0x000400000c0878a5 */ /* 0x002fe4000f8e0208 */
[----:B------:R-:W-:Y:S02]  /*0270*/  ULOP3.LUT UR12, UR13, 0xf, UR10, 0xf8, !UPT ;  /* 0x0000000f0d0c7892 */ /* 0x000fe4000f8ef80a */
[----:B------:R-:W-:Y:S02]  /*0280*/  UIADD3 UR13, UP1, UPT, UR4, -UR6, URZ ;  /* 0x80000006040d7290 */ /* 0x000fe4000ff3e0ff */
[----:B------:R-:W-:Y:S02]  /*0290*/  ULOP3.LUT UP0, URZ, UR12, 0xf, UR8, 0xf8, !UPT ;  /* 0x0000000f0cff7892 */ /* 0x000fe4000f80f808 */
[----:B------:R-:W-:Y:S02]  /*02a0*/  UIADD3.X UR5, UPT, UPT, UR5, ~UR7, URZ, UP1, !UPT ;  /* 0x8000000705057290 */ /* 0x000fe40008ffe4ff */
[----:B------:R-:W-:Y:S01]  /*02b0*/  ULOP3.LUT UP0, URZ, URZ, URZ, URZ, 0xfc, UP0 ;  /* 0x000000ffffff7292 */ /* 0x000fe2000800fcff */
[----:B------:R-:W-:-:S08]  /*02c0*/  @!P1 IMAD.MOV.U32 R0, RZ, RZ, R4 ;  /* 0x000000ffff009224 */ /* 0x000fd000078e0004 */
[----:B------:R-:W-:Y:S05]  /*02d0*/  BRA.U !UP0, `(.L_x_19) ;  /* 0x0000000908b07547 */ /* 0x000fea000b800000 */
        /* <DEDUP_REMOVED lines=11> */
.L_x_21:
[----:B------:R-:W0:Y:S01]  /*0390*/  LDC.64 R8, c[0x0][0x1000] ;  /* 0x00040000ff087b82 */ /* 0x000e220000000a00 */
[----:B-1----:R-:W-:Y:S02]  /*03a0*/  IMAD.IADD R12, R3, 0x1, R20 ;  /* 0x00000001030c7824 */ /* 0x002fe400078e0214 */
[----:B------:R-:W-:Y:S02]  /*03b0*/  IMAD.U32 R5, RZ, RZ, UR5 ;  /* 0x00000005ff057e24 */ /* 0x000fe4000f8e00ff */
[----:B------:R-:W-:Y:S01]  /*03c0*/  IMAD.U32 R6, RZ, RZ, UR5 ;  /* 0x00000005ff067e24 */ /* 0x000fe2000f8e00ff */
[C---:B--2---:R-:W-:Y:S01]  /*03d0*/  IADD3 R4, PT, PT, R12.reuse, R21, RZ ;  /* 0x000000150c047210 */ /* 0x044fe20007ffe0ff */
[----:B------:R-:W-:Y:S01]  /*03e0*/  IMAD.U32 R7, RZ, RZ, UR5 ;  /* 0x00000005ff077e24 */ /* 0x000fe2000f8e00ff */
[----:B------:R-:W-:Y:S02]  /*03f0*/  ISETP.LT.U32.AND P3, PT, R12, UR13, PT ;  /* 0x0000000d0c007c0c */ /* 0x000fe4000bf61070 */
[C---:B------:R-:W-:Y:S01]  /*0400*/  ISETP.LT.U32.AND P0, PT, R4.reuse, UR13, PT ;  /* 0x0000000d04007c0c */ /* 0x040fe2000bf01070 */
[----:B------:R-:W-:Y:S01]  /*0410*/  IMAD.IADD R16, R4, 0x1, R21 ;  /* 0x0000000104107824 */ /* 0x000fe200078e0215 */
[----:B------:R-:W-:-:S02]  /*0420*/  ISETP.GT.U32.AND.EX P3, PT, R5, RZ, PT, P3 ;  /* 0x000000ff0500720c */ /* 0x000fc40003f64130 */
[----:B------:R-:W-:Y:S02]  /*0430*/  ISETP.GT.AND.EX P0, PT, R5, RZ, PT, P0 ;  /* 0x000000ff0500720c */ /* 0x000fe40003f04300 */
[C---:B------:R-:W-:Y:S02]  /*0440*/  IADD3 R18, PT, PT, R16.reuse, R21, RZ ;  /* 0x0000001510127210 */ /* 0x040fe40007ffe0ff */
[----:B------:R-:W-:Y:S02]  /*0450*/  ISETP.LT.U32.AND P2, PT, R16, UR13, PT ;  /* 0x0000000d10007c0c */ /* 0x000fe4000bf41070 */
[----:B------:R-:W-:Y:S01]  /*0460*/  ISETP.LT.U32.AND P1, PT, R18, UR13, PT ;  /* 0x0000000d12007c0c */ /* 0x000fe2000bf21070 */
[----:B0-----:R0:W2:Y:S01]  /*0470*/  LDG.E R14, desc[UR14][R8.64] ;  /* 0x0000000e080e7981 */ /* 0x0010a2000c1e1900 */
[----:B------:R-:W-:Y:S02]  /*0480*/  ISETP.LT.U32.AND P3, PT, R12, 0x10000, P3 ;  /* 0x000100000c00780c */ /* 0x000fe40001f61070 */
[----:B------:R-:W-:-:S02]  /*0490*/  ISETP.GT.AND.EX P2, PT, R6, RZ, PT, P2 ;  /* 0x000000ff0600720c */ /* 0x000fc40003f44320 */
[----:B------:R-:W-:Y:S02]  /*04a0*/  ISETP.GT.AND.EX P1, PT, R7, RZ, PT, P1 ;  /* 0x000000ff0700720c */ /* 0x000fe40003f24310 */
[----:B------:R-:W-:Y:S02]  /*04b0*/  LEA R10, P4, R12, UR10, 0x2 ;  /* 0x0000000a0c0a7c11 */ /* 0x000fe4000f8810ff */
[----:B------:R-:W-:Y:S02]  /*04c0*/  CS2R R22, SRZ ;  /* 0x0000000000167805 */ /* 0x000fe4000001ff00 */
[----:B------:R-:W-:Y:S02]  /*04d0*/  ISETP.LT.U32.AND P0, PT, R4, 0x10000, P0 ;  /* 0x000100000400780c */ /* 0x000fe40000701070 */
[----:B------:R-:W-:Y:S02]  /*04e0*/  ISETP.LT.U32.AND P2, PT, R16, 0x10000, P2 ;  /* 0x000100001000780c */ /* 0x000fe40001741070 */
[----:B------:R-:W-:-:S02]  /*04f0*/  ISETP.LT.U32.AND P1, PT, R18, 0x10000, P1 ;  /* 0x000100001200780c */ /* 0x000fc40000f21070 */
[----:B------:R-:W-:Y:S02]  /*0500*/  LEA.HI.X R11, R12, UR11, RZ, 0x2, P4 ;  /* 0x0000000b0c0b7c11 */ /* 0x000fe4000a0f14ff */
[----:B------:R-:W-:Y:S02]  /*0510*/  LEA R6, P4, R16, UR10, 0x2 ;  /* 0x0000000a10067c11 */ /* 0x000fe4000f8810ff */
[----:B------:R-:W-:Y:S01]  /*0520*/  LEA R4, P5, R18, UR10, 0x2 ;  /* 0x0000000a12047c11 */ /* 0x000fe2000f8a10ff */
[----:B------:R-:W3:Y:S01]  /*0530*/  @P3 LDG.E R23, desc[UR14][R10.64] ;  /* 0x0000000e0a173981 */ /* 0x000ee2000c1e1900 */
[----:B------:R-:W-:Y:S01]  /*0540*/  IMAD.MOV.U32 R25, RZ, RZ, RZ ;  /* 0x000000ffff197224 */ /* 0x000fe200078e00ff */
[----:B------:R-:W-:Y:S02]  /*0550*/  CS2R R26, SRZ ;  /* 0x00000000001a7805 */ /* 0x000fe4000001ff00 */
[----:B------:R-:W-:Y:S02]  /*0560*/  CS2R R28, SRZ ;  /* 0x00000000001c7805 */ /* 0x000fe4000001ff00 */
[----:B------:R-:W-:Y:S01]  /*0570*/  LEA.HI.X R7, R16, UR11, RZ, 0x2, P4 ;  /* 0x0000000b10077c11 */ /* 0x000fe2000a0f14ff */
[----:B0-----:R-:W-:Y:S01]  /*0580*/  IMAD.WIDE R8, R21, 0x4, R10 ;  /* 0x0000000415087825 */ /* 0x001fe200078e020a */
[----:B------:R-:W-:-:S03]  /*0590*/  LEA.HI.X R5, R18, UR11, RZ, 0x2, P5 ;  /* 0x0000000b12057c11 */ /* 0x000fc6000a8f14ff */
[----:B------:R-:W-:Y:S02]  /*05a0*/  HFMA2 R17, -RZ, RZ, 0, 0 ;  /* 0x00000000ff117431 */ /* 0x000fe400000001ff */
[----:B------:R-:W-:Y:S01]  /*05b0*/  IMAD.MOV.U32 R13, RZ, RZ, 0x4 ;  /* 0x00000004ff0d7424 */ /* 0x000fe200078e00ff */
[----:B------:R-:W4:Y:S04]  /*05c0*/  @P0 LDG.E R25, desc[UR14][R8.64] ;  /* 0x0000000e08190981 */ /* 0x000f28000c1e1900 */
[----:B------:R-:W4:Y:S01]  /*05d0*/  @P2 LDG.E R27, desc[UR14][R6.64] ;  /* 0x0000000e061b2981 */ /* 0x000f22000c1e1900 */
[----:B------:R-:W-:-:S03]  /*05e0*/  IMAD.WIDE.U32 R12, R12, R13, UR8 ;  /* 0x000000080c0c7e25 */ /* 0x000fc6000f8e000d */
[----:B------:R-:W4:Y:S04]  /*05f0*/  @P1 LDG.E R29, desc[UR14][R4.64] ;  /* 0x0000000e041d1981 */ /* 0x000f28000c1e1900 */
[----:B------:R-:W4:Y:S01]  /*0600*/  @P3 LDG.E R17, desc[UR14][R12.64] ;  /* 0x0000000e0c113981 */ /* 0x000f22000c1e1900 */
[----:B------:R-:W0:Y:S01]  /*0610*/  LDCU.S8 UR4, c[0x0][0xff9] ;  /* 0x0001ff20ff0477ac */ /* 0x000e220008000200 */
[----:B------:R-:W-:Y:S01]  /*0620*/  FSETP.NEU.FTZ.AND P4, PT, R2, RZ, PT ;  /* 0x000000ff0200720b */ /* 0x000fe20003f9d000 */
[----:B------:R-:W-:Y:S01]  /*0630*/  IMAD.MOV.U32 R19, RZ, RZ, 0x4 ;  /* 0x00000004ff137424 */ /* 0x000fe200078e00ff */
[----:B0-----:R-:W-:-:S03]  /*0640*/  ISETP.NE.AND P5, PT, RZ, UR4, PT ;  /* 0x00000004ff007c0c */ /* 0x001fc6000bfa5270 */
[----:B------:R-:W-:-:S05]  /*0650*/  IMAD.WIDE.U32 R18, R18, R19, UR8 ;  /* 0x0000000812127e25 */ /* 0x000fca000f8e0013 */
[----:B------:R-:W4:Y:S01]  /*0660*/  @P1 LDG.E R26, desc[UR14][R18.64] ;  /* 0x0000000e121a1981 */ /* 0x000f22000c1e1900 */
[----:B--2---:R-:W3:Y:S02]  /*0670*/  MUFU.RCP R14, R14 ;  /* 0x0000000e000e7308 */ /* 0x004ee40000001000 */
[----:B---3--:R-:W-:-:S04]  /*0680*/  FMUL.FTZ R23, R14, R23 ;  /* 0x000000170e177220 */ /* 0x008fc80000410000 */
[----:B------:R-:W-:Y:S01]  /*0690*/  FADD.FTZ R24, -R23, -RZ ;  /* 0x800000ff17187221 */ /* 0x000fe20000010100 */
[----:B----4-:R-:W-:-:S04]  /*06a0*/  FMUL.FTZ R25, R14, R25 ;  /* 0x000000190e197220 */ /* 0x010fc80000410000 */
[----:B------:R-:W-:Y:S01]  /*06b0*/  FSEL R24, R23, R24, !P5 ;  /* 0x0000001817187208 */ /* 0x000fe20006800000 */
[C---:B------:R-:W-:Y:S01]  /*06c0*/  FMUL.FTZ R27, R14.reuse, R27 ;  /* 0x0000001b0e1b7220 */ /* 0x040fe20000410000 */
[----:B------:R-:W-:Y:S01]  /*06d0*/  FMUL.FTZ R29, R14, R29 ;  /* 0x0000001d0e1d7220 */ /* 0x000fe20000410000 */
[----:B------:R-:W-:-:S04]  /*06e0*/  IMAD.WIDE R14, R21, 0x4, R12 ;  /* 0x00000004150e7825 */ /* 0x000fc800078e020c */
[----:B------:R-:W-:Y:S01]  /*06f0*/  @P4 FFMA.FTZ R24, R17, R2, R24 ;  /* 0x0000000211184223 */ /* 0x000fe20000010018 */
[----:B------:R-:W2:Y:S03]  /*0700*/  @P0 LDG.E R22, desc[UR14][R14.64] ;  /* 0x0000000e0e160981 */ /* 0x000ea6000c1e1900 */
[----:B-----5:R-:W-:Y:S01]  /*0710*/  FFMA.FTZ R24, R24, -R0, R17 ;  /* 0x8000000018187223 */ /* 0x020fe20000010011 */
[----:B------:R-:W-:-:S04]  /*0720*/  IMAD.MOV.U32 R17, RZ, RZ, 0x4 ;  /* 0x00000004ff117424 */ /* 0x000fc800078e00ff */
[----:B------:R-:W-:-:S05]  /*0730*/  IMAD.WIDE.U32 R16, R16, R17, UR8 ;  /* 0x0000000810107e25 */ /* 0x000fca000f8e0011 */
[----:B------:R-:W3:Y:S04]  /*0740*/  @P2 LDG.E R28, desc[UR14][R16.64] ;  /* 0x0000000e101c2981 */ /* 0x000ee8000c1e1900 */
[----:B------:R0:W-:Y:S02]  /*0750*/  @P3 STG.E desc[UR14][R12.64], R24 ;  /* 0x000000180c003986 */ /* 0x0001e4000c10190e */
[----:B0-----:R-:W-:-:S05]  /*0760*/  FADD.FTZ R12, -R25, -RZ ;  /* 0x800000ff190c7221 */ /* 0x001fca0000010100 */
[----:B------:R-:W-:Y:S01]  /*0770*/  FSEL R13, R25, R12, !P5 ;  /* 0x0000000c190d7208 */ /* 0x000fe20006800000 */
[----:B------:R-:W-:Y:S01]  /*0780*/  FADD.FTZ R12, -R29, -RZ ;  /* 0x800000ff1d0c7221 */ /* 0x000fe20000010100 */
[----:B------:R-:W-:-:S03]  /*0790*/  LEA R20, R21, R20, 0x2 ;  /* 0x0000001415147211 */ /* 0x000fc600078e10ff */
[----:B--2---:R-:W-:-:S04]  /*07a0*/  @P4 FFMA.FTZ R13, R22, R2, R13 ;  /* 0x00000002160d4223 */ /* 0x004fc8000001000d */
[----:B------:R-:W-:Y:S01]  /*07b0*/  FFMA.FTZ R24, R13, -R0, R22 ;  /* 0x800000000d187223 */ /* 0x000fe20000010016 */
[----:B------:R-:W-:Y:S01]  /*07c0*/  FADD.FTZ R22, -R27, -RZ ;  /* 0x800000ff1b167221 */ /* 0x000fe20000010100 */
[----:B------:R-:W-:-:S04]  /*07d0*/  FSEL R13, R29, R12, !P5 ;  /* 0x0000000c1d0d7208 */ /* 0x000fc80006800000 */
[----:B------:R-:W-:Y:S01]  /*07e0*/  FSEL R22, R27, R22, !P5 ;  /* 0x000000161b167208 */ /* 0x000fe20006800000 */
[----:B------:R-:W-:-:S04]  /*07f0*/  @P4 FFMA.FTZ R13, R26, R2, R13 ;  /* 0x000000021a0d4223 */ /* 0x000fc8000001000d */
[----:B---3--:R-:W-:Y:S01]  /*0800*/  @P4 FFMA.FTZ R22, R28, R2, R22 ;  /* 0x000000021c164223 */ /* 0x008fe20000010016 */
[----:B------:R-:W-:-:S03]  /*0810*/  FFMA.FTZ R13, R13, -R0, R26 ;  /* 0x800000000d0d7223 */ /* 0x000fc6000001001a */
[----:B------:R-:W-:Y:S01]  /*0820*/  FFMA.FTZ R22, R22, -R0, R28 ;  /* 0x8000000016167223 */ /* 0x000fe2000001001c */
[----:B------:R0:W-:Y:S01]  /*0830*/  @P0 STG.E desc[UR14][R14.64], R24 ;  /* 0x000000180e000986 */ /* 0x0001e2000c10190e */
[----:B------:R-:W-:-:S03]  /*0840*/  IMAD.U32 R12, RZ, RZ, UR5 ;  /* 0x00000005ff0c7e24 */ /* 0x000fc6000f8e00ff */
[----:B------:R0:W-:Y:S04]  /*0850*/  @P2 STG.E desc[UR14][R16.64], R22 ;  /* 0x0000001610002986 */ /* 0x0001e8000c10190e */
[----:B------:R0:W-:Y:S04]  /*0860*/  @P1 STG.E desc[UR14][R18.64], R13 ;  /* 0x0000000d12001986 */ /* 0x0001e8000c10190e */
[----:B------:R0:W-:Y:S04]  /*0870*/  @P3 STG.E desc[UR14][R10.64], R23 ;  /* 0x000000170a003986 */ /* 0x0001e8000c10190e */
[----:B------:R0:W-:Y:S01]  /*0880*/  @P0 STG.E desc[UR14][R8.64], R25 ;  /* 0x0000001908000986 */ /* 0x0001e2000c10190e */
[----:B------:R-:W-:-:S03]  /*0890*/  ISETP.LT.U32.AND P0, PT, R20, UR13, PT ;  /* 0x0000000d14007c0c */ /* 0x000fc6000bf01070 */
[----:B------:R0:W-:Y:S01]  /*08a0*/  @P2 STG.E desc[UR14][R6.64], R27 ;  /* 0x0000001b06002986 */ /* 0x0001e2000c10190e */
[----:B------:R-:W-:-:S03]  /*08b0*/  ISETP.GT.AND.EX P0, PT, R12, RZ, PT, P0 ;  /* 0x000000ff0c00720c */ /* 0x000fc60003f04300 */
[----:B------:R0:W-:Y:S01]  /*08c0*/  @P1 STG.E desc[UR14][R4.64], R29 ;  /* 0x0000001d04001986 */ /* 0x0001e2000c10190e */
[----:B------:R-:W-:-:S13]  /*08d0*/  ISETP.LT.U32.AND P1, PT, R20, 0x10000, PT ;  /* 0x000100001400780c */ /* 0x000fda0003f21070 */
[----:B0-----:R-:W-:Y:S05]  /*08e0*/  @P0 BRA P1, `(.L_x_21) ;  /* 0xfffffff800a80947 */ /* 0x001fea000083ffff */
[----:B------:R-:W-:Y:S05]  /*08f0*/  EXIT ;  /* 0x000000000000794d */ /* 0x000fea0003800000 */
.L_x_20:
[----:B------:R-:W-:-:S07]  /*0900*/  IMAD.MOV.U32 R14, RZ, RZ, RZ ;  /* 0x000000ffff0e7224 */ /* 0x000fce00078e00ff */
.L_x_22:
[----:B-1----:R-:W-:Y:S01]  /*0910*/  IADD3 R4, PT, PT, R3, R14, RZ ;  /* 0x0000000e03047210 */ /* 0x002fe20007ffe0ff */
[----:B------:R-:W-:Y:S02]  /*0920*/  IMAD.U32 R5, RZ, RZ, UR5 ;  /* 0x00000005ff057e24 */ /* 0x000fe4000f8e00ff */
[----:B------:R-:W-:Y:S02]  /*0930*/  HFMA2 R17, -RZ, RZ, 0, 0 ;  /* 0x00000000ff117431 */ /* 0x000fe400000001ff */
[----:B------:R-:W-:Y:S01]  /*0940*/  IMAD.U32 R7, RZ, RZ, UR5 ;  /* 0x00000005ff077e24 */ /* 0x000fe2000f8e00ff */
[C---:B------:R-:W-:Y:S01]  /*0950*/  ISETP.LT.U32.AND P0, PT, R4.reuse, UR13, PT ;  /* 0x0000000d04007c0c */ /* 0x040fe2000bf01070 */
[----:B--2---:R-:W-:Y:S02]  /*0960*/  IMAD.IADD R6, R4, 0x1, R21 ;  /* 0x0000000104067824 */ /* 0x004fe400078e0215 */
[----:B------:R-:W-:Y:S01]  /*0970*/  IMAD.MOV.U32 R15, RZ, RZ, RZ ;  /* 0x000000ffff0f7224 */ /* 0x000fe200078e00ff */
[----:B------:R-:W-:-:S02]  /*0980*/  ISETP.GT.U32.AND.EX P0, PT, R5, RZ, PT, P0 ;  /* 0x000000ff0500720c */ /* 0x000fc40003f04100 */
[C---:B------:R-:W-:Y:S02]  /*0990*/  IADD3 R16, PT, PT, R6.reuse, R21, RZ ;  /* 0x0000001506107210 */ /* 0x040fe40007ffe0ff */
[----:B------:R-:W-:Y:S02]  /*09a0*/  ISETP.LT.U32.AND P1, PT, R6, UR13, PT ;  /* 0x0000000d06007c0c */ /* 0x000fe4000bf21070 */
[C---:B------:R-:W-:Y:S01]  /*09b0*/  ISETP.LT.U32.AND P2, PT, R16.reuse, UR13, PT ;  /* 0x0000000d10007c0c */ /* 0x040fe2000bf41070 */
[----:B------:R-:W-:Y:S01]  /*09c0*/  IMAD.IADD R12, R16, 0x1, R21 ;  /* 0x00000001100c7824 */ /* 0x000fe200078e0215 */
[----:B------:R-:W-:Y:S02]  /*09d0*/  ISETP.LT.U32.AND P0, PT, R4, 0x10000, P0 ;  /* 0x000100000400780c */ /* 0x000fe40000701070 */
[----:B------:R-:W-:Y:S02]  /*09e0*/  ISETP.GT.AND.EX P1, PT, R5, RZ, PT, P1 ;  /* 0x000000ff0500720c */ /* 0x000fe40003f24310 */
[----:B------:R-:W-:-:S02]  /*09f0*/  ISETP.GT.AND.EX P2, PT, R7, RZ, PT, P2 ;  /* 0x000000ff0700720c */ /* 0x000fc40003f44320 */
[----:B------:R-:W-:Y:S02]  /*0a00*/  ISETP.LT.U32.AND P3, PT, R12, UR13, PT ;  /* 0x0000000d0c007c0c */ /* 0x000fe4000bf61070 */
[----:B------:R-:W-:Y:S02]  /*0a10*/  ISETP.LT.U32.AND P1, PT, R6, 0x10000, P1 ;  /* 0x000100000600780c */ /* 0x000fe40000f21070 */
[----:B------:R-:W-:Y:S02]  /*0a20*/  ISETP.LT.U32.AND P2, PT, R16, 0x10000, P2 ;  /* 0x000100001000780c */ /* 0x000fe40001741070 */
[----:B------:R-:W-:Y:S02]  /*0a30*/  ISETP.GT.AND.EX P3, PT, R5, RZ, PT, P3 ;  /* 0x000000ff0500720c */ /* 0x000fe40003f64330 */
[----:B------:R-:W-:Y:S02]  /*0a40*/  @P0 LEA R24, P4, R4, UR10, 0x2 ;  /* 0x0000000a04180c11 */ /* 0x000fe4000f8810ff */
[----:B------:R-:W-:-:S02]  /*0a50*/  ISETP.LT.U32.AND P3, PT, R12, 0x10000, P3 ;  /* 0x000100000c00780c */ /* 0x000fc40001f61070 */
[----:B------:R-:W-:Y:S01]  /*0a60*/  @P0 LEA.HI.X R25, R4, UR11, RZ, 0x2, P4 ;  /* 0x0000000b04190c11 */ /* 0x000fe2000a0f14ff */
[----:B------:R-:W-:Y:S02]  /*0a70*/  IMAD.MOV.U32 R5, RZ, RZ, 0x4 ;  /* 0x00000004ff057424 */ /* 0x000fe400078e00ff */
[----:B------:R-:W-:Y:S02]  /*0a80*/  @P1 LEA R8, P5, R6, UR10, 0x2 ;  /* 0x0000000a06081c11 */ /* 0x000fe4000f8a10ff */
[----:B------:R-:W-:Y:S02]  /*0a90*/  @P2 LEA R10, P4, R16, UR10, 0x2 ;  /* 0x0000000a100a2c11 */ /* 0x000fe4000f8810ff */
[----:B------:R-:W-:Y:S02]  /*0aa0*/  CS2R R18, SRZ ;  /* 0x0000000000127805 */ /* 0x000fe4000001ff00 */
[----:B------:R-:W-:Y:S01]  /*0ab0*/  @P1 LEA.HI.X R9, R6, UR11, RZ, 0x2, P5 ;  /* 0x0000000b06091c11 */ /* 0x000fe2000a8f14ff */
[----:B------:R-:W-:Y:S01]  /*0ac0*/  IMAD.WIDE.U32 R4, R4, R5, UR8 ;  /* 0x0000000804047e25 */ /* 0x000fe2000f8e0005 */
[----:B------:R-:W-:Y:S01]  /*0ad0*/  @P2 LEA.HI.X R11, R16, UR11, RZ, 0x2, P4 ;  /* 0x0000000b100b2c11 */ /* 0x000fe2000a0f14ff */
[----:B------:R0:W2:Y:S01]  /*0ae0*/  @P0 LDG.E R17, desc[UR14][R24.64] ;  /* 0x0000000e18110981 */ /* 0x0000a2000c1e1900 */
[----:B------:R-:W-:-:S02]  /*0af0*/  @P3 LEA R6, P4, R12, UR10, 0x2 ;  /* 0x0000000a0c063c11 */ /* 0x000fc4000f8810ff */
[----:B------:R-:W-:Y:S02]  /*0b00*/  CS2R R22, SRZ ;  /* 0x0000000000167805 */ /* 0x000fe4000001ff00 */
[----:B------:R-:W-:Y:S01]  /*0b10*/  MOV R13, 0x4 ;  /* 0x00000004000d7802 */ /* 0x000fe20000000f00 */
[----:B------:R-:W-:Y:S01]  /*0b20*/  HFMA2 R20, -RZ, RZ, 0, 0 ;  /* 0x00000000ff147431 */ /* 0x000fe200000001ff */
[----:B------:R-:W-:Y:S01]  /*0b30*/  @P3 LEA.HI.X R7, R12, UR11, RZ, 0x2, P4 ;  /* 0x0000000b0c073c11 */ /* 0x000fe2000a0f14ff */
[----:B------:R1:W3:Y:S01]  /*0b40*/  @P1 LDG.E R15, desc[UR14][R8.64] ;  /* 0x0000000e080f1981 */ /* 0x0002e2000c1e1900 */
[----:B0-----:R-:W-:-:S03]  /*0b50*/  IMAD.MOV.U32 R25, RZ, RZ, 0x4 ;  /* 0x00000004ff197424 */ /* 0x001fc600078e00ff */
[----:B------:R0:W4:Y:S01]  /*0b60*/  @P2 LDG.E R19, desc[UR14][R10.64] ;  /* 0x0000000e0a132981 */ /* 0x000122000c1e1900 */
[----:B------:R-:W-:-:S03]  /*0b70*/  IMAD.MOV.U32 R24, RZ, RZ, RZ ;  /* 0x000000ffff187224 */ /* 0x000fc600078e00ff */
[----:B------:R0:W4:Y:S01]  /*0b80*/  @P3 LDG.E R23, desc[UR14][R6.64] ;  /* 0x0000000e06173981 */ /* 0x000122000c1e1900 */
[----:B-1----:R-:W-:-:S03]  /*0b90*/  IMAD.WIDE R8, R21, 0x4, R4 ;  /* 0x0000000415087825 */ /* 0x002fc600078e0204 */
[----:B------:R-:W4:Y:S01]  /*0ba0*/  @P0 LDG.E R22, desc[UR14][R4.64] ;  /* 0x0000000e04160981 */ /* 0x000f22000c1e1900 */
[----:B0-----:R-:W-:-:S03]  /*0bb0*/  IMAD.WIDE.U32 R10, R16, R13, UR8 ;  /* 0x00000008100a7e25 */ /* 0x001fc6000f8e000d */
[----:B------:R-:W4:Y:S01]  /*0bc0*/  @P1 LDG.E R18, desc[UR14][R8.64] ;  /* 0x0000000e08121981 */ /* 0x000f22000c1e1900 */
[----:B------:R-:W-:-:S03]  /*0bd0*/  IMAD.WIDE.U32 R12, R12, R25, UR8 ;  /* 0x000000080c0c7e25 */ /* 0x000fc6000f8e0019 */
[----:B------:R-:W4:Y:S04]  /*0be0*/  @P2 LDG.E R24, desc[UR14][R10.64] ;  /* 0x0000000e0a182981 */ /* 0x000f28000c1e1900 */
[----:B------:R-:W4:Y:S01]  /*0bf0*/  @P3 LDG.E R20, desc[UR14][R12.64] ;  /* 0x0000000e0c143981 */ /* 0x000f22000c1e1900 */
[----:B------:R-:W0:Y:S01]  /*0c00*/  LDCU.S8 UR4, c[0x0][0xff9] ;  /* 0x0001ff20ff0477ac */ /* 0x000e220008000200 */
[----:B------:R-:W-:Y:S02]  /*0c10*/  FSETP.NEU.FTZ.AND P4, PT, R2, RZ, PT ;  /* 0x000000ff0200720b */ /* 0x000fe40003f9d000 */
[----:B0-----:R-:W-:Y:S01]  /*0c20*/  ISETP.NE.AND P5, PT, RZ, UR4, PT ;  /* 0x00000004ff007c0c */ /* 0x001fe2000bfa5270 */
[----:B------:R-:W-:Y:S02]  /*0c30*/  IMAD R14, R21, 0x4, R14 ;  /* 0x00000004150e7824 */ /* 0x000fe400078e020e */
[----:B------:R-:W-:-:S10]  /*0c40*/  IMAD.U32 R6, RZ, RZ, UR5 ;  /* 0x00000005ff067e24 */ /* 0x000fd4000f8e00ff */
[----:B--2---:R-:W-:Y:S01]  /*0c50*/  @P5 FADD.FTZ R17, -R17, -RZ ;  /* 0x800000ff11115221 */ /* 0x004fe20000010100 */
[----:B---3--:R-:W-:Y:S01]  /*0c60*/  @P5 FADD.FTZ R15, -R15, -RZ ;  /* 0x800000ff0f0f5221 */ /* 0x008fe20000010100 */
[----:B----4-:R-:W-:Y:S01]  /*0c70*/  @P5 FADD.FTZ R19, -R19, -RZ ;  /* 0x800000ff13135221 */ /* 0x010fe20000010100 */
[----:B------:R-:W-:Y:S01]  /*0c80*/  @P5 FADD.FTZ R23, -R23, -RZ ;  /* 0x800000ff17175221 */ /* 0x000fe20000010100 */
[-C--:B------:R-:W-:Y:S01]  /*0c90*/  @P4 FFMA.FTZ R17, R22, R2.reuse, R17 ;  /* 0x0000000216114223 */ /* 0x080fe20000010011 */
[----:B------:R-:W-:-:S03]  /*0ca0*/  @P4 FFMA.FTZ R15, R18, R2, R15 ;  /* 0x00000002120f4223 */ /* 0x000fc6000001000f */
[----:B-----5:R-:W-:Y:S01]  /*0cb0*/  FFMA.FTZ R17, R17, -R0, R22 ;  /* 0x8000000011117223 */ /* 0x020fe20000010016 */
[----:B------:R-:W-:Y:S01]  /*0cc0*/  @P4 FFMA.FTZ R19, R24, R2, R19 ;  /* 0x0000000218134223 */ /* 0x000fe20000010013 */
[----:B------:R-:W-:Y:S01]  /*0cd0*/  FFMA.FTZ R15, R15, -R0, R18 ;  /* 0x800000000f0f7223 */ /* 0x000fe20000010012 */
[----:B------:R-:W-:Y:S02]  /*0ce0*/  @P4 FFMA.FTZ R23, R20, R2, R23 ;  /* 0x0000000214174223 */ /* 0x000fe40000010017 */
[-C--:B------:R-:W-:Y:S01]  /*0cf0*/  FFMA.FTZ R19, R19, -R0.reuse, R24 ;  /* 0x8000000013137223 */ /* 0x080fe20000010018 */
[----:B------:R0:W-:Y:S01]  /*0d00*/  @P0 STG.E desc[UR14][R4.64], R17 ;  /* 0x0000001104000986 */ /* 0x0001e2000c10190e */
[----:B------:R-:W-:-:S03]  /*0d10*/  FFMA.FTZ R23, R23, -R0, R20 ;  /* 0x8000000017177223 */ /* 0x000fc60000010014 */
[----:B------:R0:W-:Y:S01]  /*0d20*/  @P1 STG.E desc[UR14][R8.64], R15 ;  /* 0x0000000f08001986 */ /* 0x0001e2000c10190e */
[----:B------:R-:W-:-:S03]  /*0d30*/  ISETP.LT.U32.AND P0, PT, R14, UR13, PT ;  /* 0x0000000d0e007c0c */ /* 0x000fc6000bf01070 */
[----:B------:R0:W-:Y:S04]  /*0d40*/  @P2 STG.E desc[UR14][R10.64], R19 ;  /* 0x000000130a002986 */ /* 0x0001e8000c10190e */
[----:B------:R0:W-:Y:S01]  /*0d50*/  @P3 STG.E desc[UR14][R12.64], R23 ;  /* 0x000000170c003986 */ /* 0x0001e2000c10190e */
[----:B------:R-:W-:Y:S02]  /*0d60*/  ISETP.LT.U32.AND P1, PT, R14, 0x10000, PT ;  /* 0x000100000e00780c */ /* 0x000fe40003f21070 */
[----:B------:R-:W-:-:S13]  /*0d70*/  ISETP.GT.AND.EX P0, PT, R6, RZ, PT, P0 ;  /* 0x000000ff0600720c */ /* 0x000fda0003f04300 */
[----:B0-----:R-:W-:Y:S05]  /*0d80*/  @P0 BRA P1, `(.L_x_22) ;  /* 0xfffffff800e00947 */ /* 0x001fea000083ffff */
[----:B------:R-:W-:Y:S05]  /*0d90*/  EXIT ;  /* 0x000000000000794d */ /* 0x000fea0003800000 */
.L_x_19:
[----:B------:R-:W0:Y:S02]  /*0da0*/  S2R R14, SR_TID.X ;  /* 0x00000000000e7919 */ /* 0x000e240000002100 */
[----:B0-----:R-:W-:-:S03]  /*0db0*/  IMAD.WIDE.U32 R4, R14, 0x4, RZ ;  /* 0x000000040e047825 */ /* 0x001fc600078e00ff */
[----:B------:R-:W-:-:S04]  /*0dc0*/  ISETP.GE.U32.AND P0, PT, R4, UR13, PT ;  /* 0x0000000d04007c0c */ /* 0x000fc8000bf06070 */
[----:B------:R-:W-:-:S13]  /*0dd0*/  ISETP.GE.AND.EX P0, PT, R5, UR5, PT, P0 ;  /* 0x0000000505007c0c */ /* 0x000fda000bf06300 */
[----:B------:R-:W-:Y:S05]  /*0de0*/  @P0 EXIT ;  /* 0x000000000000094d */ /* 0x000fea0003800000 */
[----:B------:R-:W0:Y:S01]  /*0df0*/  LDCU.64 UR16, c[0x0][0x1000] ;  /* 0x00020000ff1077ac */ /* 0x000e220008000a00 */
[----:B------:R-:W-:Y:S01]  /*0e00*/  HFMA2 R15, -RZ, RZ, 0, 0 ;  /* 0x00000000ff0f7431 */ /* 0x000fe200000001ff */
        /* <DEDUP_REMOVED lines=8> */
.L_x_24:
[----:B0-----:R-:W2:Y:S01]  /*0e90*/  LDG.E R3, desc[UR14][R12.64] ;  /* 0x0000000e0c037981 */ /* 0x001ea2000c1e1900 */
[C---:B-1----:R-:W-:Y:S01]  /*0ea0*/  IMAD.SHL.U32 R18, R14.reuse, 0x10, RZ ;  /* 0x000000100e127824 */ /* 0x042fe200078e00ff */
[----:B------:R-:W-:-:S04]  /*0eb0*/  SHF.L.U64.HI R4, R14, 0x4, R15 ;  /* 0x000000040e047819 */ /* 0x000fc8000001020f */
[----:B------:R-:W-:-:S04]  /*0ec0*/  IADD3 R16, P0, PT, R18, UR10, RZ ;  /* 0x0000000a12107c10 */ /* 0x000fc8000ff1e0ff */
[----:B------:R-:W-:-:S05]  /*0ed0*/  IADD3.X R17, PT, PT, R4, UR11, RZ, P0, !PT ;  /* 0x0000000b04117c10 */ /* 0x000fca00087fe4ff */
[----:B------:R-:W3:Y:S01]  /*0ee0*/  LDG.E.128 R8, desc[UR14][R16.64] ;  /* 0x0000000e10087981 */ /* 0x000ee2000c1e1d00 */
[----:B------:R-:W-:-:S04]  /*0ef0*/  IADD3 R18, P0, PT, R18, UR8, RZ ;  /* 0x0000000812127c10 */ /* 0x000fc8000ff1e0ff */
[----:B------:R-:W-:-:S05]  /*0f00*/  IADD3.X R19, PT, PT, R4, UR9, RZ, P0, !PT ;  /* 0x0000000904137c10 */ /* 0x000fca00087fe4ff */
[----:B------:R-:W4:Y:S01]  /*0f10*/  LDG.E.128 R4, desc[UR14][R18.64] ;  /* 0x0000000e12047981 */ /* 0x000f22000c1e1d00 */
[----:B--2---:R-:W3:Y:S02]  /*0f20*/  MUFU.RCP R3, R3 ;  /* 0x0000000300037308 */ /* 0x004ee40000001000 */
[-C--:B---3--:R-:W-:Y:S01]  /*0f30*/  FMUL.FTZ R8, R8, R3.reuse ;  /* 0x0000000308087220 */ /* 0x088fe20000410000 */
[-C--:B------:R-:W-:Y:S01]  /*0f40*/  FMUL.FTZ R9, R9, R3.reuse ;  /* 0x0000000309097220 */ /* 0x080fe20000410000 */
[-C--:B------:R-:W-:Y:S01]  /*0f50*/  FMUL.FTZ R10, R10, R3.reuse ;  /* 0x000000030a0a7220 */ /* 0x080fe20000410000 */
[----:B------:R-:W-:Y:S01]  /*0f60*/  FMUL.FTZ R11, R11, R3 ;  /* 0x000000030b0b7220 */ /* 0x000fe20000410000 */
[----:B------:R-:W-:Y:S01]  /*0f70*/  FADD.FTZ R15, -R8, -RZ ;  /* 0x800000ff080f7221 */ /* 0x000fe20000010100 */
[----:B------:R-:W-:Y:S01]  /*0f80*/  FADD.FTZ R20, -R9, -RZ ;  /* 0x800000ff09147221 */ /* 0x000fe20000010100 */
[----:B------:R-:W-:Y:S01]  /*0f90*/  FADD.FTZ R21, -R10, -RZ ;  /* 0x800000ff0a157221 */ /* 0x000fe20000010100 */
[----:B------:R-:W-:Y:S01]  /*0fa0*/  FADD.FTZ R22, -R11, -RZ ;  /* 0x800000ff0b167221 */ /* 0x000fe20000010100 */
[----:B------:R-:W-:Y:S01]  /*0fb0*/  VIADD R3, R14, UR6 ;  /* 0x000000060e037c36 */ /* 0x000fe20008000000 */
[----:B------:R-:W-:-:S02]  /*0fc0*/  FSEL R15, R8, R15, !P2 ;  /* 0x0000000f080f7208 */ /* 0x000fc40005000000 */
[----:B------:R-:W-:Y:S02]  /*0fd0*/  FSEL R20, R9, R20, !P2 ;  /* 0x0000001409147208 */ /* 0x000fe40005000000 */
[----:B------:R-:W-:Y:S01]  /*0fe0*/  FSEL R21, R10, R21, !P2 ;  /* 0x000000150a157208 */ /* 0x000fe20005000000 */
[----:B----4-:R-:W-:Y:S01]  /*0ff0*/  @P1 FFMA.FTZ R15, R4, R2, R15 ;  /* 0x00000002040f1223 */ /* 0x010fe2000001000f */
[----:B------:R-:W-:Y:S01]  /*1000*/  FSEL R22, R11, R22, !P2 ;  /* 0x000000160b167208 */ /* 0x000fe20005000000 */
[-C--:B------:R-:W-:Y:S01]  /*1010*/  @P1 FFMA.FTZ R20, R5, R2.reuse, R20 ;  /* 0x0000000205141223 */ /* 0x080fe20000010014 */
[----:B------:R-:W-:Y:S01]  /*1020*/  ISETP.LT.U32.AND P3, PT, R3, 0x4000, PT ;  /* 0x000040000300780c */ /* 0x000fe20003f61070 */
[----:B------:R-:W-:Y:S01]  /*1030*/  @P1 FFMA.FTZ R21, R6, R2, R21 ;  /* 0x0000000206151223 */ /* 0x000fe20000010015 */
[----:B-----5:R-:W-:Y:S01]  /*1040*/  FFMA.FTZ R4, R15, -R0, R4 ;  /* 0x800000000f047223 */ /* 0x020fe20000010004 */
[----:B------:R-:W-:Y:S01]  /*1050*/  @P1 FFMA.FTZ R22, R7, R2, R22 ;  /* 0x0000000207161223 */ /* 0x000fe20000010016 */
[-C--:B------:R-:W-:Y:S01]  /*1060*/  FFMA.FTZ R5, R20, -R0.reuse, R5 ;  /* 0x8000000014057223 */ /* 0x080fe20000010005 */
[----:B------:R-:W-:Y:S01]  /*1070*/  FFMA.FTZ R6, R21, -R0, R6 ;  /* 0x8000000015067223 */ /* 0x000fe20000010006 */
[----:B------:R-:W-:-:S04]  /*1080*/  IMAD.WIDE.U32 R14, R3, 0x4, RZ ;  /* 0x00000004030e7825 */ /* 0x000fc800078e00ff */
[----:B------:R-:W-:Y:S01]  /*1090*/  FFMA.FTZ R7, R22, -R0, R7 ;  /* 0x8000000016077223 */ /* 0x000fe20000010007 */
[----:B------:R-:W-:-:S04]  /*10a0*/  ISETP.GE.U32.AND P0, PT, R14, UR13, PT ;  /* 0x0000000d0e007c0c */ /* 0x000fc8000bf06070 */
[----:B------:R1:W-:Y:S01]  /*10b0*/  STG.E.128 desc[UR14][R18.64], R4 ;  /* 0x0000000412007986 */ /* 0x0003e2000c101d0e */
[----:B------:R-:W-:Y:S02]  /*10c0*/  MOV R14, R3 ;  /* 0x00000003000e7202 */ /* 0x000fe40000000f00 */
[----:B------:R-:W-:Y:S01]  /*10d0*/  ISETP.GE.U32.AND.EX P0, PT, R15, UR5, PT, P0 ;  /* 0x000000050f007c0c */ /* 0x000fe2000bf06100 */
[----:B------:R1:W-:Y:S01]  /*10e0*/  STG.E.128 desc[UR14][R16.64], R8 ;  /* 0x0000000810007986 */ /* 0x0003e2000c101d0e */
[----:B------:R-:W-:-:S11]  /*10f0*/  IMAD.MOV.U32 R15, RZ, RZ, RZ ;  /* 0x000000ffff0f7224 */ /* 0x000fd600078e00ff */
[----:B------:R-:W-:Y:S05]  /*1100*/  @!P0 BRA P3, `(.L_x_24) ;  /* 0xfffffffc00608947 */ /* 0x000fea000183ffff */
[----:B------:R-:W-:Y:S05]  /*1110*/  EXIT ;  /* 0x000000000000794d */ /* 0x000fea0003800000 */
.L_x_23:
[----:B------:R-:W0:Y:S01]  /*1120*/  LDCU.S8 UR4, c[0x0][0xff9] ;  /* 0x0001ff20ff0477ac */ /* 0x000e220008000200 */
[----:B------:R-:W-:Y:S02]  /*1130*/  FSETP.NEU.FTZ.AND P1, PT, R2, RZ, PT ;  /* 0x000000ff0200720b */ /* 0x000fe40003f3d000 */
[----:B0-----:R-:W-:-:S13]  /*1140*/  ISETP.NE.AND P2, PT, RZ, UR4, PT ;  /* 0x00000004ff007c0c */ /* 0x001fda000bf45270 */
.L_x_25:
[C---:B0-----:R-:W-:Y:S01]  /*1150*/  IMAD.SHL.U32 R4, R14.reuse, 0x10, RZ ;  /* 0x000000100e047824 */ /* 0x041fe200078e00ff */
[----:B------:R-:W-:-:S04]  /*1160*/  SHF.L.U64.HI R3, R14, 0x4, R15 ;  /* 0x000000040e037819 */ /* 0x000fc8000001020f */
[C---:B------:R-:W-:Y:S02]  /*1170*/  IADD3 R6, P3, PT, R4.reuse, UR10, RZ ;  /* 0x0000000a04067c10 */ /* 0x040fe4000ff7e0ff */
[----:B------:R-:W-:Y:S02]  /*1180*/  IADD3 R4, P0, PT, R4, UR8, RZ ;  /* 0x0000000804047c10 */ /* 0x000fe4000ff1e0ff */
[C---:B------:R-:W-:Y:S02]  /*1190*/  IADD3.X R7, PT, PT, R3.reuse, UR11, RZ, P3, !PT ;  /* 0x0000000b03077c10 */ /* 0x040fe40009ffe4ff */
[----:B------:R-:W-:-:S03]  /*11a0*/  IADD3.X R5, PT, PT, R3, UR9, RZ, P0, !PT ;  /* 0x0000000903057c10 */ /* 0x000fc600087fe4ff */
[----:B------:R0:W2:Y:S04]  /*11b0*/  LDG.E.128 R16, desc[UR14][R6.64] ;  /* 0x0000000e06107981 */ /* 0x0000a8000c1e1d00 */
[----:B------:R-:W3:Y:S01]  /*11c0*/  LDG.E.128 R8, desc[UR14][R4.64] ;  /* 0x0000000e04087981 */ /* 0x000ee2000c1e1d00 */
[----:B------:R-:W-:Y:S01]  /*11d0*/  IADD3 R14, PT, PT, R14, UR6, RZ ;  /* 0x000000060e0e7c10 */ /* 0x000fe2000fffe0ff */
[----:B------:R-:W-:-:S03]  /*11e0*/  IMAD.MOV.U32 R15, RZ, RZ, RZ ;  /* 0x000000ffff0f7224 */ /* 0x000fc600078e00ff */
[C---:B------:R-:W-:Y:S01]  /*11f0*/  ISETP.LT.U32.AND P3, PT, R14.reuse, 0x4000, PT ;  /* 0x000040000e00780c */ /* 0x040fe20003f61070 */
[----:B0-----:R-:W-:-:S03]  /*1200*/  IMAD.WIDE.U32 R6, R14, 0x4, RZ ;  /* 0x000000040e067825 */ /* 0x001fc600078e00ff */
[----:B------:R-:W-:-:S04]  /*1210*/  ISETP.GE.U32.AND P0, PT, R6, UR13, PT ;  /* 0x0000000d06007c0c */ /* 0x000fc8000bf06070 */
[----:B------:R-:W-:Y:S01]  /*1220*/  ISETP.GE.U32.AND.EX P0, PT, R7, UR5, PT, P0 ;  /* 0x0000000507007c0c */ /* 0x000fe2000bf06100 */
[----:B--2---:R-:W-:Y:S01]  /*1230*/  @P2 FADD.FTZ R16, -R16, -RZ ;  /* 0x800000ff10102221 */ /* 0x004fe20000010100 */
[----:B------:R-:W-:Y:S01]  /*1240*/  @P2 FADD.FTZ R17, -R17, -RZ ;  /* 0x800000ff11112221 */ /* 0x000fe20000010100 */
[----:B------:R-:W-:Y:S01]  /*1250*/  @P2 FADD.FTZ R18, -R18, -RZ ;  /* 0x800000ff12122221 */ /* 0x000fe20000010100 */
[----:B------:R-:W-:Y:S01]  /*1260*/  @P2 FADD.FTZ R19, -R19, -RZ ;  /* 0x800000ff13132221 */ /* 0x000fe20000010100 */
[-C--:B---3--:R-:W-:Y:S01]  /*1270*/  @P1 FFMA.FTZ R16, R8, R2.reuse, R16 ;  /* 0x0000000208101223 */ /* 0x088fe20000010010 */
[-C--:B------:R-:W-:Y:S01]  /*1280*/  @P1 FFMA.FTZ R17, R9, R2.reuse, R17 ;  /* 0x0000000209111223 */ /* 0x080fe20000010011 */
[-C--:B------:R-:W-:Y:S01]  /*1290*/  @P1 FFMA.FTZ R18, R10, R2.reuse, R18 ;  /* 0x000000020a121223 */ /* 0x080fe20000010012 */
[----:B------:R-:W-:Y:S01]  /*12a0*/  @P1 FFMA.FTZ R19, R11, R2, R19 ;  /* 0x000000020b131223 */ /* 0x000fe20000010013 */
[-C--:B-----5:R-:W-:Y:S01]  /*12b0*/  FFMA.FTZ R8, R16, -R0.reuse, R8 ;  /* 0x8000000010087223 */ /* 0x0a0fe20000010008 */
[-C--:B------:R-:W-:Y:S01]  /*12c0*/  FFMA.FTZ R9, R17, -R0.reuse, R9 ;  /* 0x8000000011097223 */ /* 0x080fe20000010009 */
[-C--:B------:R-:W-:Y:S01]  /*12d0*/  FFMA.FTZ R10, R18, -R0.reuse, R10 ;  /* 0x80000000120a7223 */ /* 0x080fe2000001000a */
[----:B------:R-:W-:-:S05]  /*12e0*/  FFMA.FTZ R11, R19, -R0, R11 ;  /* 0x80000000130b7223 */ /* 0x000fca000001000b */
[----:B------:R0:W-:Y:S01]  /*12f0*/  STG.E.128 desc[UR14][R4.64], R8 ;  /* 0x0000000804007986 */ /* 0x0001e2000c101d0e */
[----:B------:R-:W-:Y:S05]  /*1300*/  @!P0 BRA P3, `(.L_x_25) ;  /* 0xfffffffc00908947 */ /* 0x000fea000183ffff */
[----:B------:R-:W-:Y:S05]  /*1310*/  EXIT ;  /* 0x000000000000794d */ /* 0x000fea0003800000 */
.L_x_26:
        /* <DEDUP_REMOVED lines=14> */
.L_x_172:


//--------------------- .text._ZN2at6native50_GLOBAL__N__ca2a4b1e_17_FusedSgdKernel_cu_a550329a25multi_tensor_apply_kernelINS1_18TensorListMetadataILi2EEENS1_19FusedSgdMathFunctorIdLi2EEEJddPfddbbbS7_S7_EEEvT_T0_DpT1_ --------------------------
	.section	.text._ZN2at6native50_GLOBAL__N__ca2a4b1e_17_FusedSgdKernel_cu_a550329a25multi_tensor_apply_kernelINS1_18TensorListMetadataILi2EEENS1_19FusedSgdMathFunctorIdLi2EEEJddPfddbbbS7_S7_EEEvT_T0_DpT1_,"ax",@progbits
	.align	128
.text._ZN2at6native50_GLOBAL__N__ca2a4b1e_17_FusedSgdKernel_cu_a550329a25multi_tensor_apply_kernelINS1_18TensorListMetadataILi2EEENS1_19FusedSgdMathFunctorIdLi2EEEJddPfddbbbS7_S7_EEEvT_T0_DpT1_:
        .type           _ZN2at6native50_GLOBAL__N__ca2a4b1e_17_FusedSgdKernel_cu_a550329a25multi_tensor_apply_kernelINS1_18TensorListMetadataILi2EEENS1_19FusedSgdMathFunctorIdLi2EEEJddPfddbbbS7_S7_EEEvT_T0_DpT1_,@function
        .size           _ZN2at6native50_GLOBAL__N__ca2a4b1e_17_FusedSgdKernel_cu_a550329a25multi_tensor_apply_kernelINS1_18TensorListMetadataILi2EEENS1_19FusedSgdMathFunctorIdLi2EEEJddPfddbbbS7_S7_EEEvT_T0_DpT1_,(.L_x_173 - _ZN2at6native50_GLOBAL__N__ca2a4b1e_17_FusedSgdKernel_cu_a550329a25multi_tensor_apply_kernelINS1_18TensorListMetadataILi2EEENS1_19FusedSgdMathFunctorIdLi2EEEJddPfddbbbS7_S7_EEEvT_T0_DpT1_)
        .other          _ZN2at6native50_GLOBAL__N__ca2a4b1e_17_FusedSgdKernel_cu_a550329a25multi_tensor_apply_kernelINS1_18TensorListMetadataILi2EEENS1_19FusedSgdMathFunctorIdLi2EEEJddPfddbbbS7_S7_EEEvT_T0_DpT1_,@"STO_CUDA_ENTRY STV_DEFAULT"
_ZN2at6native50_GLOBAL__N__ca2a4b1e_17_FusedSgdKernel_cu_a550329a25multi_tensor_apply_kernelINS1_18TensorListMetadataILi2EEENS1_19FusedSgdMathFunctorIdLi2EEEJddPfddbbbS7_S7_EEEvT_T0_DpT1_:
[----:B------:R-:W-:Y:S01]  /*0000*/  LDC R1, c[0x0][0x37c] ;  /* 0x0000df00ff017b82 */ /* 0x000fe20000000800 */
[----:B------:R-:W0:Y:S01]  /*0010*/  LDCU.64 UR4, c[0x0][0x1008] ;  /* 0x00020100ff0477ac */ /* 0x000e220008000a00 */
[----:B------:R-:W1:Y:S01]  /*0020*/  LDCU.64 UR14, c[0x0][0x358] ;  /* 0x00006b00ff0e77ac */ /* 0x000e620008000a00 */
[----:B------:R-:W2:Y:S01]  /*0030*/  LDCU.64 UR16, c[0x0][0xfe8] ;  /* 0x0001fd00ff1077ac */ /* 0x000ea20008000a00 */
[----:B0-----:R-:W-:-:S04]  /*0040*/  UISETP.NE.U32.AND UP0, UPT, UR4, URZ, UPT ;  /* 0x000000ff0400728c */ /* 0x001fc8000bf05070 */
[----:B------:R-:W-:-:S09]  /*0050*/  UISETP.NE.AND.EX UP0, UPT, UR5, URZ, UPT, UP0 ;  /* 0x000000ff0500728c */ /* 0x000fd2000bf05300 */
[----:B-12---:R-:W-:Y:S05]  /*0060*/  BRA.U !UP0, `(.L_x_27) ;  /* 0x0000000108107547 */ /* 0x006fea000b800000 */
[----:B------:R-:W0:Y:S02]  /*0070*/  LDC.64 R2, c[0x0][0x1008] ;  /* 0x00040200ff027b82 */ /* 0x000e240000000a00 */
[----:B0-----:R-:W2:Y:S02]  /*0080*/  LDG.E R2, desc[UR14][R2.64] ;  /* 0x0000000e02027981 */ /* 0x001ea4000c1e1900 */
[----:B--2---:R-:W-:-:S13]  /*0090*/  FSETP.NEU.FTZ.AND P0, PT, R2, 1, PT ;  /* 0x3f8000000200780b */ /* 0x004fda0003f1d000 */
[----:B------:R-:W-:Y:S05]  /*00a0*/  @!P0 EXIT ;  /* 0x000000000000894d */ /* 0x000fea0003800000 */
.L_x_27:
[----:B------:R-:W0:Y:S01]  /*00b0*/  LDCU.64 UR4, c[0x0][0xfe0] ;  /* 0x0001fc00ff0477ac */ /* 0x000e220008000a00 */
[----:B------:R-:W1:Y:S01]  /*00c0*/  LDC.64 R2, c[0x0][0xfe0] ;  /* 0x0003f800ff027b82 */ /* 0x000e620000000a00 */
[----:B0-----:R-:W-:-:S04]  /*00d0*/  UISETP.NE.U32.AND UP0, UPT, UR4, URZ, UPT ;  /* 0x000000ff0400728c */ /* 0x001fc8000bf05070 */
[----:B------:R-:W-:-:S06]  /*00e0*/  UISETP.NE.AND.EX UP0, UPT, UR5, URZ, UPT, UP0 ;  /* 0x000000ff0500728c */ /* 0x000fcc000bf05300 */
[----:B------:R-:W-:-:S13]  /*00f0*/  PLOP3.LUT P0, PT, PT, PT, UP0, 0x80, 0x8 ;  /* 0x000000000008781c */ /* 0x000fda0003f0f008 */
[----:B-1----:R-:W2:Y:S01]  /*0100*/  @P0 LDG.E R2, desc[UR14][R2.64] ;  /* 0x0000000e02020981 */ /* 0x002ea2000c1e1900 */
[----:B------:R-:W0:Y:S02]  /*0110*/  S2UR UR5, SR_CTAID.X ;  /* 0x00000000000579c3 */ /* 0x000e240000002500 */
[----:B0-----:R-:W0:Y:S01]  /*0120*/  LDCU.U8 UR4, c[0x0][UR5+0x980] ;  /* 0x00013000050477ac */ /* 0x001e220008000000 */
[----:B------:R-:W-:-:S12]  /*0130*/  UIMAD UR5, UR5, 0x3, UR5 ;  /* 0x00000003050578a4 */ /* 0x000fd8000f8e0205 */
[----:B------:R-:W1:Y:S01]  /*0140*/  LDCU UR12, c[0x0][UR5+0xac0] ;  /* 0x00015800050c77ac */ /* 0x000e620008000800 */
[----:B0-----:R-:W-:-:S12]  /*0150*/  USHF.L.U32 UR8, UR4, 0x3, URZ ;  /* 0x0000000304087899 */ /* 0x001fd800080006ff */
[----:B------:R-:W0:Y:S01]  /*0160*/  LDCU.64 UR4, c[0x0][UR8+0x780] ;  /* 0x0000f000080477ac */ /* 0x000e220008000a00 */
[----:B------:R-:W1:Y:S01]  /*0170*/  LDCU.64 UR6, c[0x0][UR8+0x580] ;  /* 0x0000b000080677ac */ /* 0x000e620008000a00 */
[----:B------:R-:W3:Y:S01]  /*0180*/  LDCU.64 UR8, c[0x0][UR8+0x380] ;  /* 0x00007000080877ac */ /* 0x000ee20008000a00 */
[----:B0-----:R-:W-:Y:S02]  /*0190*/  ULOP3.LUT UR13, UR4, 0x3, URZ, 0xc0, !UPT ;  /* 0x00000003040d7892 */ /* 0x001fe4000f8ec0ff */
[----:B-1----:R-:W-:Y:S02]  /*01a0*/  UIMAD.WIDE UR10, UR12, 0x80000, UR6 ;  /* 0x000800000c0a78a5 */ /* 0x002fe4000f8e0206 */
[----:B------:R-:W-:Y:S02]  /*01b0*/  UIMAD.WIDE UR6, UR12, 0x10000, URZ ;  /* 0x000100000c0678a5 */ /* 0x000fe4000f8e02ff */
[----:B---3--:R-:W-:Y:S02]  /*01c0*/  UIMAD.WIDE UR8, UR12, 0x80000, UR8 ;  /* 0x000800000c0878a5 */ /* 0x008fe4000f8e0208 */
[----:B------:R-:W-:-:S02]  /*01d0*/  ULOP3.LUT UR12, UR13, 0x1f, UR10, 0xf8, !UPT ;  /* 0x0000001f0d0c7892 */ /* 0x000fc4000f8ef80a */
[----:B------:R-:W-:Y:S02]  /*01e0*/  UIADD3 UR13, UP2, UPT, UR4, -UR6, URZ ;  /* 0x80000006040d7290 */ /* 0x000fe4000ff5e0ff */
[----:B------:R-:W-:Y:S02]  /*01f0*/  ULOP3.LUT UP1, URZ, UR12, 0x1f, UR8, 0xf8, !UPT ;  /* 0x0000001f0cff7892 */ /* 0x000fe4000f82f808 */
[----:B------:R-:W-:Y:S02]  /*0200*/  UIADD3.X UR6, UPT, UPT, UR5, ~UR7, URZ, UP2, !UPT ;  /* 0x8000000705067290 */ /* 0x000fe400097fe4ff */
[----:B------:R-:W-:Y:S01]  /*0210*/  ULOP3.LUT UP1, URZ, URZ, URZ, URZ, 0xfc, UP1 ;  /* 0x000000ffffff7292 */ /* 0x000fe2000882fcff */
[----:B--2---:R-:W-:-:S06]  /*0220*/  @P0 FMUL.FTZ R4, R2, 1 ;  /* 0x3f80000002040820 */ /* 0x004fcc0000410000 */
[----:B------:R-:W0:Y:S02]  /*0230*/  @P0 F2F.F64.F32 R4, R4 ;  /* 0x0000000400040310 */ /* 0x000e240000201800 */
[----:B0-----:R-:W-:Y:S02]  /*0240*/  @P0 R2UR UR18, R4 ;  /* 0x00000000041202ca */ /* 0x001fe400000e0000 */
[----:B------:R-:W-:-:S11]  /*0250*/  @P0 R2UR UR19, R5 ;  /* 0x00000000051302ca */ /* 0x000fd600000e0000 */
[----:B------:R-:W-:Y:S02]  /*0260*/  @UP0 UMOV UR16, UR18 ;  /* 0x0000001200100c82 */ /* 0x000fe40008000000 */
[----:B------:R-:W-:Y:S01]  /*0270*/  @UP0 UMOV UR17, UR19 ;  /* 0x0000001300110c82 */ /* 0x000fe20008000000 */
[----:B------:R-:W-:Y:S05]  /*0280*/  BRA.U !UP1, `(.L_x_28) ;  /* 0x0000001509607547 */ /* 0x000fea000b800000 */
[----:B------:R-:W-:-:S04]  /*0290*/  UISETP.GE.U32.AND UP0, UPT, UR13, 0x1, UPT ;  /* 0x000000010d00788c */ /* 0x000fc8000bf06070 */
[----:B------:R-:W-:-:S06]  /*02a0*/  UISETP.GE.AND.EX UP0, UPT, UR6, URZ, UPT, UP0 ;  /* 0x000000ff0600728c */ /* 0x000fcc000bf06300 */
[----:B------:R-:W-:-:S13]  /*02b0*/  PLOP3.LUT P0, PT, PT, PT, UP0, 0x80, 0x8 ;  /* 0x000000000008781c */ /* 0x000fda0003f0f008 */
[----:B------:R-:W-:Y:S05]  /*02c0*/  @!P0 EXIT ;  /* 0x000000000000894d */ /* 0x000fea0003800000 */
[----:B------:R-:W0:Y:S01]  /*02d0*/  LDCU.64 UR4, c[0x0][0x1000] ;  /* 0x00020000ff0477ac */ /* 0x000e220008000a00 */
[----:B------:R-:W1:Y:S01]  /*02e0*/  LDCU UR7, c[0x0][0x360] ;  /* 0x00006c00ff0777ac */ /* 0x000e620008000800 */
[----:B0-----:R-:W-:-:S04]  /*02f0*/  UISETP.NE.U32.AND UP0, UPT, UR4, URZ, UPT ;  /* 0x000000ff0400728c */ /* 0x001fc8000bf05070 */
[----:B------:R-:W-:-:S09]  /*0300*/  UISETP.NE.AND.EX UP0, UPT, UR5, URZ, UPT, UP0 ;  /* 0x000000ff0500728c */ /* 0x000fd2000bf05300 */
[----:B-1----:R-:W-:Y:S05]  /*0310*/  BRA.U !UP0, `(.L_x_29) ;  /* 0x0000000d08ac7547 */ /* 0x002fea000b800000 */
[----:B------:R-:W0:Y:S01]  /*0320*/  S2R R32, SR_TID.X ;  /* 0x0000000000207919 */ /* 0x000e220000002100 */
[----:B------:R-:W1:Y:S01]  /*0330*/  LDCU.64 UR18, c[0x0][0xfd0] ;  /* 0x0001fa00ff1277ac */ /* 0x000e620008000a00 */
[----:B------:R-:W-:-:S05]  /*0340*/  UMOV UR4, URZ ;  /* 0x000000ff00047c82 */ /* 0x000fca0008000000 */
.L_x_38:
[----:B--2---:R-:W2:Y:S02]  /*0350*/  LDC.64 R2, c[0x0][0x1000] ;  /* 0x00040000ff027b82 */ /* 0x004ea40000000a00 */
[----:B--2---:R2:W3:Y:S01]  /*0360*/  LDG.E R0, desc[UR14][R2.64] ;  /* 0x0000000e02007981 */ /* 0x0044e2000c1e1900 */
[----:B0-----:R-:W-:Y:S01]  /*0370*/  VIADD R32, R32, UR4 ;  /* 0x0000000420207c36 */ /* 0x001fe20008000000 */
[----:B------:R-:W-:Y:S01]  /*0380*/  CS2R R16, SRZ ;  /* 0x0000000000107805 */ /* 0x000fe2000001ff00 */
[----:B------:R-:W-:Y:S02]  /*0390*/  IMAD.U32 R4, RZ, RZ, UR6 ;  /* 0x00000006ff047e24 */ /* 0x000fe4000f8e00ff */
[C---:B------:R-:W-:Y:S01]  /*03a0*/  VIADD R6, R32.reuse, UR7 ;  /* 0x0000000720067c36 */ /* 0x040fe20008000000 */
[----:B------:R-:W-:-:S04]  /*03b0*/  ISETP.LT.U32.AND P0, PT, R32, UR13, PT ;  /* 0x0000000d20007c0c */ /* 0x000fc8000bf01070 */
[----:B------:R-:W-:Y:S02]  /*03c0*/  ISETP.GT.U32.AND.EX P0, PT, R4, RZ, PT, P0 ;  /* 0x000000ff0400720c */ /* 0x000fe40003f04100 */
[C---:B------:R-:W-:Y:S02]  /*03d0*/  LEA R4, P1, R32.reuse, UR10, 0x3 ;  /* 0x0000000a20047c11 */ /* 0x040fe4000f8218ff */
[C---:B------:R-:W-:Y:S02]  /*03e0*/  ISETP.LT.U32.AND P0, PT, R32.reuse, 0x10000, P0 ;  /* 0x000100002000780c */ /* 0x040fe40000701070 */
[----:B------:R-:W-:-:S11]  /*03f0*/  LEA.HI.X R5, R32, UR11, RZ, 0x3, P1 ;  /* 0x0000000b20057c11 */ /* 0x000fd600088f1cff */
[----:B------:R0:W4:Y:S01]  /*0400*/  @P0 LDG.E.64 R16, desc[UR14][R4.64] ;  /* 0x0000000e04100981 */ /* 0x000122000c1e1b00 */
[----:B--2---:R-:W-:Y:S01]  /*0410*/  IMAD.U32 R2, RZ, RZ, UR6 ;  /* 0x00000006ff027e24 */ /* 0x004fe2000f8e00ff */
[C---:B------:R-:W-:Y:S01]  /*0420*/  ISETP.LT.U32.AND P1, PT, R6.reuse, UR13, PT ;  /* 0x0000000d06007c0c */ /* 0x040fe2000bf21070 */
[----:B------:R-:W-:Y:S01]  /*0430*/  VIADD R11, R6, UR7 ;  /* 0x00000007060b7c36 */ /* 0x000fe20008000000 */
[----:B------:R-:W-:Y:S01]  /*0440*/  CS2R R26, SRZ ;  /* 0x00000000001a7805 */ /* 0x000fe2000001ff00 */
[----:B------:R-:W-:Y:S01]  /*0450*/  IMAD.MOV.U32 R3, RZ, RZ, 0x8 ;  /* 0x00000008ff037424 */ /* 0x000fe200078e00ff */
[----:B------:R-:W-:Y:S01]  /*0460*/  ISETP.GT.AND.EX P1, PT, R2, RZ, PT, P1 ;  /* 0x000000ff0200720c */ /* 0x000fe20003f24310 */
[C---:B------:R-:W-:Y:S01]  /*0470*/  VIADD R19, R11.reuse, UR7 ;  /* 0x000000070b137c36 */ /* 0x040fe20008000000 */
[----:B------:R-:W-:Y:S01]  /*0480*/  ISETP.LT.U32.AND P2, PT, R11, UR13, PT ;  /* 0x0000000d0b007c0c */ /* 0x000fe2000bf41070 */
[----:B------:R-:W-:Y:S01]  /*0490*/  IMAD.U32 R13, RZ, RZ, UR7 ;  /* 0x00000007ff0d7e24 */ /* 0x000fe2000f8e00ff */
[----:B------:R-:W-:Y:S01]  /*04a0*/  ISETP.LT.U32.AND P1, PT, R6, 0x10000, P1 ;  /* 0x000100000600780c */ /* 0x000fe20000f21070 */
[----:B------:R-:W-:Y:S01]  /*04b0*/  IMAD.U32 R6, RZ, RZ, UR6 ;  /* 0x00000006ff067e24 */ /* 0x000fe2000f8e00ff */
[----:B------:R-:W-:Y:S01]  /*04c0*/  ISETP.LT.U32.AND P3, PT, R19, UR13, PT ;  /* 0x0000000d13007c0c */ /* 0x000fe2000bf61070 */
[----:B------:R-:W-:Y:S01]  /*04d0*/  IMAD.U32 R7, RZ, RZ, UR7 ;  /* 0x00000007ff077e24 */ /* 0x000fe2000f8e00ff */
[----:B------:R-:W-:Y:S01]  /*04e0*/  ISETP.GT.AND.EX P2, PT, R2, RZ, PT, P2 ;  /* 0x000000ff0200720c */ /* 0x000fe20003f44320 */
[----:B------:R-:W-:Y:S01]  /*04f0*/  IMAD.WIDE.U32 R2, R32, R3, UR8 ;  /* 0x0000000820027e25 */ /* 0x000fe2000f8e0003 */
[----:B------:R-:W-:-:S02]  /*0500*/  ISETP.GT.AND.EX P3, PT, R6, RZ, PT, P3 ;  /* 0x000000ff0600720c */ /* 0x000fc40003f64330 */
[----:B------:R-:W-:Y:S02]  /*0510*/  ISETP.LT.U32.AND P2, PT, R11, 0x10000, P2 ;  /* 0x000100000b00780c */ /* 0x000fe40001741070 */
[C---:B------:R-:W-:Y:S01]  /*0520*/  ISETP.LT.U32.AND P3, PT, R19.reuse, 0x10000, P3 ;  /* 0x000100001300780c */ /* 0x040fe20001f61070 */
[----:B------:R-:W-:Y:S01]  /*0530*/  IMAD.MOV.U32 R32, RZ, RZ, 0x8 ;  /* 0x00000008ff207424 */ /* 0x000fe200078e00ff */
[C---:B------:R-:W-:Y:S01]  /*0540*/  LEA R18, P5, R19.reuse, UR10, 0x3 ;  /* 0x0000000a13127c11 */ /* 0x040fe2000f8a18ff */
[----:B------:R-:W-:Y:S01]  /*0550*/  IMAD.MOV.U32 R14, RZ, RZ, 0x8 ;  /* 0x00000008ff0e7424 */ /* 0x000fe200078e00ff */
[----:B------:R-:W-:Y:S02]  /*0560*/  CS2R R28, SRZ ;  /* 0x00000000001c7805 */ /* 0x000fe4000001ff00 */
[----:B------:R-:W-:Y:S01]  /*0570*/  CS2R R30, SRZ ;  /* 0x00000000001e7805 */ /* 0x000fe2000001ff00 */
[----:B------:R-:W-:Y:S01]  /*0580*/  IMAD.WIDE.U32 R32, R19, R32, UR8 ;  /* 0x0000000813207e25 */ /* 0x000fe2000f8e0020 */
[----:B------:R-:W-:-:S02]  /*0590*/  CS2R R22, SRZ ;  /* 0x0000000000167805 */ /* 0x000fc4000001ff00 */
[----:B------:R-:W-:Y:S01]  /*05a0*/  LEA.HI.X R19, R19, UR11, RZ, 0x3, P5 ;  /* 0x0000000b13137c11 */ /* 0x000fe2000a8f1cff */
[----:B------:R2:W5:Y:S01]  /*05b0*/  @P0 LDG.E.64 R26, desc[UR14][R2.64] ;  /* 0x0000000e021a0981 */ /* 0x000562000c1e1b00 */
[----:B------:R-:W-:-:S03]  /*05c0*/  IMAD.WIDE R12, R13, 0x8, R2 ;  /* 0x000000080d0c7825 */ /* 0x000fc600078e0202 */
[----:B------:R-:W5:Y:S01]  /*05d0*/  @P3 LDG.E.64 R22, desc[UR14][R18.64] ;  /* 0x0000000e12163981 */ /* 0x000f62000c1e1b00 */
[----:B------:R-:W-:-:S03]  /*05e0*/  IMAD.WIDE.U32 R14, R11, R14, UR8 ;  /* 0x000000080b0e7e25 */ /* 0x000fc6000f8e000e */
[----:B------:R-:W5:Y:S04]  /*05f0*/  @P1 LDG.E.64 R28, desc[UR14][R12.64] ;  /* 0x0000000e0c1c1981 */ /* 0x000f68000c1e1b00 */
[----:B------:R-:W5:Y:S01]  /*0600*/  @P2 LDG.E.64 R30, desc[UR14][R14.64] ;  /* 0x0000000e0e1e2981 */ /* 0x000f62000c1e1b00 */
[----:B0-----:R-:W-:Y:S01]  /*0610*/  IMAD.WIDE R4, R7, 0x8, R4 ;  /* 0x0000000807047825 */ /* 0x001fe200078e0204 */
[----:B------:R-:W-:-:S03]  /*0620*/  CS2R R6, SRZ ;  /* 0x0000000000067805 */ /* 0x000fc6000001ff00 */
[----:B--2---:R-:W-:-:S03]  /*0630*/  IMAD.MOV.U32 R2, RZ, RZ, 0x1 ;  /* 0x00000001ff027424 */ /* 0x004fc600078e00ff */
[----:B------:R-:W5:Y:S01]  /*0640*/  @P1 LDG.E.64 R6, desc[UR14][R4.64] ;  /* 0x0000000e04061981 */ /* 0x000f62000c1e1b00 */
[C---:B------:R-:W-:Y:S02]  /*0650*/  @P2 LEA R10, P4, R11.reuse, UR10, 0x3 ;  /* 0x0000000a0b0a2c11 */ /* 0x040fe4000f8818ff */
[----:B------:R-:W-:Y:S02]  /*0660*/  CS2R R20, SRZ ;  /* 0x0000000000147805 */ /* 0x000fe4000001ff00 */
[----:B------:R-:W-:-:S05]  /*0670*/  @P2 LEA.HI.X R11, R11, UR11, RZ, 0x3, P4 ;  /* 0x0000000b0b0b2c11 */ /* 0x000fca000a0f1cff */
[----:B------:R-:W5:Y:S01]  /*0680*/  @P2 LDG.E.64 R20, desc[UR14][R10.64] ;  /* 0x0000000e0a142981 */ /* 0x000f62000c1e1b00 */
[----:B------:R-:W-:Y:S01]  /*0690*/  CS2R R8, SRZ ;  /* 0x0000000000087805 */ /* 0x000fe2000001ff00 */
[----:B-1----:R-:W-:Y:S01]  /*06a0*/  DSETP.NEU.AND P6, PT, RZ, UR18, PT ;  /* 0x00000012ff007e2a */ /* 0x002fe2000bfcd000 */
[----:B------:R-:W0:Y:S04]  /*06b0*/  LDCU.S8 UR5, c[0x0][0xff9] ;  /* 0x0001ff20ff0577ac */ /* 0x000e280008000200 */
[----:B------:R1:W5:Y:S02]  /*06c0*/  @P3 LDG.E.64 R8, desc[UR14][R32.64] ;  /* 0x0000000e20083981 */ /* 0x000364000c1e1b00 */
[----:B-1----:R-:W1:Y:S01]  /*06d0*/  S2R R32, SR_TID.X ;  /* 0x0000000000207919 */ /* 0x002e620000002100 */
[----:B------:R-:W-:Y:S01]  /*06e0*/  BSSY.RECONVERGENT B0, `(.L_x_30) ;  /* 0x0000018000007945 */ /* 0x000fe20003800200 */
[----:B0-----:R-:W-:Y:S01]  /*06f0*/  ISETP.NE.AND P4, PT, RZ, UR5, PT ;  /* 0x00000005ff007c0c */ /* 0x001fe2000bf85270 */
[----:B---3--:R-:W-:-:S04]  /*0700*/  FMUL.FTZ R0, R0, 1 ;  /* 0x3f80000000007820 */ /* 0x008fc80000410000 */
[----:B------:R-:W0:Y:S08]  /*0710*/  F2F.F64.F32 R24, R0 ;  /* 0x0000000000187310 */ /* 0x000e300000201800 */
[----:B0-----:R-:W0:Y:S02]  /*0720*/  MUFU.RCP64H R3, R25 ;  /* 0x0000001900037308 */ /* 0x001e240000001800 */
[----:B0-----:R-:W-:-:S08]  /*0730*/  DFMA R4, -R24, R2, 1 ;  /* 0x3ff000001804742b */ /* 0x001fd00000000102 */
[----:B------:R-:W-:-:S08]  /*0740*/  DFMA R4, R4, R4, R4 ;  /* 0x000000040404722b */ /* 0x000fd00000000004 */
[----:B------:R-:W-:-:S08]  /*0750*/  DFMA R4, R2, R4, R2 ;  /* 0x000000040204722b */ /* 0x000fd00000000002 */
[----:B------:R-:W-:-:S08]  /*0760*/  DFMA R2, -R24, R4, 1 ;  /* 0x3ff000001802742b */ /* 0x000fd00000000104 */
[----:B------:R-:W-:-:S08]  /*0770*/  DFMA R2, R4, R2, R4 ;  /* 0x000000020402722b */ /* 0x000fd00000000004 */
[----:B----4-:R-:W-:-:S08]  /*0780*/  DMUL R4, R2, R16 ;  /* 0x0000001002047228 */ /* 0x010fd00000000000 */
[----:B------:R-:W-:-:S08]  /*0790*/  DFMA R10, -R24, R4, R16 ;  /* 0x00000004180a722b */ /* 0x000fd00000000110 */
[----:B------:R-:W-:-:S10]  /*07a0*/  DFMA R2, R2, R10, R4 ;  /* 0x0000000a0202722b */ /* 0x000fd40000000004 */
[----:B------:R-:W-:-:S05]  /*07b0*/  FFMA R0, RZ, R25, R3 ;  /* 0x00000019ff007223 */ /* 0x000fca0000000003 */
[----:B------:R-:W-:Y:S02]  /*07c0*/  FSETP.GT.AND P5, PT, |R0|, 1.469367938527859385e-39, PT ;  /* 0x001000000000780b */ /* 0x000fe40003fa4200 */
[----:B------:R-:W-:Y:S02]  /*07d0*/  P2R R0, PR, RZ, 0x40 ;  /* 0x00000040ff007803 */ /* 0x000fe40000000000 */
[----:B------:R-:W-:-:S13]  /*07e0*/  FSETP.GEU.AND P6, PT, |R17|, 6.5827683646048100446e-37, PT ;  /* 0x036000001100780b */ /* 0x000fda0003fce200 */
[----:B-1----:R-:W-:Y:S05]  /*07f0*/  @P5 BRA P6, `(.L_x_31) ;  /* 0x0000000000185947 */ /* 0x002fea0003000000 */
[----:B------:R-:W-:Y:S01]  /*0800*/  IMAD.MOV.U32 R12, RZ, RZ, R24 ;  /* 0x000000ffff0c7224 */ /* 0x000fe200078e0018 */
[----:B------:R-:W-:Y:S01]  /*0810*/  MOV R0, 0x840 ;  /* 0x0000084000007802 */ /* 0x000fe20000000f00 */
[----:B------:R-:W-:-:S07]  /*0820*/  IMAD.MOV.U32 R13, RZ, RZ, R25 ;  /* 0x000000ffff0d7224 */ /* 0x000fce00078e0019 */
[----:B-----5:R-:W-:Y:S05]  /*0830*/  CALL.REL.NOINC `($__internal_0_$__cuda_sm20_div_rn_f64_full) ;  /* 0x0000001c00307944 */ /* 0x020fea0003c00000 */
[----:B------:R-:W-:Y:S02]  /*0840*/  IMAD.MOV.U32 R2, RZ, RZ, R10 ;  /* 0x000000ffff027224 */ /* 0x000fe400078e000a */
[----:B------:R-:W-:-:S07]  /*0850*/  IMAD.MOV.U32 R3, RZ, RZ, R11 ;  /* 0x000000ffff037224 */ /* 0x000fce00078e000b */
.L_x_31:
[----:B------:R-:W-:Y:S05]  /*0860*/  BSYNC.RECONVERGENT B0 ;  /* 0x0000000000007941 */ /* 0x000fea0003800200 */
.L_x_30:
[----:B------:R-:W0:Y:S01]  /*0870*/  MUFU.RCP64H R5, R25 ;  /* 0x0000001900057308 */ /* 0x000e220000001800 */
[----:B------:R-:W-:Y:S01]  /*0880*/  IMAD.MOV.U32 R4, RZ, RZ, 0x1 ;  /* 0x00000001ff047424 */ /* 0x000fe200078e00ff */
[----:B------:R-:W-:Y:S01]  /*0890*/  DSETP.NEU.AND P5, PT, RZ, UR18, PT ;  /* 0x00000012ff007e2a */ /* 0x000fe2000bfad000 */
[----:B------:R-:W-:Y:S04]  /*08a0*/  BSSY.RECONVERGENT B0, `(.L_x_32) ;  /* 0x000001c000007945 */ /* 0x000fe80003800200 */
[----:B0-----:R-:W-:-:S08]  /*08b0*/  DFMA R10, -R24, R4, 1 ;  /* 0x3ff00000180a742b */ /* 0x001fd00000000104 */
[----:B------:R-:W-:-:S08]  /*08c0*/  DFMA R10, R10, R10, R10 ;  /* 0x0000000a0a0a722b */ /* 0x000fd0000000000a */
[----:B------:R-:W-:-:S08]  /*08d0*/  DFMA R10, R4, R10, R4 ;  /* 0x0000000a040a722b */ /* 0x000fd00000000004 */
[----:B------:R-:W-:-:S08]  /*08e0*/  DFMA R4, -R24, R10, 1 ;  /* 0x3ff000001804742b */ /* 0x000fd0000000010a */
[----:B------:R-:W-:Y:S02]  /*08f0*/  DFMA R16, R10, R4, R10 ;  /* 0x000000040a10722b */ /* 0x000fe4000000000a */
[----:B------:R-:W-:-:S06]  /*0900*/  DADD R10, -RZ, -R2 ;  /* 0x00000000ff0a7229 */ /* 0x000fcc0000000902 */
[----:B-----5:R-:W-:-:S04]  /*0910*/  DMUL R4, R16, R6 ;  /* 0x0000000610047228 */ /* 0x020fc80000000000 */
[----:B------:R-:W-:Y:S02]  /*0920*/  FSEL R14, R2, R10, !P4 ;  /* 0x0000000a020e7208 */ /* 0x000fe40006000000 */
[----:B------:R-:W-:Y:S02]  /*0930*/  FSEL R15, R3, R11, !P4 ;  /* 0x0000000b030f7208 */ /* 0x000fe40006000000 */
[----:B------:R-:W-:-:S04]  /*0940*/  DFMA R12, -R24, R4, R6 ;  /* 0x00000004180c722b */ /* 0x000fc80000000106 */
[----:B------:R-:W-:-:S04]  /*0950*/  DFMA R10, R26, UR18, R14 ;  /* 0x000000121a0a7c2b */ /* 0x000fc8000800000e */
[----:B------:R-:W-:-:S06]  /*0960*/  DFMA R4, R16, R12, R4 ;  /* 0x0000000c1004722b */ /* 0x000fcc0000000004 */
[----:B------:R-:W-:Y:S02]  /*0970*/  FSEL R10, R10, R14, P5 ;  /* 0x0000000e0a0a7208 */ /* 0x000fe40002800000 */
[----:B------:R-:W-:Y:S02]  /*0980*/  FSEL R11, R11, R15, P5 ;  /* 0x0000000f0b0b7208 */ /* 0x000fe40002800000 */
[----:B------:R-:W-:Y:S01]  /*0990*/  FFMA R0, RZ, R25, R5 ;  /* 0x00000019ff007223 */ /* 0x000fe20000000005 */
[----:B------:R-:W-:-:S03]  /*09a0*/  FSETP.GEU.AND P5, PT, |R7|, 6.5827683646048100446e-37, PT ;  /* 0x036000000700780b */ /* 0x000fc60003fae200 */
[----:B------:R-:W-:Y:S01]  /*09b0*/  DFMA R26, R10, -UR16, R26 ;  /* 0x800000100a1a7c2b */ /* 0x000fe2000800001a */
[----:B------:R-:W-:-:S13]  /*09c0*/  FSETP.GT.AND P6, PT, |R0|, 1.469367938527859385e-39, PT ;  /* 0x001000000000780b */ /* 0x000fda0003fc4200 */
[----:B------:R-:W-:Y:S05]  /*09d0*/  @P6 BRA P5, `(.L_x_33) ;  /* 0x0000000000206947 */ /* 0x000fea0002800000 */
[----:B------:R-:W-:Y:S01]  /*09e0*/  IMAD.MOV.U32 R16, RZ, RZ, R6 ;  /* 0x000000ffff107224 */ /* 0x000fe200078e0006 */
[----:B------:R-:W-:Y:S01]  /*09f0*/  MOV R0, 0xa40 ;  /* 0x00000a4000007802 */ /* 0x000fe20000000f00 */
[----:B------:R-:W-:Y:S02]  /*0a00*/  IMAD.MOV.U32 R17, RZ, RZ, R7 ;  /* 0x000000ffff117224 */ /* 0x000fe400078e0007 */
[----:B------:R-:W-:Y:S02]  /*0a10*/  IMAD.MOV.U32 R12, RZ, RZ, R24 ;  /* 0x000000ffff0c7224 */ /* 0x000fe400078e0018 */
[----:B------:R-:W-:-:S07]  /*0a20*/  IMAD.MOV.U32 R13, RZ, RZ, R25 ;  /* 0x000000ffff0d7224 */ /* 0x000fce00078e0019 */
[----:B------:R-:W-:Y:S05]  /*0a30*/  CALL.REL.NOINC `($__internal_0_$__cuda_sm20_div_rn_f64_full) ;  /* 0x0000001800b07944 */ /* 0x000fea0003c00000 */
[----:B------:R-:W-:Y:S02]  /*0a40*/  IMAD.MOV.U32 R4, RZ, RZ, R10 ;  /* 0x000000ffff047224 */ /* 0x000fe400078e000a */
[----:B------:R-:W-:-:S07]  /*0a50*/  IMAD.MOV.U32 R5, RZ, RZ, R11 ;  /* 0x000000ffff057224 */ /* 0x000fce00078e000b */
.L_x_33:
[----:B------:R-:W-:Y:S05]  /*0a60*/  BSYNC.RECONVERGENT B0 ;  /* 0x0000000000007941 */ /* 0x000fea0003800200 */
.L_x_32:
        /* <DEDUP_REMOVED lines=10> */
[----:B------:R-:W-:-:S04]  /*0b10*/  DMUL R6, R16, R20 ;  /* 0x0000001410067228 */ /* 0x000fc80000000000 */
        /* <DEDUP_REMOVED lines=20> */
.L_x_35:
[----:B------:R-:W-:Y:S05]  /*0c60*/  BSYNC.RECONVERGENT B0 ;  /* 0x0000000000007941 */ /* 0x000fea0003800200 */
.L_x_34:
        /* <DEDUP_REMOVED lines=29> */
.L_x_37:
[----:B------:R-:W-:Y:S05]  /*0e40*/  BSYNC.RECONVERGENT B0 ;  /* 0x0000000000007941 */ /* 0x000fea0003800200 */
.L_x_36:
[----:B------:R-:W-:Y:S01]  /*0e50*/  DADD R12, -RZ, -R10 ;  /* 0x00000000ff0c7229 */ /* 0x000fe2000000090a */
[C---:B------:R-:W-:Y:S01]  /*0e60*/  @P0 VIADD R14, R32.reuse, UR4 ;  /* 0x00000004200e0c36 */ /* 0x040fe20008000000 */
[----:B------:R-:W-:Y:S01]  /*0e70*/  DSETP.NEU.AND P5, PT, RZ, UR18, PT ;  /* 0x00000012ff007e2a */ /* 0x000fe2000bfad000 */
[----:B------:R-:W-:Y:S02]  /*0e80*/  IMAD.MOV.U32 R15, RZ, RZ, 0x8 ;  /* 0x00000008ff0f7424 */ /* 0x000fe400078e00ff */
[----:B------:R-:W-:Y:S02]  /*0e90*/  IMAD.U32 R23, RZ, RZ, UR7 ;  /* 0x00000007ff177e24 */ /* 0x000fe4000f8e00ff */
[----:B------:R-:W-:Y:S02]  /*0ea0*/  @P1 VIADD R20, R32, UR4 ;  /* 0x0000000420141c36 */ /* 0x000fe40008000000 */
[----:B------:R-:W-:Y:S01]  /*0eb0*/  IMAD.MOV.U32 R21, RZ, RZ, 0x8 ;  /* 0x00000008ff157424 */ /* 0x000fe200078e00ff */
[----:B------:R-:W-:Y:S01]  /*0ec0*/  FSEL R16, R10, R12, !P4 ;  /* 0x0000000c0a107208 */ /* 0x000fe20006000000 */
[----:B------:R-:W-:Y:S01]  /*0ed0*/  @P0 IMAD.WIDE.U32 R14, R14, R15, UR8 ;  /* 0x000000080e0e0e25 */ /* 0x000fe2000f8e000f */
[----:B------:R-:W-:-:S02]  /*0ee0*/  FSEL R17, R11, R13, !P4 ;  /* 0x0000000d0b117208 */ /* 0x000fc40006000000 */
[----:B------:R-:W-:Y:S01]  /*0ef0*/  @P3 IADD3 R0, PT, PT, R23, UR4, R32 ;  /* 0x0000000417003c10 */ /* 0x000fe2000fffe020 */
[----:B------:R-:W-:Y:S01]  /*0f00*/  @P1 VIADD R22, R32, UR4 ;  /* 0x0000000420161c36 */ /* 0x000fe20008000000 */
[----:B------:R0:W-:Y:S01]  /*0f10*/  @P0 STG.E.64 desc[UR14][R14.64], R26 ;  /* 0x0000001a0e000986 */ /* 0x0001e2000c101b0e */
[----:B------:R-:W-:Y:S01]  /*0f20*/  IMAD.MOV.U32 R35, RZ, RZ, 0x8 ;  /* 0x00000008ff237424 */ /* 0x000fe200078e00ff */
[----:B------:R-:W-:Y:S01]  /*0f30*/  DFMA R12, R8, UR18, R16 ;  /* 0x00000012080c7c2b */ /* 0x000fe20008000010 */
[----:B------:R-:W-:-:S04]  /*0f40*/  @P1 IMAD.WIDE.U32 R20, R20, R21, UR8 ;  /* 0x0000000814141e25 */ /* 0x000fc8000f8e0015 */
[----:B------:R-:W-:-:S04]  /*0f50*/  @P1 IMAD.WIDE.U32 R22, R22, R35, UR10 ;  /* 0x0000000a16161e25 */ /* 0x000fc8000f8e0023 */
[----:B------:R-:W-:Y:S02]  /*0f60*/  IMAD.U32 R25, RZ, RZ, UR7 ;  /* 0x00000007ff197e24 */ /* 0x000fe4000f8e00ff */
[----:B------:R-:W-:Y:S01]  /*0f70*/  IMAD.U32 R33, RZ, RZ, UR7 ;  /* 0x00000007ff217e24 */ /* 0x000fe2000f8e00ff */
[----:B0-----:R-:W-:Y:S01]  /*0f80*/  FSEL R15, R13, R17, P5 ;  /* 0x000000110d0f7208 */ /* 0x001fe20002800000 */
[----:B------:R-:W-:Y:S01]  /*0f90*/  IMAD.U32 R37, RZ, RZ, UR7 ;  /* 0x00000007ff257e24 */ /* 0x000fe2000f8e00ff */
[----:B------:R-:W-:Y:S01]  /*0fa0*/  FSEL R14, R12, R16, P5 ;  /* 0x000000100c0e7208 */ /* 0x000fe20002800000 */
[----:B------:R-:W-:Y:S01]  /*0fb0*/  IMAD.U32 R17, RZ, RZ, UR7 ;  /* 0x00000007ff117e24 */ /* 0x000fe2000f8e00ff */
[----:B------:R-:W-:Y:S01]  /*0fc0*/  @P3 IADD3 R16, PT, PT, R33, UR7, R0 ;  /* 0x0000000721103c10 */ /* 0x000fe2000fffe000 */
[----:B------:R-:W-:-:S03]  /*0fd0*/  @P1 IMAD.WIDE R12, R25, 0x8, R20 ;  /* 0x00000008190c1825 */ /* 0x000fc600078e0214 */
[----:B------:R-:W-:Y:S01]  /*0fe0*/  @P2 IADD3 R0, PT, PT, R17, UR4, R32 ;  /* 0x0000000411002c10 */ /* 0x000fe2000fffe020 */
[----:B------:R-:W-:Y:S01]  /*0ff0*/  @P1 IMAD.WIDE R20, R37, 0x8, R22 ;  /* 0x0000000825141825 */ /* 0x000fe200078e0216 */
[----:B------:R-:W-:Y:S01]  /*1000*/  DFMA R24, R14, -UR16, R8 ;  /* 0x800000100e187c2b */ /* 0x000fe20008000008 */
[----:B------:R2:W-:Y:S02]  /*1010*/  @P1 STG.E.64 desc[UR14][R12.64], R28 ;  /* 0x0000001c0c001986 */ /* 0x0005e4000c101b0e */
[----:B------:R-:W-:Y:S02]  /*1020*/  IMAD.U32 R23, RZ, RZ, UR7 ;  /* 0x00000007ff177e24 */ /* 0x000fe4000f8e00ff */
[----:B------:R-:W-:Y:S02]  /*1030*/  IMAD.MOV.U32 R9, RZ, RZ, 0x8 ;  /* 0x00000008ff097424 */ /* 0x000fe400078e00ff */
[----:B------:R-:W-:Y:S01]  /*1040*/  @P2 VIADD R0, R0, UR7 ;  /* 0x0000000700002c36 */ /* 0x000fe20008000000 */
[----:B------:R-:W-:Y:S01]  /*1050*/  @P2 IADD3 R14, PT, PT, R23, UR4, R32 ;  /* 0x00000004170e2c10 */ /* 0x000fe2000fffe020 */
[----:B------:R-:W-:-:S02]  /*1060*/  IMAD.MOV.U32 R15, RZ, RZ, 0x8 ;  /* 0x00000008ff0f7424 */ /* 0x000fc400078e00ff */
[----:B------:R-:W-:Y:S01]  /*1070*/  @P0 VIADD R17, R32, UR4 ;  /* 0x0000000420110c36 */ /* 0x000fe20008000000 */
[----:B------:R-:W-:Y:S01]  /*1080*/  ULEA UR4, UR7, UR4, 0x2 ;  /* 0x0000000407047291 */ /* 0x000fe2000f8e10ff */
[----:B------:R-:W-:Y:S02]  /*1090*/  IMAD.MOV.U32 R26, RZ, RZ, 0x8 ;  /* 0x00000008ff1a7424 */ /* 0x000fe400078e00ff */
[----:B------:R-:W-:Y:S01]  /*10a0*/  IMAD.MOV.U32 R23, RZ, RZ, 0x8 ;  /* 0x00000008ff177424 */ /* 0x000fe200078e00ff */
[----:B------:R-:W-:Y:S01]  /*10b0*/  UISETP.GT.U32.AND UP0, UPT, UR13, UR4, UPT ;  /* 0x000000040d00728c */ /* 0x000fe2000bf04070 */
[----:B------:R-:W-:-:S03]  /*10c0*/  @P2 IMAD.WIDE.U32 R8, R0, R9, UR8 ;  /* 0x0000000800082e25 */ /* 0x000fc6000f8e0009 */
[----:B------:R-:W-:Y:S01]  /*10d0*/  UISETP.GT.AND.EX UP0, UPT, UR6, URZ, UPT, UP0 ;  /* 0x000000ff0600728c */ /* 0x000fe2000bf04300 */
[----:B------:R-:W-:Y:S01]  /*10e0*/  @P2 VIADD R22, R14, UR7 ;  /* 0x000000070e162c36 */ /* 0x000fe20008000000 */
[----:B------:R2:W-:Y:S01]  /*10f0*/  @P2 STG.E.64 desc[UR14][R8.64], R30 ;  /* 0x0000001e08002986 */ /* 0x0005e2000c101b0e */
[----:B------:R-:W-:-:S04]  /*1100*/  @P3 IMAD.WIDE.U32 R14, R16, R15, UR8 ;  /* 0x00000008100e3e25 */ /* 0x000fc8000f8e000f */
[----:B------:R-:W-:Y:S01]  /*1110*/  @P0 IMAD.WIDE.U32 R16, R17, R26, UR10 ;  /* 0x0000000a11100e25 */ /* 0x000fe2000f8e001a */
[----:B------:R2:W-:Y:S03]  /*1120*/  @P3 STG.E.64 desc[UR14][R14.64], R24 ;  /* 0x000000180e003986 */ /* 0x0005e6000c101b0e */
[----:B------:R-:W-:Y:S01]  /*1130*/  @P2 IMAD.WIDE.U32 R22, R22, R23, UR10 ;  /* 0x0000000a16162e25 */ /* 0x000fe2000f8e0017 */
[----:B------:R2:W-:Y:S01]  /*1140*/  @P0 STG.E.64 desc[UR14][R16.64], R2 ;  /* 0x0000000210000986 */ /* 0x0005e2000c101b0e */
[----:B------:R-:W-:Y:S02]  /*1150*/  PLOP3.LUT P0, PT, PT, PT, UP0, 0x80, 0x8 ;  /* 0x000000000008781c */ /* 0x000fe40003f0f008 */
[----:B------:R-:W-:Y:S01]  /*1160*/  IMAD.U32 R0, RZ, RZ, UR4 ;  /* 0x00000004ff007e24 */ /* 0x000fe2000f8e00ff */
[----:B------:R2:W-:Y:S04]  /*1170*/  @P1 STG.E.64 desc[UR14][R20.64], R4 ;  /* 0x0000000414001986 */ /* 0x0005e8000c101b0e */
[----:B------:R2:W-:Y:S01]  /*1180*/  @P2 STG.E.64 desc[UR14][R22.64], R6 ;  /* 0x0000000616002986 */ /* 0x0005e2000c101b0e */
[----:B------:R-:W-:-:S03]  /*1190*/  ISETP.LT.U32.AND P1, PT, R0, 0x10000, PT ;  /* 0x000100000000780c */ /* 0x000fc60003f21070 */
[----:B------:R2:W-:Y:S10]  /*11a0*/  @P3 STG.E.64 desc[UR14][R18.64], R10 ;  /* 0x0000000a12003986 */ /* 0x0005f4000c101b0e */
[----:B------:R-:W-:Y:S05]  /*11b0*/  @P0 BRA P1, `(.L_x_38) ;  /* 0xfffffff000640947 */ /* 0x000fea000083ffff */
[----:B------:R-:W-:Y:S05]  /*11c0*/  EXIT ;  /* 0x000000000000794d */ /* 0x000fea0003800000 */
.L_x_29:
[----:B------:R-:W0:Y:S01]  /*11d0*/  S2R R30, SR_TID.X ;  /* 0x00000000001e7919 */ /* 0x000e220000002100 */
[----:B------:R-:W1:Y:S01]  /*11e0*/  LDCU.64 UR18, c[0x0][0xfd0] ;  /* 0x0001fa00ff1277ac */ /* 0x000e620008000a00 */
[----:B------:R-:W-:-:S05]  /*11f0*/  UMOV UR4, URZ ;  /* 0x000000ff00047c82 */ /* 0x000fca0008000000 */
.L_x_39:
[----:B0-----:R-:W-:Y:S01]  /*1200*/  VIADD R0, R30, UR4 ;  /* 0x000000041e007c36 */ /* 0x001fe20008000000 */
[----:B------:R-:W-:Y:S01]  /*1210*/  CS2R R22, SRZ ;  /* 0x0000000000167805 */ /* 0x000fe2000001ff00 */
[----:B------:R-:W-:Y:S02]  /*1220*/  IMAD.U32 R2, RZ, RZ, UR6 ;  /* 0x00000006ff027e24 */ /* 0x000fe4000f8e00ff */
[C---:B------:R-:W-:Y:S01]  /*1230*/  VIADD R7, R0.reuse, UR7 ;  /* 0x0000000700077c36 */ /* 0x040fe20008000000 */
[----:B------:R-:W-:Y:S01]  /*1240*/  ISETP.LT.U32.AND P0, PT, R0, UR13, PT ;  /* 0x0000000d00007c0c */ /* 0x000fe2000bf01070 */
[----:B------:R-:W-:Y:S02]  /*1250*/  IMAD.U32 R3, RZ, RZ, UR6 ;  /* 0x00000006ff037e24 */ /* 0x000fe4000f8e00ff */
[C---:B------:R-:W-:Y:S01]  /*1260*/  VIADD R28, R7.reuse, UR7 ;  /* 0x00000007071c7c36 */ /* 0x040fe20008000000 */
[----:B------:R-:W-:Y:S02]  /*1270*/  ISETP.GT.U32.AND.EX P0, PT, R2, RZ, PT, P0 ;  /* 0x000000ff0200720c */ /* 0x000fe40003f04100 */
[----:B------:R-:W-:Y:S01]  /*1280*/  ISETP.LT.U32.AND P1, PT, R7, UR13, PT ;  /* 0x0000000d07007c0c */ /* 0x000fe2000bf21070 */
[----:B------:R-:W-:Y:S01]  /*1290*/  VIADD R31, R28, UR7 ;  /* 0x000000071c1f7c36 */ /* 0x000fe20008000000 */
[----:B------:R-:W-:-:S02]  /*12a0*/  ISETP.LT.U32.AND P0, PT, R0, 0x10000, P0 ;  /* 0x000100000000780c */ /* 0x000fc40000701070 */
[----:B------:R-:W-:Y:S02]  /*12b0*/  ISETP.LT.U32.AND P2, PT, R28, UR13, PT ;  /* 0x0000000d1c007c0c */ /* 0x000fe4000bf41070 */
[C---:B------:R-:W-:Y:S02]  /*12c0*/  ISETP.GT.AND.EX P1, PT, R2.reuse, RZ, PT, P1 ;  /* 0x000000ff0200720c */ /* 0x040fe40003f24310 */
[----:B------:R-:W-:Y:S02]  /*12d0*/  ISETP.LT.U32.AND P3, PT, R31, UR13, PT ;  /* 0x0000000d1f007c0c */ /* 0x000fe4000bf61070 */
[----:B------:R-:W-:Y:S02]  /*12e0*/  ISETP.GT.AND.EX P2, PT, R3, RZ, PT, P2 ;  /* 0x000000ff0300720c */ /* 0x000fe40003f44320 */
[----:B------:R-:W-:Y:S02]  /*12f0*/  ISETP.LT.U32.AND P1, PT, R7, 0x10000, P1 ;  /* 0x000100000700780c */ /* 0x000fe40000f21070 */
[----:B------:R-:W-:-:S02]  /*1300*/  ISETP.GT.AND.EX P3, PT, R2, RZ, PT, P3 ;  /* 0x000000ff0200720c */ /* 0x000fc40003f64330 */
[----:B------:R-:W-:Y:S02]  /*1310*/  @P0 LEA R4, P4, R0, UR10, 0x3 ;  /* 0x0000000a00040c11 */ /* 0x000fe4000f8818ff */
[----:B------:R-:W-:Y:S02]  /*1320*/  ISETP.LT.U32.AND P2, PT, R28, 0x10000, P2 ;  /* 0x000100001c00780c */ /* 0x000fe40001741070 */
[----:B------:R-:W-:Y:S02]  /*1330*/  @P0 LEA.HI.X R5, R0, UR11, RZ, 0x3, P4 ;  /* 0x0000000b00050c11 */ /* 0x000fe4000a0f1cff */
[----:B------:R-:W-:-:S03]  /*1340*/  ISETP.LT.U32.AND P3, PT, R31, 0x10000, P3 ;  /* 0x000100001f00780c */ /* 0x000fc60001f61070 */
[----:B------:R0:W2:Y:S01]  /*1350*/  @P0 LDG.E.64 R22, desc[UR14][R4.64] ;  /* 0x0000000e04160981 */ /* 0x0000a2000c1e1b00 */
[----:B------:R-:W-:Y:S01]  /*1360*/  IMAD.MOV.U32 R3, RZ, RZ, 0x8 ;  /* 0x00000008ff037424 */ /* 0x000fe200078e00ff */
[----:B------:R-:W-:Y:S02]  /*1370*/  @P1 LEA R6, P4, R7, UR10, 0x3 ;  /* 0x0000000a07061c11 */ /* 0x000fe4000f8818ff */
[----:B------:R-:W-:Y:S02]  /*1380*/  CS2R R14, SRZ ;  /* 0x00000000000e7805 */ /* 0x000fe4000001ff00 */
[----:B------:R-:W-:Y:S01]  /*1390*/  CS2R R20, SRZ ;  /* 0x0000000000147805 */ /* 0x000fe2000001ff00 */
[----:B------:R-:W-:Y:S01]  /*13a0*/  IMAD.WIDE.U32 R2, R0, R3, UR8 ;  /* 0x0000000800027e25 */ /* 0x000fe2000f8e0003 */
[----:B------:R-:W-:Y:S02]  /*13b0*/  @P2 LEA R24, P5, R28, UR10, 0x3 ;  /* 0x0000000a1c182c11 */ /* 0x000fe4000f8a18ff */
[----:B------:R-:W-:-:S02]  /*13c0*/  CS2R R18, SRZ ;  /* 0x0000000000127805 */ /* 0x000fc4000001ff00 */
[----:B------:R-:W-:Y:S02]  /*13d0*/  @P1 LEA.HI.X R7, R7, UR11, RZ, 0x3, P4 ;  /* 0x0000000b07071c11 */ /* 0x000fe4000a0f1cff */
[----:B------:R-:W-:Y:S02]  /*13e0*/  CS2R R16, SRZ ;  /* 0x0000000000107805 */ /* 0x000fe4000001ff00 */
[C---:B------:R-:W-:Y:S01]  /*13f0*/  @P3 LEA R26, P4, R31.reuse, UR10, 0x3 ;  /* 0x0000000a1f1a3c11 */ /* 0x040fe2000f8818ff */
[----:B------:R-:W3:Y:S01]  /*1400*/  @P0 LDG.E.64 R14, desc[UR14][R2.64] ;  /* 0x0000000e020e0981 */ /* 0x000ee2000c1e1b00 */
[----:B------:R-:W-:Y:S02]  /*1410*/  @P2 LEA.HI.X R25, R28, UR11, RZ, 0x3, P5 ;  /* 0x0000000b1c192c11 */ /* 0x000fe4000a8f1cff */
[----:B------:R-:W-:Y:S01]  /*1420*/  @P3 LEA.HI.X R27, R31, UR11, RZ, 0x3, P4 ;  /* 0x0000000b1f1b3c11 */ /* 0x000fe2000a0f1cff */
[----:B------:R4:W5:Y:S04]  /*1430*/  @P1 LDG.E.64 R20, desc[UR14][R6.64] ;  /* 0x0000000e06141981 */ /* 0x000968000c1e1b00 */
[----:B------:R2:W3:Y:S01]  /*1440*/  @P2 LDG.E.64 R18, desc[UR14][R24.64] ;  /* 0x0000000e18122981 */ /* 0x0004e2000c1e1b00 */
[----:B0-----:R-:W-:-:S03]  /*1450*/  IMAD.U32 R5, RZ, RZ, UR7 ;  /* 0x00000007ff057e24 */ /* 0x001fc6000f8e00ff */
[----:B------:R5:W3:Y:S01]  /*1460*/  @P3 LDG.E.64 R16, desc[UR14][R26.64] ;  /* 0x0000000e1a103981 */ /* 0x000ae2000c1e1b00 */
[----:B------:R-:W-:Y:S01]  /*1470*/  IMAD.MOV.U32 R29, RZ, RZ, 0x8 ;  /* 0x00000008ff1d7424 */ /* 0x000fe200078e00ff */
[----:B------:R-:W-:Y:S01]  /*1480*/  CS2R R12, SRZ ;  /* 0x00000000000c7805 */ /* 0x000fe2000001ff00 */
[----:B------:R-:W-:Y:S02]  /*1490*/  IMAD.MOV.U32 R32, RZ, RZ, 0x8 ;  /* 0x00000008ff207424 */ /* 0x000fe400078e00ff */
[----:B------:R-:W-:Y:S01]  /*14a0*/  IMAD.WIDE R4, R5, 0x8, R2 ;  /* 0x0000000805047825 */ /* 0x000fe200078e0202 */
[----:B------:R-:W-:Y:S02]  /*14b0*/  CS2R R8, SRZ ;  /* 0x0000000000087805 */ /* 0x000fe4000001ff00 */
[----:B------:R-:W-:Y:S01]  /*14c0*/  CS2R R10, SRZ ;  /* 0x00000000000a7805 */ /* 0x000fe2000001ff00 */
[----:B------:R-:W-:Y:S01]  /*14d0*/  IMAD.WIDE.U32 R28, R28, R29, UR8 ;  /* 0x000000081c1c7e25 */ /* 0x000fe2000f8e001d */
[----:B------:R-:W3:Y:S03]  /*14e0*/  @P1 LDG.E.64 R12, desc[UR14][R4.64] ;  /* 0x0000000e040c1981 */ /* 0x000ee6000c1e1b00 */
[----:B----4-:R-:W-:Y:S01]  /*14f0*/  IMAD.WIDE.U32 R6, R31, R32, UR8 ;  /* 0x000000081f067e25 */ /* 0x010fe2000f8e0020 */
[----:B------:R0:W4:Y:S04]  /*1500*/  @P2 LDG.E.64 R8, desc[UR14][R28.64] ;  /* 0x0000000e1c082981 */ /* 0x000128000c1e1b00 */
[----:B------:R-:W4:Y:S01]  /*1510*/  @P3 LDG.E.64 R10, desc[UR14][R6.64] ;  /* 0x0000000e060a3981 */ /* 0x000f22000c1e1b00 */
[----:B------:R-:W0:Y:S01]  /*1520*/  LDCU.S8 UR5, c[0x0][0xff9] ;  /* 0x0001ff20ff0577ac */ /* 0x000e220008000200 */
[----:B-1----:R-:W-:Y:S01]  /*1530*/  DSETP.NEU.AND P4, PT, RZ, UR18, PT ;  /* 0x00000012ff007e2a */ /* 0x002fe2000bf8d000 */
[----:B0-----:R-:W-:Y:S01]  /*1540*/  ISETP.NE.AND P5, PT, RZ, UR5, PT ;  /* 0x00000005ff007c0c */ /* 0x001fe2000bfa5270 */
[----:B------:R-:W-:Y:S01]  /*1550*/  IMAD.U32 R31, RZ, RZ, UR7 ;  /* 0x00000007ff1f7e24 */ /* 0x000fe2000f8e00ff */
[----:B------:R-:W-:-:S04]  /*1560*/  ULEA UR4, UR7, UR4, 0x2 ;  /* 0x0000000407047291 */ /* 0x000fc8000f8e10ff */
[----:B------:R-:W-:Y:S01]  /*1570*/  @P2 IADD3 R0, PT, PT, R31, UR7, R0 ;  /* 0x000000071f002c10 */ /* 0x000fe2000fffe000 */
[----:B------:R-:W-:-:S04]  /*1580*/  UISETP.GT.U32.AND UP0, UPT, UR13, UR4, UPT ;  /* 0x000000040d00728c */ /* 0x000fc8000bf04070 */
[----:B------:R-:W-:Y:S01]  /*1590*/  UISETP.GT.AND.EX UP0, UPT, UR6, URZ, UPT, UP0 ;  /* 0x000000ff0600728c */ /* 0x000fe2000bf04300 */
[----:B--2---:R-:W-:-:S10]  /*15a0*/  DADD R24, -RZ, -R22 ;  /* 0x00000000ff187229 */ /* 0x004fd40000000916 */
[----:B------:R-:W-:Y:S02]  /*15b0*/  FSEL R24, R22, R24, !P5 ;  /* 0x0000001816187208 */ /* 0x000fe40006800000 */
[----:B------:R-:W-:Y:S01]  /*15c0*/  FSEL R25, R23, R25, !P5 ;  /* 0x0000001917197208 */ /* 0x000fe20006800000 */
[----:B-----5:R-:W-:-:S05]  /*15d0*/  DADD R26, -RZ, -R20 ;  /* 0x00000000ff1a7229 */ /* 0x020fca0000000914 */
[----:B---3--:R-:W-:Y:S02]  /*15e0*/  DFMA R22, R14, UR18, R24 ;  /* 0x000000120e167c2b */ /* 0x008fe40008000018 */
[----:B------:R-:W-:Y:S02]  /*15f0*/  DADD R28, -RZ, -R18 ;  /* 0x00000000ff1c7229 */ /* 0x000fe40000000912 */
[----:B------:R-:W-:-:S06]  /*1600*/  DADD R32, -RZ, -R16 ;  /* 0x00000000ff207229 */ /* 0x000fcc0000000910 */
[----:B------:R-:W-:Y:S02]  /*1610*/  FSEL R22, R22, R24, P4 ;  /* 0x0000001816167208 */ /* 0x000fe40002000000 */
[----:B------:R-:W-:Y:S02]  /*1620*/  FSEL R23, R23, R25, P4 ;  /* 0x0000001917177208 */ /* 0x000fe40002000000 */
[----:B------:R-:W-:Y:S02]  /*1630*/  FSEL R24, R20, R26, !P5 ;  /* 0x0000001a14187208 */ /* 0x000fe40006800000 */
[----:B------:R-:W-:Y:S02]  /*1640*/  FSEL R25, R21, R27, !P5 ;  /* 0x0000001b15197208 */ /* 0x000fe40006800000 */
[----:B------:R-:W-:Y:S02]  /*1650*/  FSEL R26, R18, R28, !P5 ;  /* 0x0000001c121a7208 */ /* 0x000fe40006800000 */
[----:B------:R-:W-:-:S02]  /*1660*/  FSEL R27, R19, R29, !P5 ;  /* 0x0000001d131b7208 */ /* 0x000fc40006800000 */
[----:B------:R-:W-:Y:S02]  /*1670*/  FSEL R28, R16, R32, !P5 ;  /* 0x00000020101c7208 */ /* 0x000fe40006800000 */
[----:B------:R-:W-:Y:S01]  /*1680*/  FSEL R29, R17, R33, !P5 ;  /* 0x00000021111d7208 */ /* 0x000fe20006800000 */
[----:B------:R-:W-:Y:S02]  /*1690*/  DFMA R16, R12, UR18, R24 ;  /* 0x000000120c107c2b */ /* 0x000fe40008000018 */
[----:B----4-:R-:W-:-:S03]  /*16a0*/  DFMA R18, R8, UR18, R26 ;  /* 0x0000001208127c2b */ /* 0x010fc6000800001a */
[----:B------:R-:W-:Y:S02]  /*16b0*/  DFMA R20, R10, UR18, R28 ;  /* 0x000000120a147c2b */ /* 0x000fe4000800001c */
[----:B------:R-:W-:-:S03]  /*16c0*/  DFMA R22, R22, -UR16, R14 ;  /* 0x8000001016167c2b */ /* 0x000fc6000800000e */
[----:B------:R-:W-:Y:S02]  /*16d0*/  FSEL R14, R16, R24, P4 ;  /* 0x00000018100e7208 */ /* 0x000fe40002000000 */
[----:B------:R-:W-:Y:S02]  /*16e0*/  FSEL R15, R17, R25, P4 ;  /* 0x00000019110f7208 */ /* 0x000fe40002000000 */
[----:B------:R-:W-:Y:S02]  /*16f0*/  FSEL R16, R18, R26, P4 ;  /* 0x0000001a12107208 */ /* 0x000fe40002000000 */
[----:B------:R-:W-:Y:S02]  /*1700*/  FSEL R17, R19, R27, P4 ;  /* 0x0000001b13117208 */ /* 0x000fe40002000000 */
[----:B------:R-:W-:Y:S02]  /*1710*/  FSEL R18, R20, R28, P4 ;  /* 0x0000001c14127208 */ /* 0x000fe40002000000 */
[----:B------:R-:W-:Y:S01]  /*1720*/  FSEL R19, R21, R29, P4 ;  /* 0x0000001d15137208 */ /* 0x000fe20002000000 */
[----:B------:R-:W-:Y:S01]  /*1730*/  DFMA R14, R14, -UR16, R12 ;  /* 0x800000100e0e7c2b */ /* 0x000fe2000800000c */
[----:B------:R-:W-:Y:S01]  /*1740*/  IMAD.MOV.U32 R13, RZ, RZ, 0x8 ;  /* 0x00000008ff0d7424 */ /* 0x000fe200078e00ff */
[----:B------:R-:W-:-:S03]  /*1750*/  DFMA R16, R16, -UR16, R8 ;  /* 0x8000001010107c2b */ /* 0x000fc60008000008 */
[----:B------:R-:W-:Y:S01]  /*1760*/  DFMA R18, R18, -UR16, R10 ;  /* 0x8000001012127c2b */ /* 0x000fe2000800000a */
[----:B------:R-:W-:Y:S01]  /*1770*/  @P2 IMAD.WIDE.U32 R8, R0, R13, UR8 ;  /* 0x0000000800082e25 */ /* 0x000fe2000f8e000d */
[----:B------:R2:W-:Y:S04]  /*1780*/  @P0 STG.E.64 desc[UR14][R2.64], R22 ;  /* 0x0000001602000986 */ /* 0x0005e8000c101b0e */
[----:B------:R2:W-:Y:S01]  /*1790*/  @P1 STG.E.64 desc[UR14][R4.64], R14 ;  /* 0x0000000e04001986 */ /* 0x0005e2000c101b0e */
[----:B------:R-:W-:-:S03]  /*17a0*/  IMAD.U32 R0, RZ, RZ, UR4 ;  /* 0x00000004ff007e24 */ /* 0x000fc6000f8e00ff */
[----:B------:R2:W-:Y:S04]  /*17b0*/  @P2 STG.E.64 desc[UR14][R8.64], R16 ;  /* 0x0000001008002986 */ /* 0x0005e8000c101b0e */
[----:B------:R2:W-:Y:S01]  /*17c0*/  @P3 STG.E.64 desc[UR14][R6.64], R18 ;  /* 0x0000001206003986 */ /* 0x0005e2000c101b0e */
[----:B------:R-:W-:Y:S02]  /*17d0*/  ISETP.LT.U32.AND P1, PT, R0, 0x10000, PT ;  /* 0x000100000000780c */ /* 0x000fe40003f21070 */
[----:B------:R-:W-:-:S13]  /*17e0*/  PLOP3.LUT P0, PT, PT, PT, UP0, 0x80, 0x8 ;  /* 0x000000000008781c */ /* 0x000fda0003f0f008 */
[----:B--2---:R-:W-:Y:S05]  /*17f0*/  @P0 BRA P1, `(.L_x_39) ;  /* 0xfffffff800800947 */ /* 0x004fea000083ffff */
[----:B------:R-:W-:Y:S05]  /*1800*/  EXIT ;  /* 0x000000000000794d */ /* 0x000fea0003800000 */
.L_x_28:
        /* <DEDUP_REMOVED lines=8> */
[----:B------:R-:W2:Y:S01]  /*1890*/  LDCU.64 UR20, c[0x0][0xfd0] ;  /* 0x0001fa00ff1477ac */ /* 0x000ea20008000a00 */
[----:B0-----:R-:W-:-:S04]  /*18a0*/  UISETP.NE.U32.AND UP0, UPT, UR18, URZ, UPT ;  /* 0x000000ff1200728c */ /* 0x001fc8000bf05070 */
[----:B------:R-:W-:-:S09]  /*18b0*/  UISETP.NE.AND.EX UP0, UPT, UR19, URZ, UPT, UP0 ;  /* 0x000000ff1300728c */ /* 0x000fd2000bf05300 */
[----:B-12---:R-:W-:Y:S05]  /*18c0*/  BRA.U !UP0, `(.L_x_40) ;  /* 0x0000000908487547 */ /* 0x006fea000b800000 */
.L_x_49:
[----:B0-----:R-:W0:Y:S02]  /*18d0*/  LDC.64 R4, c[0x0][0x1000] ;  /* 0x00040000ff047b82 */ /* 0x001e240000000a00 */
[----:B0-----:R-:W2:Y:S01]  /*18e0*/  LDG.E R4, desc[UR14][R4.64] ;  /* 0x0000000e04047981 */ /* 0x001ea2000c1e1900 */
[C---:B------:R-:W-:Y:S01]  /*18f0*/  IMAD.SHL.U32 R2, R34.reuse, 0x20, RZ ;  /* 0x0000002022027824 */ /* 0x040fe200078e00ff */
[----:B------:R-:W-:-:S04]  /*1900*/  SHF.L.U64.HI R0, R34, 0x5, R35 ;  /* 0x0000000522007819 */ /* 0x000fc80000010223 */
[----:B------:R-:W-:-:S04]  /*1910*/  IADD3 R32, P0, PT, R2, UR10, RZ ;  /* 0x0000000a02207c10 */ /* 0x000fc8000ff1e0ff */
[----:B------:R-:W-:-:S05]  /*1920*/  IADD3.X R33, PT, PT, R0, UR11, RZ, P0, !PT ;  /* 0x0000000b00217c10 */ /* 0x000fca00087fe4ff */
[----:B------:R-:W3:Y:S01]  /*1930*/  LDG.E.ENL2.256 R20, R16, desc[UR14][R32.64] ;  /* 0xfe00000e2010797e */ /* 0x000ee20008121914 */
[----:B------:R-:W-:-:S04]  /*1940*/  IADD3 R2, P0, PT, R2, UR8, RZ ;  /* 0x0000000802027c10 */ /* 0x000fc8000ff1e0ff */
[----:B------:R-:W-:-:S05]  /*1950*/  IADD3.X R3, PT, PT, R0, UR9, RZ, P0, !PT ;  /* 0x0000000900037c10 */ /* 0x000fca00087fe4ff */
[----:B------:R0:W5:Y:S01]  /*1960*/  LDG.E.ENL2.256 R24, R28, desc[UR14][R2.64] ;  /* 0xfe00000e021c797e */ /* 0x0001620008121918 */
[----:B------:R-:W1:Y:S01]  /*1970*/  LDCU.S8 UR4, c[0x0][0xff9] ;  /* 0x0001ff20ff0477ac */ /* 0x000e620008000200 */
[----:B------:R-:W-:Y:S01]  /*1980*/  BSSY.RECONVERGENT B0, `(.L_x_41) ;  /* 0x0000019000007945 */ /* 0x000fe20003800200 */
[----:B------:R-:W-:Y:S01]  /*1990*/  DSETP.NEU.AND P1, PT, RZ, UR20, PT ;  /* 0x00000014ff007e2a */ /* 0x000fe2000bf2d000 */
[----:B-1----:R-:W-:Y:S01]  /*19a0*/  ISETP.NE.AND P0, PT, RZ, UR4, PT ;  /* 0x00000004ff007c0c */ /* 0x002fe2000bf05270 */
[----:B--2---:R-:W-:Y:S01]  /*19b0*/  FMUL.FTZ R40, R4, 1 ;  /* 0x3f80000004287820 */ /* 0x004fe20000410000 */
[----:B------:R-:W-:-:S05]  /*19c0*/  IMAD.MOV.U32 R4, RZ, RZ, 0x1 ;  /* 0x00000001ff047424 */ /* 0x000fca00078e00ff */
[----:B------:R-:W1:Y:S01]  /*19d0*/  F2F.F64.F32 R40, R40 ;  /* 0x0000002800287310 */ /* 0x000e620000201800 */
[----:B---3--:R-:W-:-:S07]  /*19e0*/  FSETP.GEU.AND P3, PT, |R17|, 6.5827683646048100446e-37, PT ;  /* 0x036000001100780b */ /* 0x008fce0003f6e200 */
[----:B-1----:R-:W1:Y:S02]  /*19f0*/  MUFU.RCP64H R5, R41 ;  /* 0x0000002900057308 */ /* 0x002e640000001800 */
[----:B-1----:R-:W-:-:S08]  /*1a00*/  DFMA R6, -R40, R4, 1 ;  /* 0x3ff000002806742b */ /* 0x002fd00000000104 */
[----:B------:R-:W-:-:S08]  /*1a10*/  DFMA R6, R6, R6, R6 ;  /* 0x000000060606722b */ /* 0x000fd00000000006 */
[----:B------:R-:W-:-:S08]  /*1a20*/  DFMA R6, R4, R6, R4 ;  /* 0x000000060406722b */ /* 0x000fd00000000004 */
[----:B------:R-:W-:-:S08]  /*1a30*/  DFMA R4, -R40, R6, 1 ;  /* 0x3ff000002804742b */ /* 0x000fd00000000106 */
[----:B------:R-:W-:-:S08]  /*1a40*/  DFMA R4, R6, R4, R6 ;  /* 0x000000040604722b */ /* 0x000fd00000000006 */
[----:B------:R-:W-:-:S08]  /*1a50*/  DMUL R6, R16, R4 ;  /* 0x0000000410067228 */ /* 0x000fd00000000000 */
[----:B------:R-:W-:-:S08]  /*1a60*/  DFMA R8, -R40, R6, R16 ;  /* 0x000000062808722b */ /* 0x000fd00000000110 */
[----:B------:R-:W-:-:S10]  /*1a70*/  DFMA R4, R4, R8, R6 ;  /* 0x000000080404722b */ /* 0x000fd40000000006 */
[----:B------:R-:W-:-:S05]  /*1a80*/  FFMA R0, RZ, R41, R5 ;  /* 0x00000029ff007223 */ /* 0x000fca0000000005 */
[----:B------:R-:W-:-:S13]  /*1a90*/  FSETP.GT.AND P2, PT, |R0|, 1.469367938527859385e-39, PT ;  /* 0x001000000000780b */ /* 0x000fda0003f44200 */
[----:B0-----:R-:W-:Y:S05]  /*1aa0*/  @P2 BRA P3, `(.L_x_42) ;  /* 0x0000000000182947 */ /* 0x001fea0001800000 */
[----:B------:R-:W-:Y:S01]  /*1ab0*/  IMAD.MOV.U32 R12, RZ, RZ, R40 ;  /* 0x000000ffff0c7224 */ /* 0x000fe200078e0028 */
[----:B------:R-:W-:Y:S01]  /*1ac0*/  MOV R0, 0x1af0 ;  /* 0x00001af000007802 */ /* 0x000fe20000000f00 */
[----:B------:R-:W-:-:S07]  /*1ad0*/  IMAD.MOV.U32 R13, RZ, RZ, R41 ;  /* 0x000000ffff0d7224 */ /* 0x000fce00078e0029 */
[----:B-----5:R-:W-:Y:S05]  /*1ae0*/  CALL.REL.NOINC `($__internal_0_$__cuda_sm20_div_rn_f64_full) ;  /* 0x0000000800847944 */ /* 0x020fea0003c00000 */
[----:B------:R-:W-:Y:S02]  /*1af0*/  IMAD.MOV.U32 R4, RZ, RZ, R10 ;  /* 0x000000ffff047224 */ /* 0x000fe400078e000a */
[----:B------:R-:W-:-:S07]  /*1b00*/  IMAD.MOV.U32 R5, RZ, RZ, R11 ;  /* 0x000000ffff057224 */ /* 0x000fce00078e000b */
.L_x_42:
[----:B------:R-:W-:Y:S05]  /*1b10*/  BSYNC.RECONVERGENT B0 ;  /* 0x0000000000007941 */ /* 0x000fea0003800200 */
.L_x_41:
[----:B------:R-:W0:Y:S01]  /*1b20*/  MUFU.RCP64H R7, R41 ;  /* 0x0000002900077308 */ /* 0x000e220000001800 */
[----:B------:R-:W-:Y:S01]  /*1b30*/  IMAD.MOV.U32 R6, RZ, RZ, 0x1 ;  /* 0x00000001ff067424 */ /* 0x000fe200078e00ff */
[----:B------:R-:W-:Y:S01]  /*1b40*/  DADD R10, -RZ, -R4 ;  /* 0x00000000ff0a7229 */ /* 0x000fe20000000904 */
[----:B------:R-:W-:Y:S01]  /*1b50*/  FSETP.GEU.AND P3, PT, |R19|, 6.5827683646048100446e-37, PT ;  /* 0x036000001300780b */ /* 0x000fe20003f6e200 */
[----:B------:R-:W-:Y:S08]  /*1b60*/  BSSY.RECONVERGENT B0, `(.L_x_43) ;  /* 0x000001a000007945 */ /* 0x000ff00003800200 */
[----:B------:R-:W-:-:S02]  /*1b70*/  FSEL R10, R4, R10, !P0 ;  /* 0x0000000a040a7208 */ /* 0x000fc40004000000 */
[----:B------:R-:W-:Y:S01]  /*1b80*/  FSEL R11, R5, R11, !P0 ;  /* 0x0000000b050b7208 */ /* 0x000fe20004000000 */
[----:B0-----:R-:W-:-:S08]  /*1b90*/  DFMA R8, -R40, R6, 1 ;  /* 0x3ff000002808742b */ /* 0x001fd00000000106 */
[----:B------:R-:W-:-:S08]  /*1ba0*/  DFMA R8, R8, R8, R8 ;  /* 0x000000080808722b */ /* 0x000fd00000000008 */
[----:B------:R-:W-:-:S08]  /*1bb0*/  DFMA R8, R6, R8, R6 ;  /* 0x000000080608722b */ /* 0x000fd00000000006 */
[----:B------:R-:W-:-:S08]  /*1bc0*/  DFMA R6, -R40, R8, 1 ;  /* 0x3ff000002806742b */ /* 0x000fd00000000108 */
[----:B------:R-:W-:-:S08]  /*1bd0*/  DFMA R12, R8, R6, R8 ;  /* 0x00000006080c722b */ /* 0x000fd00000000008 */
[----:B------:R-:W-:-:S08]  /*1be0*/  DMUL R6, R18, R12 ;  /* 0x0000000c12067228 */ /* 0x000fd00000000000 */
[----:B------:R-:W-:-:S08]  /*1bf0*/  DFMA R8, -R40, R6, R18 ;  /* 0x000000062808722b */ /* 0x000fd00000000112 */
[----:B------:R-:W-:Y:S02]  /*1c00*/  DFMA R6, R12, R8, R6 ;  /* 0x000000080c06722b */ /* 0x000fe40000000006 */
[----:B-----5:R-:W-:-:S08]  /*1c10*/  DFMA R8, R28, UR20, R10 ;  /* 0x000000141c087c2b */ /* 0x020fd0000800000a */
[----:B------:R-:W-:Y:S02]  /*1c20*/  FFMA R0, RZ, R41, R7 ;  /* 0x00000029ff007223 */ /* 0x000fe40000000007 */
[----:B------:R-:W-:Y:S02]  /*1c30*/  FSEL R8, R8, R10, P1 ;  /* 0x0000000a08087208 */ /* 0x000fe40000800000 */
[----:B------:R-:W-:Y:S02]  /*1c40*/  FSEL R9, R9, R11, P1 ;  /* 0x0000000b09097208 */ /* 0x000fe40000800000 */
[----:B------:R-:W-:-:S04]  /*1c50*/  FSETP.GT.AND P2, PT, |R0|, 1.469367938527859385e-39, PT ;  /* 0x001000000000780b */ /* 0x000fc80003f44200 */
[----:B------:R-:W-:-:S09]  /*1c60*/  DFMA R28, R8, -UR16, R28 ;  /* 0x80000010081c7c2b */ /* 0x000fd2000800001c */
        /* <DEDUP_REMOVED lines=9> */
.L_x_44:
[----:B------:R-:W-:Y:S05]  /*1d00*/  BSYNC.RECONVERGENT B0 ;  /* 0x0000000000007941 */ /* 0x000fea0003800200 */
.L_x_43:
        /* <DEDUP_REMOVED lines=15> */
[----:B------:R-:W-:-:S08]  /*1e00*/  DFMA R10, R30, UR20, R12 ;  /* 0x000000141e0a7c2b */ /* 0x000fd0000800000c */
        /* <DEDUP_REMOVED lines=14> */
.L_x_46:
[----:B------:R-:W-:Y:S05]  /*1ef0*/  BSYNC.RECONVERGENT B0 ;  /* 0x0000000000007941 */ /* 0x000fea0003800200 */
.L_x_45:
        /* <DEDUP_REMOVED lines=28> */
.L_x_48:
[----:B------:R-:W-:Y:S05]  /*20c0*/  BSYNC.RECONVERGENT B0 ;  /* 0x0000000000007941 */ /* 0x000fea0003800200 */
.L_x_47:
[----:B------:R-:W-:Y:S01]  /*20d0*/  DADD R12, -RZ, -R10 ;  /* 0x00000000ff0c7229 */ /* 0x000fe2000000090a */
[----:B------:R-:W0:Y:S01]  /*20e0*/  LDCU UR4, c[0x0][0x360] ;  /* 0x00006c00ff0477ac */ /* 0x000e220008000800 */
[----:B------:R-:W-:-:S08]  /*20f0*/  IMAD.MOV.U32 R35, RZ, RZ, RZ ;  /* 0x000000ffff237224 */ /* 0x000fd000078e00ff */
[----:B------:R-:W-:Y:S02]  /*2100*/  FSEL R14, R10, R12, !P0 ;  /* 0x0000000c0a0e7208 */ /* 0x000fe40004000000 */
[----:B------:R-:W-:-:S06]  /*2110*/  FSEL R15, R11, R13, !P0 ;  /* 0x0000000d0b0f7208 */ /* 0x000fcc0004000000 */
[----:B------:R-:W-:Y:S01]  /*2120*/  DFMA R12, R26, UR20, R14 ;  /* 0x000000141a0c7c2b */ /* 0x000fe2000800000e */
[----:B0-----:R-:W-:-:S09]  /*2130*/  VIADD R34, R34, UR4 ;  /* 0x0000000422227c36 */ /* 0x001fd20008000000 */
[----:B------:R-:W-:Y:S02]  /*2140*/  FSEL R12, R12, R14, P1 ;  /* 0x0000000e0c0c7208 */ /* 0x000fe40000800000 */
[----:B------:R-:W-:Y:S02]  /*2150*/  FSEL R13, R13, R15, P1 ;  /* 0x0000000f0d0d7208 */ /* 0x000fe40000800000 */
[----:B------:R-:W-:-:S04]  /*2160*/  ISETP.LT.U32.AND P1, PT, R34, 0x4000, PT ;  /* 0x000040002200780c */ /* 0x000fc80003f21070 */
[----:B------:R-:W-:Y:S01]  /*2170*/  DFMA R26, R12, -UR16, R26 ;  /* 0x800000100c1a7c2b */ /* 0x000fe2000800001a */
[----:B------:R-:W-:-:S06]  /*2180*/  IMAD.WIDE.U32 R12, R34, 0x4, RZ ;  /* 0x00000004220c7825 */ /* 0x000fcc00078e00ff */
[----:B------:R0:W-:Y:S01]  /*2190*/  STG.E.ENL2.256 desc[UR14][R2.64], R28, R24 ;  /* 0xf800001c0218797f */ /* 0x0001e2000f12180e */
[----:B------:R-:W-:-:S03]  /*21a0*/  ISETP.GE.U32.AND P0, PT, R12, UR13, PT ;  /* 0x0000000d0c007c0c */ /* 0x000fc6000bf06070 */
[----:B------:R0:W-:Y:S01]  /*21b0*/  STG.E.ENL2.256 desc[UR14][R32.64], R4, R8 ;  /* 0xf80000042008797f */ /* 0x0001e2000f12180e */
[----:B------:R-:W-:-:S13]  /*21c0*/  ISETP.GE.U32.AND.EX P0, PT, R13, UR6, PT, P0 ;  /* 0x000000060d007c0c */ /* 0x000fda000bf06100 */
[----:B------:R-:W-:Y:S05]  /*21d0*/  @!P0 BRA P1, `(.L_x_49) ;  /* 0xfffffff400bc8947 */ /* 0x000fea000083ffff */
[----:B------:R-:W-:Y:S05]  /*21e0*/  EXIT ;  /* 0x000000000000794d */ /* 0x000fea0003800000 */
.L_x_40:
[----:B------:R-:W0:Y:S01]  /*21f0*/  LDCU.64 UR18, c[0x0][0xfd0] ;  /* 0x0001fa00ff1277ac */ /* 0x000e220008000a00 */
[----:B------:R-:W1:Y:S01]  /*2200*/  LDCU.S8 UR4, c[0x0][0xff9] ;  /* 0x0001ff20ff0477ac */ /* 0x000e620008000200 */
[----:B0-----:R-:W-:Y:S01]  /*2210*/  DSETP.NEU.AND P1, PT, RZ, UR18, PT ;  /* 0x00000012ff007e2a */ /* 0x001fe2000bf2d000 */
[----:B-1----:R-:W-:-:S13]  /*2220*/  ISETP.NE.AND P2, PT, RZ, UR4, PT ;  /* 0x00000004ff007c0c */ /* 0x002fda000bf45270 */
.L_x_50:
[C---:B0-----:R-:W-:Y:S01]  /*2230*/  IMAD.SHL.U32 R2, R34.reuse, 0x20, RZ ;  /* 0x0000002022027824 */ /* 0x041fe200078e00ff */
[----:B------:R-:W-:-:S04]  /*2240*/  SHF.L.U64.HI R0, R34, 0x5, R35 ;  /* 0x0000000522007819 */ /* 0x000fc80000010223 */
[----:B------:R-:W-:-:S04]  /*2250*/  IADD3 R12, P0, PT, R2, UR10, RZ ;  /* 0x0000000a020c7c10 */ /* 0x000fc8000ff1e0ff */
[----:B------:R-:W-:-:S06]  /*2260*/  IADD3.X R13, PT, PT, R0, UR11, RZ, P0, !PT ;  /* 0x0000000b000d7c10 */ /* 0x000fcc00087fe4ff */
[----:B------:R-:W2:Y:S01]  /*2270*/  LDG.E.ENL2.256 R12, R16, desc[UR14][R12.64] ;  /* 0xfe00000e0c10797e */ /* 0x000ea2000812190c */
[----:B------:R-:W-:-:S04]  /*2280*/  IADD3 R2, P0, PT, R2, UR8, RZ ;  /* 0x0000000802027c10 */ /* 0x000fc8000ff1e0ff */
[----:B------:R-:W-:-:S05]  /*2290*/  IADD3.X R3, PT, PT, R0, UR9, RZ, P0, !PT ;  /* 0x0000000900037c10 */ /* 0x000fca00087fe4ff */
[----:B------:R-:W3:Y:S01]  /*22a0*/  LDG.E.ENL2.256 R4, R8, desc[UR14][R2.64] ;  /* 0xfe00000e0208797e */ /* 0x000ee20008121904 */
[----:B------:R-:W-:Y:S02]  /*22b0*/  VIADD R34, R34, UR5 ;  /* 0x0000000522227c36 */ /* 0x000fe40008000000 */
[----:B------:R-:W-:-:S03]  /*22c0*/  IMAD.MOV.U32 R35, RZ, RZ, RZ ;  /* 0x000000ffff237224 */ /* 0x000fc600078e00ff */
[----:B------:R-:W-:Y:S01]  /*22d0*/  ISETP.LT.U32.AND P3, PT, R34, 0x4000, PT ;  /* 0x000040002200780c */ /* 0x000fe20003f61070 */
[----:B--2---:R-:W-:Y:S02]  /*22e0*/  DADD R20, -RZ, -R16 ;  /* 0x00000000ff147229 */ /* 0x004fe40000000910 */
[----:B------:R-:W-:Y:S02]  /*22f0*/  DADD R22, -RZ, -R18 ;  /* 0x00000000ff167229 */ /* 0x000fe40000000912 */
[----:B------:R-:W-:Y:S02]  /*2300*/  DADD R24, -RZ, -R12 ;  /* 0x00000000ff187229 */ /* 0x000fe4000000090c */
[----:B------:R-:W-:-:S04]  /*2310*/  DADD R26, -RZ, -R14 ;  /* 0x00000000ff1a7229 */ /* 0x000fc8000000090e */
[----:B------:R-:W-:Y:S02]  /*2320*/  FSEL R20, R16, R20, !P2 ;  /* 0x0000001410147208 */ /* 0x000fe40005000000 */
[----:B------:R-:W-:Y:S02]  /*2330*/  FSEL R21, R17, R21, !P2 ;  /* 0x0000001511157208 */ /* 0x000fe40005000000 */
[----:B------:R-:W-:Y:S02]  /*2340*/  FSEL R22, R18, R22, !P2 ;  /* 0x0000001612167208 */ /* 0x000fe40005000000 */
[----:B------:R-:W-:Y:S02]  /*2350*/  FSEL R23, R19, R23, !P2 ;  /* 0x0000001713177208 */ /* 0x000fe40005000000 */
[----:B------:R-:W-:Y:S02]  /*2360*/  FSEL R24, R12, R24, !P2 ;  /* 0x000000180c187208 */ /* 0x000fe40005000000 */
[----:B------:R-:W-:Y:S01]  /*2370*/  FSEL R25, R13, R25, !P2 ;  /* 0x000000190d197208 */ /* 0x000fe20005000000 */
[----:B---3--:R-:W-:Y:S01]  /*2380*/  DFMA R12, R8, UR18, R20 ;  /* 0x00000012080c7c2b */ /* 0x008fe20008000014 */
[----:B------:R-:W-:-:S02]  /*2390*/  FSEL R26, R14, R26, !P2 ;  /* 0x0000001a0e1a7208 */ /* 0x000fc40005000000 */
[----:B------:R-:W-:Y:S01]  /*23a0*/  FSEL R27, R15, R27, !P2 ;  /* 0x0000001b0f1b7208 */ /* 0x000fe20005000000 */
[----:B------:R-:W-:Y:S02]  /*23b0*/  DFMA R14, R10, UR18, R22 ;  /* 0x000000120a0e7c2b */ /* 0x000fe40008000016 */
[----:B------:R-:W-:-:S03]  /*23c0*/  DFMA R16, R4, UR18, R24 ;  /* 0x0000001204107c2b */ /* 0x000fc60008000018 */
[----:B------:R-:W-:Y:S01]  /*23d0*/  DFMA R18, R6, UR18, R26 ;  /* 0x0000001206127c2b */ /* 0x000fe2000800001a */
[----:B------:R-:W-:Y:S02]  /*23e0*/  FSEL R12, R12, R20, P1 ;  /* 0x000000140c0c7208 */ /* 0x000fe40000800000 */
[----:B------:R-:W-:Y:S02]  /*23f0*/  FSEL R13, R13, R21, P1 ;  /* 0x000000150d0d7208 */ /* 0x000fe40000800000 */
[----:B------:R-:W-:Y:S02]  /*2400*/  FSEL R14, R14, R22, P1 ;  /* 0x000000160e0e7208 */ /* 0x000fe40000800000 */
[----:B------:R-:W-:Y:S02]  /*2410*/  FSEL R15, R15, R23, P1 ;  /* 0x000000170f0f7208 */ /* 0x000fe40000800000 */
[----:B------:R-:W-:Y:S01]  /*2420*/  FSEL R16, R16, R24, P1 ;  /* 0x0000001810107208 */ /* 0x000fe20000800000 */
[----:B------:R-:W-:Y:S01]  /*2430*/  DFMA R8, R12, -UR16, R8 ;  /* 0x800000100c087c2b */ /* 0x000fe20008000008 */
[----:B------:R-:W-:Y:S01]  /*2440*/  FSEL R17, R17, R25, P1 ;  /* 0x0000001911117208 */ /* 0x000fe20000800000 */
[----:B------:R-:W-:Y:S01]  /*2450*/  IMAD.WIDE.U32 R12, R34, 0x4, RZ ;  /* 0x00000004220c7825 */ /* 0x000fe200078e00ff */
[----:B------:R-:W-:Y:S01]  /*2460*/  FSEL R18, R18, R26, P1 ;  /* 0x0000001a12127208 */ /* 0x000fe20000800000 */
[----:B------:R-:W-:Y:S01]  /*2470*/  DFMA R10, R14, -UR16, R10 ;  /* 0x800000100e0a7c2b */ /* 0x000fe2000800000a */
[----:B------:R-:W-:-:S02]  /*2480*/  FSEL R19, R19, R27, P1 ;  /* 0x0000001b13137208 */ /* 0x000fc40000800000 */
[----:B------:R-:W-:Y:S01]  /*2490*/  DFMA R4, R16, -UR16, R4 ;  /* 0x8000001010047c2b */ /* 0x000fe20008000004 */
[----:B------:R-:W-:-:S03]  /*24a0*/  ISETP.GE.U32.AND P0, PT, R12, UR13, PT ;  /* 0x0000000d0c007c0c */ /* 0x000fc6000bf06070 */
[----:B------:R-:W-:Y:S01]  /*24b0*/  DFMA R6, R18, -UR16, R6 ;  /* 0x8000001012067c2b */ /* 0x000fe20008000006 */
[----:B------:R-:W-:-:S06]  /*24c0*/  ISETP.GE.U32.AND.EX P0, PT, R13, UR6, PT, P0 ;  /* 0x000000060d007c0c */ /* 0x000fcc000bf06100 */
[----:B------:R0:W-:Y:S07]  /*24d0*/  STG.E.ENL2.256 desc[UR14][R2.64], R8, R4 ;  /* 0xf80000080204797f */ /* 0x0001ee000f12180e */
[----:B------:R-:W-:Y:S05]  /*24e0*/  @!P0 BRA P3, `(.L_x_50) ;  /* 0xfffffffc00508947 */ /* 0x000fea000183ffff */
[----:B------:R-:W-:Y:S05]  /*24f0*/  EXIT ;  /* 0x000000000000794d */ /* 0x000fea0003800000 */
        .weak           $__internal_0_$__cuda_sm20_div_rn_f64_full
        .type           $__internal_0_$__cuda_sm20_div_rn_f64_full,@function
        .size           $__internal_0_$__cuda_sm20_div_rn_f64_full,(.L_x_173 - $__internal_0_$__cuda_sm20_div_rn_f64_full)
$__internal_0_$__cuda_sm20_div_rn_f64_full:
[----:B------:R-:W-:Y:S01]  /*2500*/  IMAD.MOV.U32 R37, RZ, RZ, R17 ;  /* 0x000000ffff257224 */ /* 0x000fe200078e0011 */
[----:B------:R-:W-:Y:S01]  /*2510*/  BSSY.RECONVERGENT B1, `(.L_x_51) ;  /* 0x000005d000017945 */ /* 0x000fe20003800200 */
[----:B------:R-:W-:Y:S02]  /*2520*/  IMAD.MOV.U32 R10, RZ, RZ, 0x1ca00000 ;  /* 0x1ca00000ff0a7424 */ /* 0x000fe400078e00ff */
[----:B------:R-:W-:Y:S01]  /*2530*/  IMAD.MOV.U32 R36, RZ, RZ, R16 ;  /* 0x000000ffff247224 */ /* 0x000fe200078e0010 */
[C---:B------:R-:W-:Y:S01]  /*2540*/  FSETP.GEU.AND P5, PT, |R37|.reuse, 1.469367938527859385e-39, PT ;  /* 0x001000002500780b */ /* 0x040fe20003fae200 */
[----:B------:R-:W-:Y:S01]  /*2550*/  IMAD.MOV.U32 R42, RZ, RZ, R12 ;  /* 0x000000ffff2a7224 */ /* 0x000fe200078e000c */
[----:B------:R-:W-:Y:S01]  /*2560*/  LOP3.LUT R11, R37, 0x7ff00000, RZ, 0xc0, !PT ;  /* 0x7ff00000250b7812 */ /* 0x000fe200078ec0ff */
[----:B------:R-:W-:Y:S01]  /*2570*/  IMAD.MOV.U32 R38, RZ, RZ, R36 ;  /* 0x000000ffff267224 */ /* 0x000fe200078e0024 */
[----:B------:R-:W-:Y:S01]  /*2580*/  LOP3.LUT R16, R13, 0x7ff00000, RZ, 0xc0, !PT ;  /* 0x7ff000000d107812 */ /* 0x000fe200078ec0ff */
[----:B------:R-:W-:-:S08]  /*2590*/  IMAD.MOV.U32 R46, RZ, RZ, 0x1 ;  /* 0x00000001ff2e7424 */ /* 0x000fd000078e00ff */
[----:B------:R-:W-:-:S04]  /*25a0*/  @!P5 LOP3.LUT R14, R13, 0x7ff00000, RZ, 0xc0, !PT ;  /* 0x7ff000000d0ed812 */ /* 0x000fc800078ec0ff */
[----:B------:R-:W-:-:S04]  /*25b0*/  @!P5 ISETP.GE.U32.AND P6, PT, R11, R14, PT ;  /* 0x0000000e0b00d20c */ /* 0x000fc80003fc6070 */
[C---:B------:R-:W-:Y:S02]  /*25c0*/  @!P5 SEL R15, R10.reuse, 0x63400000, !P6 ;  /* 0x634000000a0fd807 */ /* 0x040fe40007000000 */
[----:B------:R-:W-:Y:S02]  /*25d0*/  ISETP.GE.U32.AND P6, PT, R11, R16, PT ;  /* 0x000000100b00720c */ /* 0x000fe40003fc6070 */
[--C-:B------:R-:W-:Y:S02]  /*25e0*/  @!P5 LOP3.LUT R14, R15, 0x80000000, R37.reuse, 0xf8, !PT ;  /* 0x800000000f0ed812 */ /* 0x100fe400078ef825 */
[----:B------:R-:W-:Y:S02]  /*25f0*/  SEL R39, R10, 0x63400000, !P6 ;  /* 0x634000000a277807 */ /* 0x000fe40007000000 */
[----:B------:R-:W-:Y:S01]  /*2600*/  @!P5 LOP3.LUT R15, R14, 0x100000, RZ, 0xfc, !PT ;  /* 0x001000000e0fd812 */ /* 0x000fe200078efcff */
[----:B------:R-:W-:Y:S01]  /*2610*/  @!P5 IMAD.MOV.U32 R14, RZ, RZ, RZ ;  /* 0x000000ffff0ed224 */ /* 0x000fe200078e00ff */
[----:B------:R-:W-:-:S06]  /*2620*/  LOP3.LUT R39, R39, 0x800fffff, R37, 0xf8, !PT ;  /* 0x800fffff27277812 */ /* 0x000fcc00078ef825 */
[----:B------:R-:W-:Y:S01]  /*2630*/  @!P5 DFMA R38, R38, 2, -R14 ;  /* 0x400000002626d82b */ /* 0x000fe2000000080e */
[----:B------:R-:W-:Y:S01]  /*2640*/  IMAD.MOV.U32 R14, RZ, RZ, R11 ;  /* 0x000000ffff0e7224 */ /* 0x000fe200078e000b */
[----:B------:R-:W-:-:S04]  /*2650*/  LOP3.LUT R15, R13, 0x800fffff, RZ, 0xc0, !PT ;  /* 0x800fffff0d0f7812 */ /* 0x000fc800078ec0ff */
[----:B------:R-:W-:-:S04]  /*2660*/  LOP3.LUT R43, R15, 0x3ff00000, RZ, 0xfc, !PT ;  /* 0x3ff000000f2b7812 */ /* 0x000fc800078efcff */
[----:B------:R-:W-:Y:S02]  /*2670*/  @!P5 LOP3.LUT R14, R39, 0x7ff00000, RZ, 0xc0, !PT ;  /* 0x7ff00000270ed812 */ /* 0x000fe400078ec0ff */
[----:B------:R-:W-:-:S03]  /*2680*/  FSETP.GEU.AND P5, PT, |R13|, 1.469367938527859385e-39, PT ;  /* 0x001000000d00780b */ /* 0x000fc60003fae200 */
[----:B------:R-:W-:-:S10]  /*2690*/  VIADD R15, R14, 0xffffffff ;  /* 0xffffffff0e0f7836 */ /* 0x000fd40000000000 */
[----:B------:R-:W-:-:S06]  /*26a0*/  @!P5 DMUL R42, R12, 8.98846567431157953865e+307 ;  /* 0x7fe000000c2ad828 */ /* 0x000fcc0000000000 */
[----:B------:R-:W0:Y:S04]  /*26b0*/  MUFU.RCP64H R47, R43 ;  /* 0x0000002b002f7308 */ /* 0x000e280000001800 */
[----:B------:R-:W-:Y:S02]  /*26c0*/  @!P5 LOP3.LUT R16, R43, 0x7ff00000, RZ, 0xc0, !PT ;  /* 0x7ff000002b10d812 */ /* 0x000fe400078ec0ff */
[----:B------:R-:W-:-:S03]  /*26d0*/  ISETP.GT.U32.AND P5, PT, R15, 0x7feffffe, PT ;  /* 0x7feffffe0f00780c */ /* 0x000fc60003fa4070 */
[----:B------:R-:W-:-:S05]  /*26e0*/  VIADD R15, R16, 0xffffffff ;  /* 0xffffffff100f7836 */ /* 0x000fca0000000000 */
[----:B------:R-:W-:Y:S01]  /*26f0*/  ISETP.GT.U32.OR P5, PT, R15, 0x7feffffe, P5 ;  /* 0x7feffffe0f00780c */ /* 0x000fe20002fa4470 */
[----:B0-----:R-:W-:-:S08]  /*2700*/  DFMA R44, R46, -R42, 1 ;  /* 0x3ff000002e2c742b */ /* 0x001fd0000000082a */
[----:B------:R-:W-:-:S08]  /*2710*/  DFMA R44, R44, R44, R44 ;  /* 0x0000002c2c2c722b */ /* 0x000fd0000000002c */
[----:B------:R-:W-:-:S08]  /*2720*/  DFMA R44, R46, R44, R46 ;  /* 0x0000002c2e2c722b */ /* 0x000fd0000000002e */
[----:B------:R-:W-:-:S08]  /*2730*/  DFMA R46, R44, -R42, 1 ;  /* 0x3ff000002c2e742b */ /* 0x000fd0000000082a */
[----:B------:R-:W-:-:S08]  /*2740*/  DFMA R46, R44, R46, R44 ;  /* 0x0000002e2c2e722b */ /* 0x000fd0000000002c */
[----:B------:R-:W-:-:S08]  /*2750*/  DMUL R44, R46, R38 ;  /* 0x000000262e2c7228 */ /* 0x000fd00000000000 */
[----:B------:R-:W-:-:S08]  /*2760*/  DFMA R48, R44, -R42, R38 ;  /* 0x8000002a2c30722b */ /* 0x000fd00000000026 */
[----:B------:R-:W-:Y:S01]  /*2770*/  DFMA R44, R46, R48, R44 ;  /* 0x000000302e2c722b */ /* 0x000fe2000000002c */
[----:B------:R-:W-:Y:S10]  /*2780*/  @P5 BRA `(.L_x_52) ;  /* 0x0000000000745947 */ /* 0x000ff40003800000 */
[----:B------:R-:W-:-:S04]  /*2790*/  LOP3.LUT R14, R13, 0x7ff00000, RZ, 0xc0, !PT ;  /* 0x7ff000000d0e7812 */ /* 0x000fc800078ec0ff */
[CC--:B------:R-:W-:Y:S02]  /*27a0*/  VIADDMNMX R15, R11.reuse, -R14.reuse, 0xb9600000, !PT ;  /* 0xb96000000b0f7446 */ /* 0x0c0fe4000780090e */
[----:B------:R-:W-:Y:S01]  /*27b0*/  ISETP.GE.U32.AND P5, PT, R11, R14, PT ;  /* 0x0000000e0b00720c */ /* 0x000fe20003fa6070 */
[----:B------:R-:W-:Y:S01]  /*27c0*/  IMAD.MOV.U32 R14, RZ, RZ, RZ ;  /* 0x000000ffff0e7224 */ /* 0x000fe200078e00ff */
[----:B------:R-:W-:Y:S02]  /*27d0*/  VIMNMX R15, PT, PT, R15, 0x46a00000, PT ;  /* 0x46a000000f0f7848 */ /* 0x000fe40003fe0100 */
[----:B------:R-:W-:-:S05]  /*27e0*/  SEL R10, R10, 0x63400000, !P5 ;  /* 0x634000000a0a7807 */ /* 0x000fca0006800000 */
[----:B------:R-:W-:-:S04]  /*27f0*/  IMAD.IADD R10, R15, 0x1, -R10 ;  /* 0x000000010f0a7824 */ /* 0x000fc800078e0a0a */
[----:B------:R-:W-:-:S06]  /*2800*/  VIADD R15, R10, 0x7fe00000 ;  /* 0x7fe000000a0f7836 */ /* 0x000fcc0000000000 */
[----:B------:R-:W-:-:S10]  /*2810*/  DMUL R46, R44, R14 ;  /* 0x0000000e2c2e7228 */ /* 0x000fd40000000000 */
[----:B------:R-:W-:-:S13]  /*2820*/  FSETP.GTU.AND P5, PT, |R47|, 1.469367938527859385e-39, PT ;  /* 0x001000002f00780b */ /* 0x000fda0003fac200 */
[----:B------:R-:W-:Y:S05]  /*2830*/  @P5 BRA `(.L_x_53) ;  /* 0x0000000000a85947 */ /* 0x000fea0003800000 */
[----:B------:R-:W-:Y:S01]  /*2840*/  DFMA R38, R44, -R42, R38 ;  /* 0x8000002a2c26722b */ /* 0x000fe20000000026 */
[----:B------:R-:W-:-:S09]  /*2850*/  IMAD.MOV.U32 R16, RZ, RZ, RZ ;  /* 0x000000ffff107224 */ /* 0x000fd200078e00ff */
[C---:B------:R-:W-:Y:S02]  /*2860*/  FSETP.NEU.AND P5, PT, R39.reuse, RZ, PT ;  /* 0x000000ff2700720b */ /* 0x040fe40003fad000 */
[----:B------:R-:W-:-:S04]  /*2870*/  LOP3.LUT R12, R39, 0x80000000, R13, 0x48, !PT ;  /* 0x80000000270c7812 */ /* 0x000fc800078e480d */
[----:B------:R-:W-:-:S07]  /*2880*/  LOP3.LUT R17, R12, R15, RZ, 0xfc, !PT ;  /* 0x0000000f0c117212 */ /* 0x000fce00078efcff */
[----:B------:R-:W-:Y:S05]  /*2890*/  @!P5 BRA `(.L_x_53) ;  /* 0x000000000090d947 */ /* 0x000fea0003800000 */
[----:B------:R-:W-:Y:S01]  /*28a0*/  IMAD.MOV R15, RZ, RZ, -R10 ;  /* 0x000000ffff0f7224 */ /* 0x000fe200078e0a0a */
[----:B------:R-:W-:Y:S01]  /*28b0*/  IADD3 R10, PT, PT, -R10, -0x43300000, RZ ;  /* 0xbcd000000a0a7810 */ /* 0x000fe20007ffe1ff */
[----:B------:R-:W-:-:S06]  /*28c0*/  IMAD.MOV.U32 R14, RZ, RZ, RZ ;  /* 0x000000ffff0e7224 */ /* 0x000fcc00078e00ff */
[----:B------:R-:W-:Y:S02]  /*28d0*/  DFMA R14, R46, -R14, R44 ;  /* 0x8000000e2e0e722b */ /* 0x000fe4000000002c */
[----:B------:R-:W-:-:S08]  /*28e0*/  DMUL.RP R44, R44, R16 ;  /* 0x000000102c2c7228 */ /* 0x000fd00000008000 */
[----:B------:R-:W-:Y:S02]  /*28f0*/  FSETP.NEU.AND P5, PT, |R15|, R10, PT ;  /* 0x0000000a0f00720b */ /* 0x000fe40003fad200 */
[----:B------:R-:W-:Y:S02]  /*2900*/  LOP3.LUT R12, R45, R12, RZ, 0x3c, !PT ;  /* 0x0000000c2d0c7212 */ /* 0x000fe400078e3cff */
[----:B------:R-:W-:Y:S02]  /*2910*/  FSEL R10, R44, R46, !P5 ;  /* 0x0000002e2c0a7208 */ /* 0x000fe40006800000 */
[----:B------:R-:W-:-:S03]  /*2920*/  FSEL R11, R12, R47, !P5 ;  /* 0x0000002f0c0b7208 */ /* 0x000fc60006800000 */
[----:B------:R-:W-:Y:S02]  /*2930*/  IMAD.MOV.U32 R46, RZ, RZ, R10 ;  /* 0x000000ffff2e7224 */ /* 0x000fe400078e000a */
[----:B------:R-:W-:Y:S01]  /*2940*/  IMAD.MOV.U32 R47, RZ, RZ, R11 ;  /* 0x000000ffff2f7224 */ /* 0x000fe200078e000b */
[----:B------:R-:W-:Y:S06]  /*2950*/  BRA `(.L_x_53) ;  /* 0x0000000000607947 */ /* 0x000fec0003800000 */
.L_x_52:
[----:B------:R-:W-:-:S14]  /*2960*/  DSETP.NAN.AND P5, PT, R36, R36, PT ;  /* 0x000000242400722a */ /* 0x000fdc0003fa8000 */
[----:B------:R-:W-:Y:S05]  /*2970*/  @P5 BRA `(.L_x_54) ;  /* 0x00000000004c5947 */ /* 0x000fea0003800000 */
[----:B------:R-:W-:-:S14]  /*2980*/  DSETP.NAN.AND P5, PT, R12, R12, PT ;  /* 0x0000000c0c00722a */ /* 0x000fdc0003fa8000 */
[----:B------:R-:W-:Y:S05]  /*2990*/  @P5 BRA `(.L_x_55) ;  /* 0x0000000000345947 */ /* 0x000fea0003800000 */
[----:B------:R-:W-:Y:S01]  /*29a0*/  ISETP.NE.AND P5, PT, R14, R16, PT ;  /* 0x000000100e00720c */ /* 0x000fe20003fa5270 */
[----:B------:R-:W-:Y:S02]  /*29b0*/  IMAD.MOV.U32 R46, RZ, RZ, 0x0 ;  /* 0x00000000ff2e7424 */ /* 0x000fe400078e00ff */
[----:B------:R-:W-:-:S10]  /*29c0*/  IMAD.MOV.U32 R47, RZ, RZ, -0x80000 ;  /* 0xfff80000ff2f7424 */ /* 0x000fd400078e00ff */
[----:B------:R-:W-:Y:S05]  /*29d0*/  @!P5 BRA `(.L_x_53) ;  /* 0x000000000040d947 */ /* 0x000fea0003800000 */
[----:B------:R-:W-:Y:S02]  /*29e0*/  ISETP.NE.AND P5, PT, R14, 0x7ff00000, PT ;  /* 0x7ff000000e00780c */ /* 0x000fe40003fa5270 */
[----:B------:R-:W-:Y:S02]  /*29f0*/  LOP3.LUT R13, R37, 0x80000000, R13, 0x48, !PT ;  /* 0x80000000250d7812 */ /* 0x000fe400078e480d */
[----:B------:R-:W-:-:S13]  /*2a00*/  ISETP.EQ.OR P5, PT, R16, RZ, !P5 ;  /* 0x000000ff1000720c */ /* 0x000fda0006fa2670 */
[----:B------:R-:W-:Y:S01]  /*2a10*/  @P5 LOP3.LUT R10, R13, 0x7ff00000, RZ, 0xfc, !PT ;  /* 0x7ff000000d0a5812 */ /* 0x000fe200078efcff */
[----:B------:R-:W-:Y:S02]  /*2a20*/  @!P5 IMAD.MOV.U32 R46, RZ, RZ, RZ ;  /* 0x000000ffff2ed224 */ /* 0x000fe400078e00ff */
[----:B------:R-:W-:Y:S02]  /*2a30*/  @!P5 IMAD.MOV.U32 R47, RZ, RZ, R13 ;  /* 0x000000ffff2fd224 */ /* 0x000fe400078e000d */
[----:B------:R-:W-:Y:S02]  /*2a40*/  @P5 IMAD.MOV.U32 R46, RZ, RZ, RZ ;  /* 0x000000ffff2e5224 */ /* 0x000fe400078e00ff */
[----:B------:R-:W-:Y:S01]  /*2a50*/  @P5 IMAD.MOV.U32 R47, RZ, RZ, R10 ;  /* 0x000000ffff2f5224 */ /* 0x000fe200078e000a */
[----:B------:R-:W-:Y:S06]  /*2a60*/  BRA `(.L_x_53) ;  /* 0x00000000001c7947 */ /* 0x000fec0003800000 */
.L_x_55:
[----:B------:R-:W-:Y:S01]  /*2a70*/  LOP3.LUT R11, R13, 0x80000, RZ, 0xfc, !PT ;  /* 0x000800000d0b7812 */ /* 0x000fe200078efcff */
[----:B------:R-:W-:-:S04]  /*2a80*/  IMAD.MOV.U32 R46, RZ, RZ, R12 ;  /* 0x000000ffff2e7224 */ /* 0x000fc800078e000c */
[----:B------:R-:W-:Y:S01]  /*2a90*/  IMAD.MOV.U32 R47, RZ, RZ, R11 ;  /* 0x000000ffff2f7224 */ /* 0x000fe200078e000b */
[----:B------:R-:W-:Y:S06]  /*2aa0*/  BRA `(.L_x_53) ;  /* 0x00000000000c7947 */ /* 0x000fec0003800000 */
.L_x_54:
[----:B------:R-:W-:Y:S01]  /*2ab0*/  LOP3.LUT R11, R37, 0x80000, RZ, 0xfc, !PT ;  /* 0x00080000250b7812 */ /* 0x000fe200078efcff */
[----:B------:R-:W-:-:S04]  /*2ac0*/  IMAD.MOV.U32 R46, RZ, RZ, R36 ;  /* 0x000000ffff2e7224 */ /* 0x000fc800078e0024 */
[----:B------:R-:W-:-:S07]  /*2ad0*/  IMAD.MOV.U32 R47, RZ, RZ, R11 ;  /* 0x000000ffff2f7224 */ /* 0x000fce00078e000b */
.L_x_53:
[----:B------:R-:W-:Y:S05]  /*2ae0*/  BSYNC.RECONVERGENT B1 ;  /* 0x0000000000017941 */ /* 0x000fea0003800200 */
.L_x_51:
[----:B------:R-:W-:Y:S02]  /*2af0*/  IMAD.MOV.U32 R12, RZ, RZ, R0 ;  /* 0x000000ffff0c7224 */ /* 0x000fe400078e0000 */
[----:B------:R-:W-:Y:S02]  /*2b00*/  IMAD.MOV.U32 R13, RZ, RZ, 0x0 ;  /* 0x00000000ff0d7424 */ /* 0x000fe400078e00ff */
[----:B------:R-:W-:Y:S02]  /*2b10*/  IMAD.MOV.U32 R10, RZ, RZ, R46 ;  /* 0x000000ffff0a7224 */ /* 0x000fe400078e002e */
[----:B------:R-:W-:Y:S01]  /*2b20*/  IMAD.MOV.U32 R11, RZ, RZ, R47 ;  /* 0x000000ffff0b7224 */ /* 0x000fe200078e002f */
[----:B------:R-:W-:Y:S06]  /*2b30*/  RET.REL.NODEC R12 `(_ZN2at6native50_GLOBAL__N__ca2a4b1e_17_FusedSgdKernel_cu_a550329a25multi_tensor_apply_kernelINS1_18TensorListMetadataILi2EEENS1_19FusedSgdMathFunctorIdLi2EEEJddPfddbbbS7_S7_EEEvT_T0_DpT1_) ;  /* 0xffffffd40c307950 */ /* 0x000fec0003c3ffff */
.L_x_56:
        /* <DEDUP_REMOVED lines=12> */
.L_x_173:


//--------------------- .text._ZN2at6native50_GLOBAL__N__ca2a4b1e_17_FusedSgdKernel_cu_a550329a25multi_tensor_apply_kernelINS1_18TensorListMetadataILi3EEENS1_19FusedSgdMathFunctorIN3c108BFloat16ELi3EEEJddPfddbbbS9_S9_EEEvT_T0_DpT1_ --------------------------
	.section	.text._ZN2at6native50_GLOBAL__N__ca2a4b1e_17_FusedSgdKernel_cu_a550329a25multi_tensor_apply_kernelINS1_18TensorListMetadataILi3EEENS1_19FusedSgdMathFunctorIN3c108BFloat16ELi3EEEJddPfddbbbS9_S9_EEEvT_T0_DpT1_,"ax",@progbits
	.align	128
.text._ZN2at6native50_GLOBAL__N__ca2a4b1e_17_FusedSgdKernel_cu_a550329a25multi_tensor_apply_kernelINS1_18TensorListMetadataILi3EEENS1_19FusedSgdMathFunctorIN3c108BFloat16ELi3EEEJddPfddbbbS9_S9_EEEvT_T0_DpT1_:
        .type           _ZN2at6native50_GLOBAL__N__ca2a4b1e_17_FusedSgdKernel_cu_a550329a25multi_tensor_apply_kernelINS1_18TensorListMetadataILi3EEENS1_19FusedSgdMathFunctorIN3c108BFloat16ELi3EEEJddPfddbbbS9_S9_EEEvT_T0_DpT1_,@function
        .size           _ZN2at6native50_GLOBAL__N__ca2a4b1e_17_FusedSgdKernel_cu_a550329a25multi_tensor_apply_kernelINS1_18TensorListMetadataILi3EEENS1_19FusedSgdMathFunctorIN3c108BFloat16ELi3EEEJddPfddbbbS9_S9_EEEvT_T0_DpT1_,(.L_x_175 - _ZN2at6native50_GLOBAL__N__ca2a4b1e_17_FusedSgdKernel_cu_a550329a25multi_tensor_apply_kernelINS1_18TensorListMetadataILi3EEENS1_19FusedSgdMathFunctorIN3c108BFloat16ELi3EEEJddPfddbbbS9_S9_EEEvT_T0_DpT1_)
        .other          _ZN2at6native50_GLOBAL__N__ca2a4b1e_17_FusedSgdKernel_cu_a550329a25multi_tensor_apply_kernelINS1_18TensorListMetadataILi3EEENS1_19FusedSgdMathFunctorIN3c108BFloat16ELi3EEEJddPfddbbbS9_S9_EEEvT_T0_DpT1_,@"STO_CUDA_ENTRY STV_DEFAULT"
_ZN2at6native50_GLOBAL__N__ca2a4b1e_17_FusedSgdKernel_cu_a550329a25multi_tensor_apply_kernelINS1_18TensorListMetadataILi3EEENS1_19FusedSgdMathFunctorIN3c108BFloat16ELi3EEEJddPfddbbbS9_S9_EEEvT_T0_DpT1_:
        /* <DEDUP_REMOVED lines=10> */
.L_x_57:
[----:B------:R-:W0:Y:S01]  /*00a0*/  LDCU.64 UR4, c[0x0][0xfe0] ;  /* 0x0001fc00ff0477ac */ /* 0x000e220008000a00 */
[----:B------:R-:W1:Y:S08]  /*00b0*/  LDC.64 R8, c[0x0][0xfd0] ;  /* 0x0003f400ff087b82 */ /* 0x000e700000000a00 */
[----:B------:R-:W2:Y:S01]  /*00c0*/  LDC.64 R6, c[0x0][0xfd8] ;  /* 0x0003f600ff067b82 */ /* 0x000ea20000000a00 */
[----:B0-----:R-:W-:-:S04]  /*00d0*/  ISETP.NE.U32.AND P1, PT, RZ, UR4, PT ;  /* 0x00000004ff007c0c */ /* 0x001fc8000bf25070 */
[----:B------:R-:W-:-:S13]  /*00e0*/  ISETP.NE.AND.EX P1, PT, RZ, UR5, PT, P1 ;  /* 0x00000005ff007c0c */ /* 0x000fda000bf25310 */
[----:B------:R-:W0:Y:S08]  /*00f0*/  @P1 LDC.64 R2, c[0x0][0xfe0] ;  /* 0x0003f800ff021b82 */ /* 0x000e300000000a00 */
[----:B------:R-:W3:Y:S08]  /*0100*/  S2UR UR5, SR_CTAID.X ;  /* 0x00000000000579c3 */ /* 0x000ef00000002500 */
[----:B------:R-:W4:Y:S01]  /*0110*/  @!P1 LDC.64 R4, c[0x0][0xfe8] ;  /* 0x0003fa00ff049b82 */ /* 0x000f220000000a00 */
[----:B0-----:R0:W5:Y:S01]  /*0120*/  @P1 LDG.E R0, desc[UR16][R2.64] ;  /* 0x0000001002001981 */ /* 0x001162000c1e1900 */
[----:B------:R-:W-:Y:S01]  /*0130*/  UMOV UR18, 0xf0000000 ;  /* 0xf000000000127882 */ /* 0x000fe20000000000 */
[----:B------:R-:W-:Y:S01]  /*0140*/  UMOV UR19, 0x380fffff ;  /* 0x380fffff00137882 */ /* 0x000fe20000000000 */
[----:B------:R-:W-:Y:S01]  /*0150*/  PLOP3.LUT P0, PT, PT, PT, PT, 0x80, 0x8 ;  /* 0x000000000008781c */ /* 0x000fe20003f0f070 */
[----:B-1----:R-:W-:Y:S01]  /*0160*/  DSETP.GEU.AND P3, PT, |R8|, UR18, PT ;  /* 0x0000001208007e2a */ /* 0x002fe2000bf6e200 */
[----:B---3--:R-:W1:Y:S01]  /*0170*/  LDCU.U8 UR4, c[0x0][UR5+0x980] ;  /* 0x00013000050477ac */ /* 0x008e620008000000 */
[----:B0-----:R-:W0:Y:S01]  /*0180*/  F2F.F32.F64 R2, R8 ;  /* 0x0000000800027310 */ /* 0x001e220000301000 */
[----:B------:R-:W-:Y:S01]  /*0190*/  UIMAD UR5, UR5, 0x3, UR5 ;  /* 0x00000003050578a4 */ /* 0x000fe2000f8e0205 */
[----:B----4-:R-:W-:-:S06]  /*01a0*/  @!P1 DSETP.GEU.AND P2, PT, |R4|, UR18, PT ;  /* 0x0000001204009e2a */ /* 0x010fcc000bf4e200 */
[----:B------:R-:W3:Y:S01]  /*01b0*/  @!P1 F2F.F32.F64 R10, R4 ;  /* 0x00000004000a9310 */ /* 0x000ee20000301000 */
[----:B------:R-:W-:Y:S01]  /*01c0*/  @!P1 PLOP3.LUT P0, PT, P2, PT, PT, 0x80, 0x8 ;  /* 0x000000000008981c */ /* 0x000fe2000170f070 */
[----:B--2---:R-:W-:-:S03]  /*01d0*/  DSETP.GEU.AND P2, PT, |R6|, UR18, PT ;  /* 0x0000001206007e2a */ /* 0x004fc6000bf4e200 */
[----:B------:R-:W2:Y:S01]  /*01e0*/  LDCU UR14, c[0x0][UR5+0xac0] ;  /* 0x00015800050e77ac */ /* 0x000ea20008000800 */
[----:B0-----:R-:W-:Y:S02]  /*01f0*/  @!P3 FMUL R2, R2, 1.175494350822287508e-38 ;  /* 0x008000000202b820 */ /* 0x001fe40000400000 */
[----:B------:R-:W0:Y:S01]  /*0200*/  F2F.F32.F64 R3, R6 ;  /* 0x0000000600037310 */ /* 0x000e220000301000 */
[----:B-1----:R-:W-:-:S05]  /*0210*/  USHF.L.U32 UR8, UR4, 0x3, URZ ;  /* 0x0000000304087899 */ /* 0x002fca00080006ff */
[----:B---3--:R-:W-:-:S07]  /*0220*/  @!P0 FMUL R10, R10, 1.175494350822287508e-38 ;  /* 0x008000000a0a8820 */ /* 0x008fce0000400000 */
[----:B------:R-:W1:Y:S01]  /*0230*/  LDCU.64 UR10, c[0x0][UR8+0x800] ;  /* 0x00010000080a77ac */ /* 0x000e620008000a00 */
[----:B0-----:R-:W-:Y:S01]  /*0240*/  @!P2 FMUL R3, R3, 1.175494350822287508e-38 ;  /* 0x008000000303a820 */ /* 0x001fe20000400000 */
[----:B------:R-:W0:Y:S01]  /*0250*/  LDCU.64 UR4, c[0x0][UR8+0x680] ;  /* 0x0000d000080477ac */ /* 0x000e220008000a00 */
[----:B------:R-:W3:Y:S01]  /*0260*/  LDCU.64 UR6, c[0x0][UR8+0x500] ;  /* 0x0000a000080677ac */ /* 0x000ee20008000a00 */
[----:B------:R-:W4:Y:S01]  /*0270*/  LDCU.64 UR8, c[0x0][UR8+0x380] ;  /* 0x00007000080877ac */ /* 0x000f220008000a00 */
[----:B--2---:R-:W-:Y:S02]  /*0280*/  UIMAD.WIDE UR12, UR14, 0x10000, URZ ;  /* 0x000100000e0c78a5 */ /* 0x004fe4000f8e02ff */
[----:B-1----:R-:W-:Y:S02]  /*0290*/  ULOP3.LUT UR15, UR10, 0x3, URZ, 0xc0, !UPT ;  /* 0x000000030a0f7892 */ /* 0x002fe4000f8ec0ff */
[----:B0-----:R-:W-:Y:S02]  /*02a0*/  UIMAD.WIDE UR4, UR14, 0x20000, UR4 ;  /* 0x000200000e0478a5 */ /* 0x001fe4000f8e0204 */
[----:B---3--:R-:W-:-:S02]  /*02b0*/  UIMAD.WIDE UR6, UR14, 0x20000, UR6 ;  /* 0x000200000e0678a5 */ /* 0x008fc4000f8e0206 */
[----:B------:R-:W-:Y:S02]  /*02c0*/  ULOP3.LUT UR15, UR15, 0x7, UR4, 0xf8, !UPT ;  /* 0x000000070f0f7892 */ /* 0x000fe4000f8ef804 */
[----:B----4-:R-:W-:Y:S02]  /*02d0*/  UIMAD.WIDE UR8, UR14, 0x20000, UR8 ;  /* 0x000200000e0878a5 */ /* 0x010fe4000f8e0208 */
[----:B------:R-:W-:Y:S02]  /*02e0*/  ULOP3.LUT UR14, UR15, 0x7, UR6, 0xf8, !UPT ;  /* 0x000000070f0e7892 */ /* 0x000fe4000f8ef806 */
[----:B------:R-:W-:Y:S02]  /*02f0*/  UIADD3 UR15, UP1, UPT, UR10, -UR12, URZ ;  /* 0x8000000c0a0f7290 */ /* 0x000fe4000ff3e0ff */
[----:B------:R-:W-:Y:S02]  /*0300*/  ULOP3.LUT UP0, URZ, UR14, 0x7, UR8, 0xf8, !UPT ;  /* 0x000000070eff7892 */ /* 0x000fe4000f80f808 */
[----:B------:R-:W-:-:S02]  /*0310*/  UIADD3.X UR11, UPT, UPT, UR11, ~UR13, URZ, UP1, !UPT ;  /* 0x8000000d0b0b7290 */ /* 0x000fc40008ffe4ff */
[----:B------:R-:W-:Y:S01]  /*0320*/  ULOP3.LUT UP0, URZ, URZ, URZ, URZ, 0xfc, UP0 ;  /* 0x000000ffffff7292 */ /* 0x000fe2000800fcff */
[----:B------:R-:W-:-:S08]  /*0330*/  @!P1 IMAD.MOV.U32 R0, RZ, RZ, R10 ;  /* 0x000000ffff009224 */ /* 0x000fd000078e000a */
[----:B------:R-:W-:Y:S05]  /*0340*/  BRA.U !UP0, `(.L_x_58) ;  /* 0x0000002108447547 */ /* 0x000fea000b800000 */
[----:B------:R-:W-:-:S04]  /*0350*/  UISETP.GE.U32.AND UP0, UPT, UR15, 0x1, UPT ;  /* 0x000000010f00788c */ /* 0x000fc8000bf06070 */
[----:B------:R-:W-:-:S06]  /*0360*/  UISETP.GE.AND.EX UP0, UPT, UR11, URZ, UPT, UP0 ;  /* 0x000000ff0b00728c */ /* 0x000fcc000bf06300 */
[----:B------:R-:W-:-:S13]  /*0370*/  PLOP3.LUT P0, PT, PT, PT, UP0, 0x80, 0x8 ;  /* 0x000000000008781c */ /* 0x000fda0003f0f008 */
[----:B------:R-:W-:Y:S05]  /*0380*/  @!P0 EXIT ;  /* 0x000000000000894d */ /* 0x000fea0003800000 */
[----:B------:R-:W0:Y:S01]  /*0390*/  LDCU.S8 UR10, c[0x0][0xffa] ;  /* 0x0001ff40ff0a77ac */ /* 0x000e220008000200 */
[----:B------:R-:W1:Y:S01]  /*03a0*/  S2R R4, SR_TID.X ;  /* 0x0000000000047919 */ /* 0x000e620000002100 */
[----:B------:R-:W2:Y:S01]  /*03b0*/  LDC R5, c[0x0][0x360] ;  /* 0x0000d800ff057b82 */ /* 0x000ea20000000800 */
[----:B0-----:R-:W-:-:S09]  /*03c0*/  UISETP.NE.AND UP0, UPT, UR10, URZ, UPT ;  /* 0x000000ff0a00728c */ /* 0x001fd2000bf05270 */
[----:B------:R-:W-:Y:S05]  /*03d0*/  BRA.U UP0, `(.L_x_59) ;  /* 0x0000000d00ec7547 */ /* 0x000fea000b800000 */
[----:B------:R-:W-:Y:S01]  /*03e0*/  IMAD.MOV.U32 R6, RZ, RZ, RZ ;  /* 0x000000ffff067224 */ /* 0x000fe200078e00ff */
[----:B------:R-:W0:Y:S01]  /*03f0*/  LDCU.U8 UR13, c[0x0][0xff8] ;  /* 0x0001ff00ff0d77ac */ /* 0x000e220008000000 */
[----:B------:R-:W3:Y:S01]  /*0400*/  LDCU.64 UR20, c[0x0][0xff0] ;  /* 0x0001fe00ff1477ac */ /* 0x000ee20008000a00 */
[----:B------:R-:W4:Y:S04]  /*0410*/  LDCU.64 UR18, c[0x0][0x1000] ;  /* 0x00020000ff1277ac */ /* 0x000f280008000a00 */
.L_x_63:
[----:B-1----:R-:W-:Y:S01]  /*0420*/  IMAD.IADD R8, R4, 0x1, R6 ;  /* 0x0000000104087824 */ /* 0x002fe200078e0206 */
[----:B------:R-:W-:Y:S01]  /*0430*/  PRMT R22, RZ, 0x7610, R22 ;  /* 0x00007610ff167816 */ /* 0x000fe20000000016 */
[----:B------:R-:W-:Y:S01]  /*0440*/  IMAD.U32 R9, RZ, RZ, UR11 ;  /* 0x0000000bff097e24 */ /* 0x000fe2000f8e00ff */
[----:B------:R-:W-:Y:S01]  /*0450*/  PRMT R23, RZ, 0x7610, R23 ;  /* 0x00007610ff177816 */ /* 0x000fe20000000017 */
[C---:B--2---:R-:W-:Y:S01]  /*0460*/  IMAD.IADD R10, R8.reuse, 0x1, R5 ;  /* 0x00000001080a7824 */ /* 0x044fe200078e0205 */
[C---:B------:R-:W-:Y:S01]  /*0470*/  ISETP.LT.U32.AND P1, PT, R8.reuse, UR15, PT ;  /* 0x0000000f08007c0c */ /* 0x040fe2000bf21070 */
[----:B------:R-:W-:Y:S01]  /*0480*/  IMAD.U32 R7, RZ, RZ, UR11 ;  /* 0x0000000bff077e24 */ /* 0x000fe2000f8e00ff */
[----:B------:R-:W-:Y:S01]  /*0490*/  PRMT R26, RZ, 0x7610, R26 ;  /* 0x00007610ff1a7816 */ /* 0x000fe2000000001a */
[----:B------:R-:W-:Y:S01]  /*04a0*/  IMAD.SHL.U32 R18, R8, 0x2, RZ ;  /* 0x0000000208127824 */ /* 0x000fe200078e00ff */
[C---:B------:R-:W-:Y:S02]  /*04b0*/  IADD3 R16, PT, PT, R10.reuse, R5, RZ ;  /* 0x000000050a107210 */ /* 0x040fe40007ffe0ff */
[----:B------:R-:W-:-:S02]  /*04c0*/  ISETP.LT.U32.AND P0, PT, R10, UR15, PT ;  /* 0x0000000f0a007c0c */ /* 0x000fc4000bf01070 */
[C---:B------:R-:W-:Y:S01]  /*04d0*/  ISETP.LT.U32.AND P2, PT, R16.reuse, UR15, PT ;  /* 0x0000000f10007c0c */ /* 0x040fe2000bf41070 */
[----:B------:R-:W-:Y:S01]  /*04e0*/  IMAD.IADD R17, R16, 0x1, R5 ;  /* 0x0000000110117824 */ /* 0x000fe200078e0205 */
[----:B------:R-:W-:Y:S02]  /*04f0*/  ISETP.GT.AND.EX P0, PT, R9, RZ, PT, P0 ;  /* 0x000000ff0900720c */ /* 0x000fe40003f04300 */
[----:B------:R-:W-:Y:S02]  /*0500*/  ISETP.GT.AND.EX P1, PT, R7, RZ, PT, P1 ;  /* 0x000000ff0700720c */ /* 0x000fe40003f24310 */
[----:B------:R-:W-:Y:S02]  /*0510*/  ISETP.GT.AND.EX P2, PT, R9, RZ, PT, P2 ;  /* 0x000000ff0900720c */ /* 0x000fe40003f44320 */
[----:B------:R-:W-:Y:S02]  /*0520*/  ISETP.LT.U32.AND P0, PT, R10, 0x10000, P0 ;  /* 0x000100000a00780c */ /* 0x000fe40000701070 */
[----:B------:R-:W-:-:S02]  /*0530*/  ISETP.LT.U32.AND P3, PT, R17, UR15, PT ;  /* 0x0000000f11007c0c */ /* 0x000fc4000bf61070 */
[----:B------:R-:W-:Y:S02]  /*0540*/  ISETP.LT.U32.AND P1, PT, R8, 0x10000, P1 ;  /* 0x000100000800780c */ /* 0x000fe40000f21070 */
[----:B------:R-:W-:Y:S02]  /*0550*/  ISETP.LT.U32.AND P2, PT, R16, 0x10000, P2 ;  /* 0x000100001000780c */ /* 0x000fe40001741070 */
[----:B------:R-:W-:Y:S02]  /*0560*/  SHF.R.U32.HI R7, RZ, 0x1f, R8 ;  /* 0x0000001fff077819 */ /* 0x000fe40000011608 */
[----:B------:R-:W-:Y:S02]  /*0570*/  IADD3 R20, P4, PT, R18, UR6, RZ ;  /* 0x0000000612147c10 */ /* 0x000fe4000ff9e0ff */
[----:B------:R-:W-:Y:S02]  /*0580*/  ISETP.GT.AND.EX P3, PT, R9, RZ, PT, P3 ;  /* 0x000000ff0900720c */ /* 0x000fe40003f64330 */
[----:B------:R-:W-:-:S02]  /*0590*/  IADD3.X R21, PT, PT, R7, UR7, RZ, P4, !PT ;  /* 0x0000000707157c10 */ /* 0x000fc4000a7fe4ff */
[----:B------:R-:W-:Y:S02]  /*05a0*/  ISETP.LT.U32.AND P3, PT, R17, 0x10000, P3 ;  /* 0x000100001100780c */ /* 0x000fe40001f61070 */
[----:B------:R-:W-:Y:S01]  /*05b0*/  IADD3 R18, P5, PT, R18, UR4, RZ ;  /* 0x0000000412127c10 */ /* 0x000fe2000ffbe0ff */
[----:B------:R-:W-:Y:S01]  /*05c0*/  IMAD.MOV.U32 R12, RZ, RZ, 0x2 ;  /* 0x00000002ff0c7424 */ /* 0x000fe200078e00ff */
[----:B-----5:R1:W5:Y:S01]  /*05d0*/  @P1 LDG.E.U16 R22, desc[UR16][R20.64] ;  /* 0x0000001014161981 */ /* 0x020362000c1e1500 */
[----:B------:R-:W-:Y:S01]  /*05e0*/  @P0 IMAD.WIDE R14, R5, 0x2, R20 ;  /* 0x00000002050e0825 */ /* 0x000fe200078e0214 */
[----:B------:R-:W-:Y:S02]  /*05f0*/  IADD3.X R19, PT, PT, R7, UR5, RZ, P5, !PT ;  /* 0x0000000507137c10 */ /* 0x000fe4000affe4ff */
[C---:B------:R-:W-:Y:S01]  /*0600*/  LEA R28, P5, R17.reuse, UR4, 0x1 ;  /* 0x00000004111c7c11 */ /* 0x040fe2000f8a08ff */
[----:B------:R-:W-:Y:S01]  /*0610*/  IMAD.WIDE.U32 R12, R17, R12, UR8 ;  /* 0x00000008110c7e25 */ /* 0x000fe2000f8e000c */
[----:B------:R-:W-:Y:S01]  /*0620*/  PRMT R7, RZ, 0x7610, R7 ;  /* 0x00007610ff077816 */ /* 0x000fe20000000007 */
[----:B------:R2:W5:Y:S01]  /*0630*/  @P1 LDG.E.U16 R26, desc[UR16][R18.64] ;  /* 0x00000010121a1981 */ /* 0x000562000c1e1500 */
[----:B------:R-:W-:-:S02]  /*0640*/  PRMT R25, RZ, 0x7610, R25 ;  /* 0x00007610ff197816 */ /* 0x000fc40000000019 */
[C---:B-1----:R-:W-:Y:S01]  /*0650*/  @P2 LEA R20, P4, R16.reuse, UR8, 0x1 ;  /* 0x0000000810142c11 */ /* 0x042fe2000f8808ff */
[----:B------:R-:W-:Y:S01]  /*0660*/  @P0 IMAD.WIDE R10, R5, 0x2, R18 ;  /* 0x00000002050a0825 */ /* 0x000fe200078e0212 */
[----:B------:R1:W5:Y:S01]  /*0670*/  @P0 LDG.E.U16 R23, desc[UR16][R14.64] ;  /* 0x000000100e170981 */ /* 0x000362000c1e1500 */
[----:B------:R-:W-:Y:S02]  /*0680*/  LEA.HI.X R29, R17, UR5, RZ, 0x1, P5 ;  /* 0x00000005111d7c11 */ /* 0x000fe4000a8f0cff */
[C---:B------:R-:W-:Y:S01]  /*0690*/  @P2 LEA.HI.X R21, R16.reuse, UR9, RZ, 0x1, P4 ;  /* 0x0000000910152c11 */ /* 0x040fe2000a0f0cff */
[----:B------:R-:W-:Y:S01]  /*06a0*/  IMAD.MOV.U32 R27, RZ, RZ, 0x2 ;  /* 0x00000002ff1b7424 */ /* 0x000fe200078e00ff */
[C---:B--2---:R-:W-:Y:S01]  /*06b0*/  @P2 LEA R18, P4, R16.reuse, UR6, 0x1 ;  /* 0x0000000610122c11 */ /* 0x044fe2000f8808ff */
[----:B------:R2:W5:Y:S01]  /*06c0*/  @P3 LDG.E.U16 R7, desc[UR16][R12.64] ;  /* 0x000000100c073981 */ /* 0x000562000c1e1500 */
[----:B------:R-:W-:Y:S02]  /*06d0*/  PRMT R24, RZ, 0x7610, R24 ;  /* 0x00007610ff187816 */ /* 0x000fe40000000018 */
[----:B-1----:R-:W-:Y:S01]  /*06e0*/  @P2 LEA R14, P5, R16, UR4, 0x1 ;  /* 0x00000004100e2c11 */ /* 0x002fe2000f8a08ff */
[----:B------:R1:W5:Y:S01]  /*06f0*/  @P0 LDG.E.U16 R25, desc[UR16][R10.64] ;  /* 0x000000100a190981 */ /* 0x000362000c1e1500 */
[----:B------:R-:W-:-:S02]  /*0700*/  PRMT R9, RZ, 0x7610, R9 ;  /* 0x00007610ff097816 */ /* 0x000fc40000000009 */
[----:B------:R-:W-:Y:S01]  /*0710*/  @P2 LEA.HI.X R19, R16, UR7, RZ, 0x1, P4 ;  /* 0x0000000710132c11 */ /* 0x000fe2000a0f0cff */
[----:B------:R0:W5:Y:S01]  /*0720*/  @P3 LDG.E.U16 R24, desc[UR16][R28.64] ;  /* 0x000000101c183981 */ /* 0x000162000c1e1500 */
[----:B--2---:R-:W-:Y:S01]  /*0730*/  IMAD.WIDE.U32 R12, R8, R27, UR8 ;  /* 0x00000008080c7e25 */ /* 0x004fe2000f8e001b */
[----:B------:R-:W-:Y:S02]  /*0740*/  @P2 LEA.HI.X R15, R16, UR5, RZ, 0x1, P5 ;  /* 0x00000005100f2c11 */ /* 0x000fe4000a8f0cff */
[----:B------:R-:W-:Y:S01]  /*0750*/  @P3 LEA R16, P4, R17, UR6, 0x1 ;  /* 0x0000000611103c11 */ /* 0x000fe2000f8808ff */
[----:B------:R2:W5:Y:S01]  /*0760*/  @P2 LDG.E.U16 R9, desc[UR16][R20.64] ;  /* 0x0000001014092981 */ /* 0x000562000c1e1500 */
[----:B-1----:R-:W-:Y:S02]  /*0770*/  PRMT R11, RZ, 0x7610, R11 ;  /* 0x00007610ff0b7816 */ /* 0x002fe4000000000b */
[----:B------:R-:W-:Y:S02]  /*0780*/  PRMT R10, RZ, 0x7610, R10 ;  /* 0x00007610ff0a7816 */ /* 0x000fe4000000000a */
[----:B0-----:R-:W-:-:S02]  /*0790*/  PRMT R28, RZ, 0x7610, R28 ;  /* 0x00007610ff1c7816 */ /* 0x001fc4000000001c */
[----:B------:R-:W-:Y:S01]  /*07a0*/  PRMT R27, RZ, 0x7610, R27 ;  /* 0x00007610ff1b7816 */ /* 0x000fe2000000001b */
[----:B------:R0:W5:Y:S01]  /*07b0*/  @P2 LDG.E.U16 R11, desc[UR16][R18.64] ;  /* 0x00000010120b2981 */ /* 0x000162000c1e1500 */
[----:B------:R-:W-:Y:S01]  /*07c0*/  PRMT R29, RZ, 0x7610, R29 ;  /* 0x00007610ff1d7816 */ /* 0x000fe2000000001d */
[----:B--2---:R-:W-:Y:S01]  /*07d0*/  IMAD.WIDE R20, R5, 0x2, R12 ;  /* 0x0000000205147825 */ /* 0x004fe200078e020c */
[----:B------:R-:W-:Y:S01]  /*07e0*/  @P3 LEA.HI.X R17, R17, UR7, RZ, 0x1, P4 ;  /* 0x0000000711113c11 */ /* 0x000fe2000a0f0cff */
[----:B------:R0:W5:Y:S04]  /*07f0*/  @P2 LDG.E.U16 R10, desc[UR16][R14.64] ;  /* 0x000000100e0a2981 */ /* 0x000168000c1e1500 */
[----:B------:R0:W5:Y:S04]  /*0800*/  @P0 LDG.E.U16 R28, desc[UR16][R20.64] ;  /* 0x00000010141c0981 */ /* 0x000168000c1e1500 */
[----:B------:R0:W5:Y:S04]  /*0810*/  @P3 LDG.E.U16 R27, desc[UR16][R16.64] ;  /* 0x00000010101b3981 */ /* 0x000168000c1e1500 */
[----:B------:R0:W5:Y:S01]  /*0820*/  @P1 LDG.E.U16 R29, desc[UR16][R12.64] ;  /* 0x000000100c1d1981 */ /* 0x000162000c1e1500 */
[----:B----4-:R-:W-:-:S04]  /*0830*/  UISETP.NE.U32.AND UP0, UPT, UR18, URZ, UPT ;  /* 0x000000ff1200728c */ /* 0x010fc8000bf05070 */
[----:B------:R-:W-:-:S09]  /*0840*/  UISETP.NE.AND.EX UP0, UPT, UR19, URZ, UPT, UP0 ;  /* 0x000000ff1300728c */ /* 0x000fd2000bf05300 */
[----:B0-----:R-:W-:Y:S05]  /*0850*/  BRA.U UP0, `(.L_x_60) ;  /* 0x0000000100d87547 */ /* 0x001fea000b800000 */
[----:B------:R-:W0:Y:S01]  /*0860*/  LDCU.S8 UR10, c[0x0][0xff9] ;  /* 0x0001ff20ff0a77ac */ /* 0x000e220008000200 */
[----:B------:R-:W-:Y:S01]  /*0870*/  IMAD.MOV.U32 R14, RZ, RZ, -0x10000000 ;  /* 0xf0000000ff0e7424 */ /* 0x000fe200078e00ff */
[----:B---3--:R-:W1:Y:S01]  /*0880*/  F2F.F32.F64 R16, UR20 ;  /* 0x0000001400107d10 */ /* 0x008e620008301000 */
[----:B------:R-:W-:Y:S01]  /*0890*/  IMAD.MOV.U32 R15, RZ, RZ, 0x380fffff ;  /* 0x380fffffff0f7424 */ /* 0x000fe200078e00ff */
[----:B------:R-:W-:Y:S01]  /*08a0*/  FSETP.NEU.FTZ.AND P5, PT, R2, RZ, PT ;  /* 0x000000ff0200720b */ /* 0x000fe20003fbd000 */
[----:B-----5:R-:W-:Y:S01]  /*08b0*/  IMAD.U32 R26, R26, 0x10000, RZ ;  /* 0x000100001a1a7824 */ /* 0x020fe200078e00ff */
[----:B------:R-:W-:Y:S01]  /*08c0*/  SHF.L.U32 R17, R22, 0x10, RZ ;  /* 0x0000001016117819 */ /* 0x000fe200000006ff */
[----:B------:R-:W-:Y:S01]  /*08d0*/  IMAD.U32 R29, R29, 0x10000, RZ ;  /* 0x000100001d1d7824 */ /* 0x000fe200078e00ff */
[----:B------:R-:W-:Y:S01]  /*08e0*/  SHF.L.U32 R19, R7, 0x10, RZ ;  /* 0x0000001007137819 */ /* 0x000fe200000006ff */
[----:B------:R-:W-:Y:S01]  /*08f0*/  DSETP.LEU.AND P6, PT, R14, |UR20|, PT ;  /* 0x400000140e007e2a */ /* 0x000fe2000bfcb000 */
[----:B------:R-:W-:Y:S01]  /*0900*/  FMUL.FTZ R26, R26, R3 ;  /* 0x000000031a1a7220 */ /* 0x000fe20000410000 */
[----:B------:R-:W-:-:S02]  /*0910*/  IMAD.U32 R21, R11, 0x10000, RZ ;  /* 0x000100000b157824 */ /* 0x000fc400078e00ff */
[----:B------:R-:W-:Y:S02]  /*0920*/  IMAD.U32 R15, R28, 0x10000, RZ ;  /* 0x000100001c0f7824 */ /* 0x000fe400078e00ff */
[----:B------:R-:W-:Y:S02]  /*0930*/  IMAD.U32 R18, R25, 0x10000, RZ ;  /* 0x0001000019127824 */ /* 0x000fe400078e00ff */
[----:B------:R-:W-:Y:S01]  /*0940*/  IMAD.U32 R10, R10, 0x10000, RZ ;  /* 0x000100000a0a7824 */ /* 0x000fe200078e00ff */
[----:B0-----:R-:W-:Y:S01]  /*0950*/  ISETP.NE.AND P4, PT, RZ, UR10, PT ;  /* 0x0000000aff007c0c */ /* 0x001fe2000bf85270 */
[----:B------:R-:W-:Y:S01]  /*0960*/  UPRMT UR10, UR13, 0x8880, URZ ;  /* 0x000088800d0a7896 */ /* 0x000fe200080000ff */
[----:B------:R-:W-:Y:S02]  /*0970*/  IMAD.U32 R24, R24, 0x10000, RZ ;  /* 0x0001000018187824 */ /* 0x000fe400078e00ff */
[-C--:B------:R-:W-:Y:S01]  /*0980*/  FMUL.FTZ R7, R18, R3.reuse ;  /* 0x0000000312077220 */ /* 0x080fe20000410000 */
[-C--:B------:R-:W-:Y:S01]  /*0990*/  FMUL.FTZ R10, R10, R3.reuse ;  /* 0x000000030a0a7220 */ /* 0x080fe20000410000 */
[----:B-1----:R-:W-:Y:S01]  /*09a0*/  @!P6 FMUL R16, R16, 1.175494350822287508e-38 ;  /* 0x008000001010e820 */ /* 0x002fe20000400000 */
[----:B------:R-:W-:Y:S01]  /*09b0*/  FMUL.FTZ R25, R24, R3 ;  /* 0x0000000318197220 */ /* 0x000fe20000410000 */
[----:B------:R-:W-:-:S02]  /*09c0*/  ISETP.NE.AND P6, PT, RZ, UR10, PT ;  /* 0x0000000aff007c0c */ /* 0x000fc4000bfc5270 */
[----:B------:R-:W-:-:S03]  /*09d0*/  FADD.FTZ R16, -R16, 1 ;  /* 0x3f80000010107421 */ /* 0x000fc60000010100 */
[----:B------:R-:W-:Y:S01]  /*09e0*/  @P4 FADD.FTZ R17, -R17, -RZ ;  /* 0x800000ff11114221 */ /* 0x000fe20000010100 */
[----:B------:R-:W-:-:S03]  /*09f0*/  @P4 FADD.FTZ R21, -R21, -RZ ;  /* 0x800000ff15154221 */ /* 0x000fc60000010100 */
[----:B------:R-:W-:-:S04]  /*0a00*/  @P5 FFMA.FTZ R17, R29, R2, R17 ;  /* 0x000000021d115223 */ /* 0x000fc80000010011 */
[----:B------:R-:W-:Y:S01]  /*0a10*/  FFMA.FTZ R14, R17, R16, R26 ;  /* 0x00000010110e7223 */ /* 0x000fe2000001001a */
[----:B------:R-:W-:-:S04]  /*0a20*/  IMAD.U32 R26, R27, 0x10000, RZ ;  /* 0x000100001b1a7824 */ /* 0x000fc800078e00ff */
[----:B------:R-:W-:Y:S01]  /*0a30*/  F2FP.BF16.F32.PACK_AB R20, RZ, R14 ;  /* 0x0000000eff14723e */ /* 0x000fe200000010ff */
[----:B------:R-:W-:Y:S01]  /*0a40*/  @P6 FFMA.FTZ R14, R14, R3, R17 ;  /* 0x000000030e0e6223 */ /* 0x000fe20000010011 */
[----:B------:R-:W-:Y:S02]  /*0a50*/  IMAD.U32 R17, R9, 0x10000, RZ ;  /* 0x0001000009117824 */ /* 0x000fe400078e00ff */
[----:B------:R-:W-:Y:S01]  /*0a60*/  @P4 FADD.FTZ R26, -R26, -RZ ;  /* 0x800000ff1a1a4221 */ /* 0x000fe20000010100 */
[----:B------:R-:W-:Y:S02]  /*0a70*/  IMAD.U32 R9, R23, 0x10000, RZ ;  /* 0x0001000017097824 */ /* 0x000fe400078e00ff */
[----:B------:R-:W-:Y:S01]  /*0a80*/  FFMA.FTZ R14, R14, -R0, R29 ;  /* 0x800000000e0e7223 */ /* 0x000fe2000001001d */
[-C--:B------:R-:W-:Y:S01]  /*0a90*/  @P5 FFMA.FTZ R21, R17, R2.reuse, R21 ;  /* 0x0000000211155223 */ /* 0x080fe20000010015 */
[----:B------:R-:W-:Y:S01]  /*0aa0*/  @P5 FFMA.FTZ R26, R19, R2, R26 ;  /* 0x00000002131a5223 */ /* 0x000fe2000001001a */
[----:B------:R-:W-:-:S02]  /*0ab0*/  @P4 FADD.FTZ R9, -R9, -RZ ;  /* 0x800000ff09094221 */ /* 0x000fc40000010100 */
[----:B------:R-:W-:Y:S02]  /*0ac0*/  FFMA.FTZ R18, R16, R21, R10 ;  /* 0x0000001510127223 */ /* 0x000fe4000001000a */
[----:B------:R-:W-:-:S04]  /*0ad0*/  @P5 FFMA.FTZ R9, R15, R2, R9 ;  /* 0x000000020f095223 */ /* 0x000fc80000010009 */
[C---:B------:R-:W-:Y:S01]  /*0ae0*/  FFMA.FTZ R24, R16.reuse, R9, R7 ;  /* 0x0000000910187223 */ /* 0x040fe20000010007 */
[----:B------:R-:W-:-:S04]  /*0af0*/  FFMA.FTZ R16, R16, R26, R25 ;  /* 0x0000001a10107223 */ /* 0x000fc80000010019 */
[----:B------:R-:W-:Y:S01]  /*0b00*/  F2FP.BF16.F32.PACK_AB R7, RZ, R24 ;  /* 0x00000018ff07723e */ /* 0x000fe200000010ff */
[-C--:B------:R-:W-:Y:S01]  /*0b10*/  @P6 FFMA.FTZ R24, R24, R3.reuse, R9 ;  /* 0x0000000318186223 */ /* 0x080fe20000010009 */
[----:B------:R-:W-:Y:S01]  /*0b20*/  F2FP.BF16.F32.PACK_AB R9, RZ, R18 ;  /* 0x00000012ff09723e */ /* 0x000fe200000010ff */
[-C--:B------:R-:W-:Y:S01]  /*0b30*/  @P6 FFMA.FTZ R18, R18, R3.reuse, R21 ;  /* 0x0000000312126223 */ /* 0x080fe20000010015 */
[----:B------:R-:W-:Y:S01]  /*0b40*/  F2FP.BF16.F32.PACK_AB R10, RZ, R16 ;  /* 0x00000010ff0a723e */ /* 0x000fe200000010ff */
[----:B------:R-:W-:Y:S01]  /*0b50*/  @P6 FFMA.FTZ R16, R16, R3, R26 ;  /* 0x0000000310106223 */ /* 0x000fe2000001001a */
[-C--:B------:R-:W-:Y:S01]  /*0b60*/  FFMA.FTZ R15, R24, -R0.reuse, R15 ;  /* 0x80000000180f7223 */ /* 0x080fe2000001000f */
[-C--:B------:R-:W-:Y:S02]  /*0b70*/  FFMA.FTZ R17, R18, -R0.reuse, R17 ;  /* 0x8000000012117223 */ /* 0x080fe40000010011 */
[----:B------:R-:W-:Y:S02]  /*0b80*/  FFMA.FTZ R16, R16, -R0, R19 ;  /* 0x8000000010107223 */ /* 0x000fe40000010013 */
[----:B------:R-:W-:-:S03]  /*0b90*/  F2FP.BF16.F32.PACK_AB R21, R15, R14 ;  /* 0x0000000e0f15723e */ /* 0x000fc600000010ff */
[----:B------:R-:W-:Y:S01]  /*0ba0*/  F2FP.BF16.F32.PACK_AB R25, R16, R17 ;  /* 0x000000111019723e */ /* 0x000fe200000010ff */
[----:B------:R-:W-:Y:S06]  /*0bb0*/  BRA `(.L_x_61) ;  /* 0x0000000400087947 */ /* 0x000fec0003800000 */
.L_x_60:
[----:B------:R-:W0:Y:S02]  /*0bc0*/  LDC.64 R14, c[0x0][0x1000] ;  /* 0x00040000ff0e7b82 */ /* 0x000e240000000a00 */
[----:B0-----:R3:W2:Y:S01]  /*0bd0*/  LDG.E R14, desc[UR16][R14.64] ;  /* 0x000000100e0e7981 */ /* 0x0016a2000c1e1900 */
[----:B------:R-:W0:Y:S01]  /*0be0*/  LDCU.S8 UR10, c[0x0][0xff9] ;  /* 0x0001ff20ff0a77ac */ /* 0x000e220008000200 */
[----:B------:R-:W-:Y:S01]  /*0bf0*/  IMAD.MOV.U32 R16, RZ, RZ, -0x10000000 ;  /* 0xf0000000ff107424 */ /* 0x000fe200078e00ff */
[----:B-----5:R-:W-:Y:S01]  /*0c00*/  SHF.L.U32 R11, R11, 0x10, RZ ;  /* 0x000000100b0b7819 */ /* 0x020fe200000006ff */
[----:B------:R-:W-:Y:S01]  /*0c10*/  IMAD.MOV.U32 R17, RZ, RZ, 0x380fffff ;  /* 0x380fffffff117424 */ /* 0x000fe200078e00ff */
[----:B------:R-:W-:Y:S01]  /*0c20*/  FSETP.NEU.FTZ.AND P4, PT, R2, RZ, PT ;  /* 0x000000ff0200720b */ /* 0x000fe20003f9d000 */
[----:B------:R-:W-:Y:S01]  /*0c30*/  IMAD.U32 R21, R22, 0x10000, RZ ;  /* 0x0001000016157824 */ /* 0x000fe200078e00ff */
[----:B------:R-:W-:Y:S01]  /*0c40*/  UPRMT UR12, UR13, 0x8880, URZ ;  /* 0x000088800d0c7896 */ /* 0x000fe200080000ff */
[----:B------:R-:W-:Y:S01]  /*0c50*/  IMAD.U32 R19, R23, 0x10000, RZ ;  /* 0x0001000017137824 */ /* 0x000fe200078e00ff */
[----:B------:R-:W-:Y:S01]  /*0c60*/  SHF.L.U32 R30, R25, 0x10, RZ ;  /* 0x00000010191e7819 */ /* 0x000fe200000006ff */
[----:B---3--:R-:W1:Y:S01]  /*0c70*/  F2F.F32.F64 R15, UR20 ;  /* 0x00000014000f7d10 */ /* 0x008e620008301000 */
[----:B------:R-:W-:Y:S01]  /*0c80*/  DSETP.LEU.AND P6, PT, R16, |UR20|, PT ;  /* 0x4000001410007e2a */ /* 0x000fe2000bfcb000 */
[----:B------:R-:W-:-:S02]  /*0c90*/  IMAD.U32 R27, R27, 0x10000, RZ ;  /* 0x000100001b1b7824 */ /* 0x000fc400078e00ff */
[----:B------:R-:W-:Y:S02]  /*0ca0*/  IMAD.U32 R16, R29, 0x10000, RZ ;  /* 0x000100001d107824 */ /* 0x000fe400078e00ff */
[----:B------:R-:W-:Y:S01]  /*0cb0*/  FMUL.FTZ R30, R30, R3 ;  /* 0x000000031e1e7220 */ /* 0x000fe20000410000 */
[----:B------:R-:W-:Y:S02]  /*0cc0*/  IMAD.U32 R28, R28, 0x10000, RZ ;  /* 0x000100001c1c7824 */ /* 0x000fe400078e00ff */
[----:B------:R-:W-:Y:S01]  /*0cd0*/  IMAD.U32 R17, R9, 0x10000, RZ ;  /* 0x0001000009117824 */ /* 0x000fe200078e00ff */
[----:B0-----:R-:W-:Y:S01]  /*0ce0*/  ISETP.NE.AND P5, PT, RZ, UR10, PT ;  /* 0x0000000aff007c0c */ /* 0x001fe2000bfa5270 */
[----:B------:R-:W-:Y:S01]  /*0cf0*/  UMOV UR10, UR12 ;  /* 0x0000000c000a7c82 */ /* 0x000fe20008000000 */
[----:B------:R-:W-:Y:S02]  /*0d00*/  IMAD.U32 R10, R10, 0x10000, RZ ;  /* 0x000100000a0a7824 */ /* 0x000fe400078e00ff */
[----:B------:R-:W-:-:S02]  /*0d10*/  IMAD.U32 R24, R24, 0x10000, RZ ;  /* 0x0001000018187824 */ /* 0x000fc400078e00ff */
[----:B-1----:R-:W-:Y:S01]  /*0d20*/  @!P6 FMUL R15, R15, 1.175494350822287508e-38 ;  /* 0x008000000f0fe820 */ /* 0x002fe20000400000 */
[----:B------:R-:W-:-:S03]  /*0d30*/  ISETP.NE.AND P6, PT, RZ, UR10, PT ;  /* 0x0000000aff007c0c */ /* 0x000fc6000bfc5270 */
[----:B------:R-:W-:Y:S01]  /*0d40*/  FADD.FTZ R15, -R15, 1 ;  /* 0x3f8000000f0f7421 */ /* 0x000fe20000010100 */
[----:B--2---:R-:W0:Y:S02]  /*0d50*/  MUFU.RCP R20, R14 ;  /* 0x0000000e00147308 */ /* 0x004e240000001000 */
[-C--:B0-----:R-:W-:Y:S01]  /*0d60*/  FMUL.FTZ R21, R21, R20.reuse ;  /* 0x0000001415157220 */ /* 0x081fe20000410000 */
[-C--:B------:R-:W-:Y:S01]  /*0d70*/  FMUL.FTZ R19, R19, R20.reuse ;  /* 0x0000001413137220 */ /* 0x080fe20000410000 */
[-C--:B------:R-:W-:Y:S01]  /*0d80*/  FMUL.FTZ R18, R11, R20.reuse ;  /* 0x000000140b127220 */ /* 0x080fe20000410000 */
[----:B------:R-:W-:Y:S01]  /*0d90*/  FMUL.FTZ R11, R27, R20 ;  /* 0x000000141b0b7220 */ /* 0x000fe20000410000 */
[----:B------:R-:W-:Y:S01]  /*0da0*/  IMAD.U32 R20, R26, 0x10000, RZ ;  /* 0x000100001a147824 */ /* 0x000fe200078e00ff */
[----:B------:R-:W-:Y:S01]  /*0db0*/  F2FP.BF16.F32.PACK_AB R22, RZ, R21 ;  /* 0x00000015ff16723e */ /* 0x000fe200000010ff */
[----:B------:R-:W-:Y:S01]  /*0dc0*/  @P5 FADD.FTZ R21, -R21, -RZ ;  /* 0x800000ff15155221 */ /* 0x000fe20000010100 */
[----:B------:R-:W-:Y:S01]  /*0dd0*/  F2FP.BF16.F32.PACK_AB R23, RZ, R19 ;  /* 0x00000013ff17723e */ /* 0x000fe200000010ff */
[----:B------:R-:W-:Y:S01]  /*0de0*/  @P5 FADD.FTZ R19, -R19, -RZ ;  /* 0x800000ff13135221 */ /* 0x000fe20000010100 */
[----:B------:R-:W-:Y:S01]  /*0df0*/  F2FP.BF16.F32.PACK_AB R14, RZ, R18 ;  /* 0x00000012ff0e723e */ /* 0x000fe200000010ff */
[----:B------:R-:W-:Y:S01]  /*0e00*/  @P5 FADD.FTZ R18, -R18, -RZ ;  /* 0x800000ff12125221 */ /* 0x000fe20000010100 */
[----:B------:R-:W-:Y:S01]  /*0e10*/  F2FP.BF16.F32.PACK_AB R27, RZ, R11 ;  /* 0x0000000bff1b723e */ /* 0x000fe200000010ff */
[----:B------:R-:W-:-:S02]  /*0e20*/  IMAD.U32 R26, R7, 0x10000, RZ ;  /* 0x00010000071a7824 */ /* 0x000fc400078e00ff */
[----:B------:R-:W-:Y:S01]  /*0e30*/  @P5 FADD.FTZ R11, -R11, -RZ ;  /* 0x800000ff0b0b5221 */ /* 0x000fe20000010100 */
[-C--:B------:R-:W-:Y:S01]  /*0e40*/  FMUL.FTZ R20, R20, R3.reuse ;  /* 0x0000000314147220 */ /* 0x080fe20000410000 */
[-C--:B------:R-:W-:Y:S01]  /*0e50*/  FMUL.FTZ R7, R10, R3.reuse ;  /* 0x000000030a077220 */ /* 0x080fe20000410000 */
[-C--:B------:R-:W-:Y:S01]  /*0e60*/  @P4 FFMA.FTZ R21, R16, R2.reuse, R21 ;  /* 0x0000000210154223 */ /* 0x080fe20000010015 */
[-C--:B------:R-:W-:Y:S01]  /*0e70*/  @P4 FFMA.FTZ R19, R28, R2.reuse, R19 ;  /* 0x000000021c134223 */ /* 0x080fe20000010013 */
[-C--:B------:R-:W-:Y:S01]  /*0e80*/  @P4 FFMA.FTZ R18, R17, R2.reuse, R18 ;  /* 0x0000000211124223 */ /* 0x080fe20000010012 */
[----:B------:R-:W-:Y:S01]  /*0e90*/  FMUL.FTZ R10, R24, R3 ;  /* 0x00000003180a7220 */ /* 0x000fe20000410000 */
[----:B------:R-:W-:Y:S01]  /*0ea0*/  @P4 FFMA.FTZ R11, R26, R2, R11 ;  /* 0x000000021a0b4223 */ /* 0x000fe2000001000b */
[C---:B------:R-:W-:Y:S01]  /*0eb0*/  FFMA.FTZ R29, R15.reuse, R21, R20 ;  /* 0x000000150f1d7223 */ /* 0x040fe20000010014 */
[C---:B------:R-:W-:Y:S01]  /*0ec0*/  FFMA.FTZ R25, R15.reuse, R19, R30 ;  /* 0x000000130f197223 */ /* 0x040fe2000001001e */
[C---:B------:R-:W-:Y:S01]  /*0ed0*/  FFMA.FTZ R24, R15.reuse, R18, R7 ;  /* 0x000000120f187223 */ /* 0x040fe20000010007 */
[----:B------:R-:W-:-:S02]  /*0ee0*/  FFMA.FTZ R15, R15, R11, R10 ;  /* 0x0000000b0f0f7223 */ /* 0x000fc4000001000a */
[----:B------:R-:W-:Y:S01]  /*0ef0*/  F2FP.BF16.F32.PACK_AB R20, RZ, R29 ;  /* 0x0000001dff14723e */ /* 0x000fe200000010ff */
[----:B------:R-:W-:Y:S01]  /*0f00*/  @P6 FFMA.FTZ R29, R29, R3, R21 ;  /* 0x000000031d1d6223 */ /* 0x000fe20000010015 */
[----:B------:R-:W-:Y:S01]  /*0f10*/  F2FP.BF16.F32.PACK_AB R7, RZ, R25 ;  /* 0x00000019ff07723e */ /* 0x000fe200000010ff */
[-C--:B------:R-:W-:Y:S01]  /*0f20*/  @P6 FFMA.FTZ R25, R25, R3.reuse, R19 ;  /* 0x0000000319196223 */ /* 0x080fe20000010013 */
[----:B------:R-:W-:Y:S01]  /*0f30*/  F2FP.BF16.F32.PACK_AB R9, RZ, R24 ;  /* 0x00000018ff09723e */ /* 0x000fe200000010ff */
[----:B------:R-:W-:Y:S01]  /*0f40*/  @P6 FFMA.FTZ R24, R24, R3, R18 ;  /* 0x0000000318186223 */ /* 0x000fe20000010012 */
[----:B------:R-:W-:Y:S01]  /*0f50*/  F2FP.BF16.F32.PACK_AB R10, RZ, R15 ;  /* 0x0000000fff0a723e */ /* 0x000fe200000010ff */
[----:B------:R-:W-:Y:S01]  /*0f60*/  @P6 FFMA.FTZ R15, R15, R3, R11 ;  /* 0x000000030f0f6223 */ /* 0x000fe2000001000b */
[-C--:B------:R-:W-:Y:S01]  /*0f70*/  FFMA.FTZ R21, R25, -R0.reuse, R28 ;  /* 0x8000000019157223 */ /* 0x080fe2000001001c */
[-C--:B------:R-:W-:Y:S01]  /*0f80*/  FFMA.FTZ R16, R29, -R0.reuse, R16 ;  /* 0x800000001d107223 */ /* 0x080fe20000010010 */
[-C--:B------:R-:W-:Y:S01]  /*0f90*/  FFMA.FTZ R25, R24, -R0.reuse, R17 ;  /* 0x8000000018197223 */ /* 0x080fe20000010011 */
[----:B------:R-:W-:Y:S01]  /*0fa0*/  FFMA.FTZ R26, R15, -R0, R26 ;  /* 0x800000000f1a7223 */ /* 0x000fe2000001001a */
[----:B------:R-:W-:-:S02]  /*0fb0*/  PRMT R11, R14, 0x7610, R11 ;  /* 0x000076100e0b7816 */ /* 0x000fc4000000000b */
[----:B------:R-:W-:Y:S02]  /*0fc0*/  F2FP.BF16.F32.PACK_AB R21, R21, R16 ;  /* 0x000000101515723e */ /* 0x000fe400000010ff */
[----:B------:R-:W-:-:S07]  /*0fd0*/  F2FP.BF16.F32.PACK_AB R25, R26, R25 ;  /* 0x000000191a19723e */ /* 0x000fce00000010ff */
.L_x_61:
[CCC-:B------:R-:W-:Y:S01]  /*0fe0*/  @P3 IADD3 R18, PT, PT, R5.reuse, R8.reuse, R5.reuse ;  /* 0x0000000805123210 */ /* 0x1c0fe20007ffe005 */
[----:B------:R-:W-:Y:S01]  /*0ff0*/  IMAD.MOV.U32 R17, RZ, RZ, 0x2 ;  /* 0x00000002ff117424 */ /* 0x000fe200078e00ff */
[C---:B------:R-:W-:Y:S01]  /*1000*/  @P2 IADD3 R16, PT, PT, R5.reuse, R8, R5 ;  /* 0x0000000805102210 */ /* 0x040fe20007ffe005 */
[----:B------:R-:W-:Y:S01]  /*1010*/  IMAD.MOV.U32 R14, RZ, RZ, 0x2 ;  /* 0x00000002ff0e7424 */ /* 0x000fe200078e00ff */
[----:B------:R-:W-:Y:S01]  /*1020*/  @P3 IADD3 R15, PT, PT, R18, R5, RZ ;  /* 0x00000005120f3210 */ /* 0x000fe20007ffe0ff */
[----:B------:R-:W-:Y:S01]  /*1030*/  @P0 IMAD.WIDE R18, R5, 0x2, R12 ;  /* 0x0000000205120825 */ /* 0x000fe200078e020c */
[----:B------:R-:W-:Y:S01]  /*1040*/  PRMT R24, R21, 0x7632, R24 ;  /* 0x0000763215187816 */ /* 0x000fe20000000018 */
[----:B------:R0:W-:Y:S01]  /*1050*/  @P1 STG.E.U16 desc[UR16][R12.64], R21 ;  /* 0x000000150c001986 */ /* 0x0001e2000c101510 */
[----:B------:R-:W-:Y:S01]  /*1060*/  PRMT R26, R25, 0x7632, R26 ;  /* 0x00007632191a7816 */ /* 0x000fe2000000001a */
[----:B------:R-:W-:Y:S01]  /*1070*/  @P2 IMAD.WIDE.U32 R16, R16, R17, UR8 ;  /* 0x0000000810102e25 */ /* 0x000fe2000f8e0011 */
[----:B------:R-:W-:Y:S01]  /*1080*/  UISETP.NE.U32.AND UP0, UPT, UR18, URZ, UPT ;  /* 0x000000ff1200728c */ /* 0x000fe2000bf05070 */
[----:B------:R0:W-:Y:S02]  /*1090*/  @P0 STG.E.U16 desc[UR16][R18.64], R24 ;  /* 0x0000001812000986 */ /* 0x0001e4000c101510 */
[----:B------:R-:W-:Y:S01]  /*10a0*/  @P3 IMAD.WIDE.U32 R14, R15, R14, UR8 ;  /* 0x000000080f0e3e25 */ /* 0x000fe2000f8e000e */
[----:B------:R-:W-:Y:S01]  /*10b0*/  UISETP.NE.AND.EX UP0, UPT, UR19, URZ, UPT, UP0 ;  /* 0x000000ff1300728c */ /* 0x000fe2000bf05300 */
[----:B------:R0:W-:Y:S04]  /*10c0*/  @P2 STG.E.U16 desc[UR16][R16.64], R25 ;  /* 0x0000001910002986 */ /* 0x0001e8000c101510 */
[----:B------:R0:W-:Y:S04]  /*10d0*/  @P3 STG.E.U16 desc[UR16][R14.64], R26 ;  /* 0x0000001a0e003986 */ /* 0x0001e8000c101510 */
[----:B------:R-:W-:Y:S05]  /*10e0*/  BRA.U !UP0, `(.L_x_62) ;  /* 0x0000000108447547 */ /* 0x000fea000b800000 */
[----:B0-----:R-:W-:Y:S01]  /*10f0*/  IMAD.MOV.U32 R13, RZ, RZ, 0x2 ;  /* 0x00000002ff0d7424 */ /* 0x001fe200078e00ff */
[CCC-:B------:R-:W-:Y:S01]  /*1100*/  @P2 IADD3 R14, PT, PT, R5.reuse, R6.reuse, R4.reuse ;  /* 0x00000006050e2210 */ /* 0x1c0fe20007ffe004 */
[----:B------:R-:W-:Y:S01]  /*1110*/  IMAD.MOV.U32 R19, RZ, RZ, 0x2 ;  /* 0x00000002ff137424 */ /* 0x000fe200078e00ff */
[----:B------:R-:W-:Y:S01]  /*1120*/  @P3 IADD3 R18, PT, PT, R5, R6, R4 ;  /* 0x0000000605123210 */ /* 0x000fe20007ffe004 */
[----:B------:R-:W-:-:S03]  /*1130*/  @P0 IMAD.WIDE.U32 R12, R8, R13, UR6 ;  /* 0x00000006080c0e25 */ /* 0x000fc6000f8e000d */
[--C-:B------:R-:W-:Y:S01]  /*1140*/  @P3 IADD3 R17, PT, PT, R5, R18, R5.reuse ;  /* 0x0000001205113210 */ /* 0x100fe20007ffe005 */
[----:B------:R-:W-:Y:S02]  /*1150*/  IMAD.MOV.U32 R15, RZ, RZ, 0x2 ;  /* 0x00000002ff0f7424 */ /* 0x000fe400078e00ff */
[----:B------:R-:W-:Y:S02]  /*1160*/  @P2 IMAD.IADD R14, R14, 0x1, R5 ;  /* 0x000000010e0e2824 */ /* 0x000fe400078e0205 */
[----:B------:R-:W-:Y:S02]  /*1170*/  IMAD.MOV.U32 R16, RZ, RZ, 0x2 ;  /* 0x00000002ff107424 */ /* 0x000fe400078e00ff */
[----:B------:R-:W-:-:S04]  /*1180*/  @P1 IMAD.WIDE.U32 R18, R8, R19, UR6 ;  /* 0x0000000608121e25 */ /* 0x000fc8000f8e0013 */
[----:B------:R-:W-:Y:S01]  /*1190*/  @P0 IMAD.WIDE R12, R5, 0x2, R12 ;  /* 0x00000002050c0825 */ /* 0x000fe200078e020c */
[----:B------:R1:W-:Y:S03]  /*11a0*/  @P1 STG.E.U16 desc[UR16][R18.64], R22 ;  /* 0x0000001612001986 */ /* 0x0003e6000c101510 */
[----:B------:R-:W-:Y:S01]  /*11b0*/  @P2 IMAD.WIDE.U32 R14, R14, R15, UR6 ;  /* 0x000000060e0e2e25 */ /* 0x000fe2000f8e000f */
[----:B------:R1:W-:Y:S03]  /*11c0*/  @P0 STG.E.U16 desc[UR16][R12.64], R23 ;  /* 0x000000170c000986 */ /* 0x0003e6000c101510 */
[----:B------:R-:W-:Y:S01]  /*11d0*/  @P3 IMAD.WIDE.U32 R16, R17, R16, UR6 ;  /* 0x0000000611103e25 */ /* 0x000fe2000f8e0010 */
[----:B------:R1:W-:Y:S04]  /*11e0*/  @P2 STG.E.U16 desc[UR16][R14.64], R11 ;  /* 0x0000000b0e002986 */ /* 0x0003e8000c101510 */
[----:B------:R1:W-:Y:S02]  /*11f0*/  @P3 STG.E.U16 desc[UR16][R16.64], R27 ;  /* 0x0000001b10003986 */ /* 0x0003e4000c101510 */
.L_x_62:
[----:B01----:R-:W-:Y:S01]  /*1200*/  PRMT R17, R9, 0x7610, R17 ;  /* 0x0000761009117816 */ /* 0x003fe20000000011 */
[----:B------:R-:W-:Y:S02]  /*1210*/  HFMA2 R9, -RZ, RZ, 0, 1.1920928955078125e-07 ;  /* 0x00000002ff097431 */ /* 0x000fe400000001ff */
[----:B------:R-:W-:Y:S01]  /*1220*/  IMAD.MOV.U32 R13, RZ, RZ, 0x2 ;  /* 0x00000002ff0d7424 */ /* 0x000fe200078e00ff */
[CCC-:B------:R-:W-:Y:S01]  /*1230*/  @P3 IADD3 R14, PT, PT, R5.reuse, R8.reuse, R5.reuse ;  /* 0x00000008050e3210 */ /* 0x1c0fe20007ffe005 */
[----:B------:R-:W-:Y:S01]  /*1240*/  IMAD.MOV.U32 R16, RZ, RZ, 0x2 ;  /* 0x00000002ff107424 */ /* 0x000fe200078e00ff */
[----:B------:R-:W-:Y:S01]  /*1250*/  @P2 IADD3 R11, PT, PT, R5, R8, R5 ;  /* 0x00000008050b2210 */ /* 0x000fe20007ffe005 */
[----:B------:R-:W-:Y:S01]  /*1260*/  @P0 IMAD.WIDE.U32 R12, R8, R13, UR4 ;  /* 0x00000004080c0e25 */ /* 0x000fe2000f8e000d */
[----:B------:R-:W-:-:S03]  /*1270*/  PRMT R18, R10, 0x7610, R18 ;  /* 0x000076100a127816 */ /* 0x000fc60000000012 */
[----:B------:R-:W-:Y:S02]  /*1280*/  IMAD.MOV.U32 R15, RZ, RZ, 0x2 ;  /* 0x00000002ff0f7424 */ /* 0x000fe400078e00ff */
[----:B------:R-:W-:Y:S02]  /*1290*/  @P3 IMAD.IADD R14, R14, 0x1, R5 ;  /* 0x000000010e0e3824 */ /* 0x000fe400078e0205 */
[----:B------:R-:W-:-:S04]  /*12a0*/  @P1 IMAD.WIDE.U32 R8, R8, R9, UR4 ;  /* 0x0000000408081e25 */ /* 0x000fc8000f8e0009 */
[----:B------:R-:W-:Y:S01]  /*12b0*/  @P0 IMAD.WIDE R12, R5, 0x2, R12 ;  /* 0x00000002050c0825 */ /* 0x000fe200078e020c */
[----:B------:R0:W-:Y:S03]  /*12c0*/  @P1 STG.E.U16 desc[UR16][R8.64], R20 ;  /* 0x0000001408001986 */ /* 0x0001e6000c101510 */
[----:B------:R-:W-:Y:S01]  /*12d0*/  @P2 IMAD.WIDE.U32 R10, R11, R16, UR4 ;  /* 0x000000040b0a2e25 */ /* 0x000fe2000f8e0010 */
[----:B------:R0:W-:Y:S03]  /*12e0*/  @P0 STG.E.U16 desc[UR16][R12.64], R7 ;  /* 0x000000070c000986 */ /* 0x0001e6000c101510 */
[----:B------:R-:W-:Y:S01]  /*12f0*/  @P3 IMAD.WIDE.U32 R14, R14, R15, UR4 ;  /* 0x000000040e0e3e25 */ /* 0x000fe2000f8e000f */
[----:B------:R0:W-:Y:S03]  /*1300*/  @P2 STG.E.U16 desc[UR16][R10.64], R17 ;  /* 0x000000110a002986 */ /* 0x0001e6000c101510 */
[----:B------:R-:W-:Y:S01]  /*1310*/  IMAD R6, R5, 0x4, R6 ;  /* 0x0000000405067824 */ /* 0x000fe200078e0206 */
[----:B------:R0:W-:Y:S01]  /*1320*/  @P3 STG.E.U16 desc[UR16][R14.64], R18 ;  /* 0x000000120e003986 */ /* 0x0001e2000c101510 */
[----:B------:R-:W-:-:S03]  /*1330*/  IMAD.U32 R16, RZ, RZ, UR11 ;  /* 0x0000000bff107e24 */ /* 0x000fc6000f8e00ff */
[C---:B------:R-:W-:Y:S02]  /*1340*/  ISETP.LT.U32.AND P0, PT, R6.reuse, UR15, PT ;  /* 0x0000000f06007c0c */ /* 0x040fe4000bf01070 */
[----:B------:R-:W-:Y:S02]  /*1350*/  ISETP.LT.U32.AND P1, PT, R6, 0x10000, PT ;  /* 0x000100000600780c */ /* 0x000fe40003f21070 */
[----:B------:R-:W-:-:S13]  /*1360*/  ISETP.GT.AND.EX P0, PT, R16, RZ, PT, P0 ;  /* 0x000000ff1000720c */ /* 0x000fda0003f04300 */
[----:B0-----:R-:W-:Y:S05]  /*1370*/  @P0 BRA P1, `(.L_x_63) ;  /* 0xfffffff000280947 */ /* 0x001fea000083ffff */
[----:B------:R-:W-:Y:S05]  /*1380*/  EXIT ;  /* 0x000000000000794d */ /* 0x000fea0003800000 */
.L_x_59:
[----:B------:R-:W0:Y:S02]  /*1390*/  LDCU.64 UR12, c[0x0][0x1000] ;  /* 0x00020000ff0c77ac */ /* 0x000e240008000a00 */
[----:B0-----:R-:W-:-:S04]  /*13a0*/  UISETP.NE.U32.AND UP0, UPT, UR12, URZ, UPT ;  /* 0x000000ff0c00728c */ /* 0x001fc8000bf05070 */
[----:B------:R-:W-:-:S09]  /*13b0*/  UISETP.NE.AND.EX UP0, UPT, UR13, URZ, UPT, UP0 ;  /* 0x000000ff0d00728c */ /* 0x000fd2000bf05300 */
[----:B------:R-:W-:Y:S05]  /*13c0*/  BRA.U !UP0, `(.L_x_64) ;  /* 0x0000000908387547 */ /* 0x000fea000b800000 */
[----:B------:R-:W-:Y:S01]  /*13d0*/  IMAD.MOV.U32 R6, RZ, RZ, RZ ;  /* 0x000000ffff067224 */ /* 0x000fe200078e00ff */
[----:B------:R-:W0:Y:S06]  /*13e0*/  LDCU.U8 UR12, c[0x0][0xff8] ;  /* 0x0001ff00ff0c77ac */ /* 0x000e2c0008000000 */
.L_x_65:
[----:B------:R-:W3:Y:S01]  /*13f0*/  LDC.64 R8, c[0x0][0x1000] ;  /* 0x00040000ff087b82 */ /* 0x000ee20000000a00 */
[----:B-1----:R-:W-:Y:S01]  /*1400*/  IADD3 R24, PT, PT, R4, R6, RZ ;  /* 0x0000000604187210 */ /* 0x002fe20007ffe0ff */
[----:B------:R-:W-:-:S03]  /*1410*/  IMAD.U32 R7, RZ, RZ, UR11 ;  /* 0x0000000bff077e24 */ /* 0x000fc6000f8e00ff */
[C---:B------:R-:W-:Y:S01]  /*1420*/  ISETP.LT.U32.AND P0, PT, R24.reuse, UR15, PT ;  /* 0x0000000f18007c0c */ /* 0x040fe2000bf01070 */
[----:B--2---:R-:W-:-:S03]  /*1430*/  IMAD.IADD R22, R24, 0x1, R5 ;  /* 0x0000000118167824 */ /* 0x004fc600078e0205 */
[----:B------:R-:W-:Y:S01]  /*1440*/  ISETP.GT.AND.EX P0, PT, R7, RZ, PT, P0 ;  /* 0x000000ff0700720c */ /* 0x000fe20003f04300 */
[--C-:B------:R-:W-:Y:S01]  /*1450*/  IMAD.IADD R12, R22, 0x1, R5.reuse ;  /* 0x00000001160c7824 */ /* 0x100fe200078e0205 */
[C---:B------:R-:W-:Y:S02]  /*1460*/  LEA R16, P1, R24.reuse, UR6, 0x1 ;  /* 0x0000000618107c11 */ /* 0x040fe4000f8208ff */
[C---:B------:R-:W-:Y:S01]  /*1470*/  ISETP.LT.U32.AND P0, PT, R24.reuse, 0x10000, P0 ;  /* 0x000100001800780c */ /* 0x040fe20000701070 */
[----:B------:R-:W-:Y:S01]  /*1480*/  IMAD.U32 R10, RZ, RZ, UR11 ;  /* 0x0000000bff0a7e24 */ /* 0x000fe2000f8e00ff */
[----:B------:R-:W-:Y:S01]  /*1490*/  LEA.HI.X R17, R24, UR7, RZ, 0x1, P1 ;  /* 0x0000000718117c11 */ /* 0x000fe200088f0cff */
[C---:B------:R-:W-:Y:S01]  /*14a0*/  IMAD.IADD R13, R12.reuse, 0x1, R5 ;  /* 0x000000010c0d7824 */ /* 0x040fe200078e0205 */
[----:B------:R-:W-:Y:S01]  /*14b0*/  ISETP.LT.U32.AND P1, PT, R12, UR15, PT ;  /* 0x0000000f0c007c0c */ /* 0x000fe2000bf21070 */
[----:B---3--:R1:W2:Y:S01]  /*14c0*/  LDG.E R27, desc[UR16][R8.64] ;  /* 0x00000010081b7981 */ /* 0x0082a2000c1e1900 */
[----:B------:R-:W-:Y:S01]  /*14d0*/  PRMT R28, RZ, 0x7610, R28 ;  /* 0x00007610ff1c7816 */ /* 0x000fe2000000001c */
[----:B------:R-:W-:Y:S01]  /*14e0*/  IMAD.MOV.U32 R19, RZ, RZ, 0x2 ;  /* 0x00000002ff137424 */ /* 0x000fe200078e00ff */
[----:B------:R-:W-:-:S02]  /*14f0*/  ISETP.GT.AND.EX P1, PT, R10, RZ, PT, P1 ;  /* 0x000000ff0a00720c */ /* 0x000fc40003f24310 */
[----:B------:R-:W-:Y:S02]  /*1500*/  ISETP.LT.U32.AND P2, PT, R13, UR15, PT ;  /* 0x0000000f0d007c0c */ /* 0x000fe4000bf41070 */
[----:B------:R-:W-:Y:S01]  /*1510*/  ISETP.LT.U32.AND P1, PT, R12, 0x10000, P1 ;  /* 0x000100000c00780c */ /* 0x000fe20000f21070 */
[----:B------:R-:W3:Y:S01]  /*1520*/  @P0 LDG.E.U16 R28, desc[UR16][R16.64] ;  /* 0x00000010101c0981 */ /* 0x000ee2000c1e1500 */
[----:B------:R-:W-:Y:S01]  /*1530*/  PRMT R7, RZ, 0x7610, R7 ;  /* 0x00007610ff077816 */ /* 0x000fe20000000007 */
[----:B------:R-:W-:Y:S01]  /*1540*/  IMAD.WIDE.U32 R18, R24, R19, UR8 ;  /* 0x0000000818127e25 */ /* 0x000fe2000f8e0013 */
[----:B-1----:R-:W-:-:S04]  /*1550*/  MOV R8, UR11 ;  /* 0x0000000b00087c02 */ /* 0x002fc80008000f00 */
[----:B------:R-:W-:Y:S01]  /*1560*/  ISETP.GT.AND.EX P2, PT, R8, RZ, PT, P2 ;  /* 0x000000ff0800720c */ /* 0x000fe20003f44320 */
[----:B------:R1:W4:Y:S01]  /*1570*/  @P0 LDG.E.U16 R7, desc[UR16][R18.64] ;  /* 0x0000001012070981 */ /* 0x000322000c1e1500 */
[----:B------:R-:W-:Y:S01]  /*1580*/  ISETP.LT.U32.AND P3, PT, R22, UR15, PT ;  /* 0x0000000f16007c0c */ /* 0x000fe2000bf61070 */
[----:B------:R-:W-:Y:S01]  /*1590*/  IMAD.WIDE R14, R5, 0x2, R16 ;  /* 0x00000002050e7825 */ /* 0x000fe200078e0210 */
[----:B------:R-:W-:Y:S02]  /*15a0*/  ISETP.LT.U32.AND P2, PT, R13, 0x10000, P2 ;  /* 0x000100000d00780c */ /* 0x000fe40001741070 */
[----:B------:R-:W-:Y:S02]  /*15b0*/  ISETP.GT.AND.EX P3, PT, R8, RZ, PT, P3 ;  /* 0x000000ff0800720c */ /* 0x000fe40003f64330 */
[----:B------:R-:W-:Y:S02]  /*15c0*/  @P1 LEA R8, P4, R12, UR6, 0x1 ;  /* 0x000000060c081c11 */ /* 0x000fe4000f8808ff */
[----:B------:R-:W-:-:S02]  /*15d0*/  ISETP.LT.U32.AND P3, PT, R22, 0x10000, P3 ;  /* 0x000100001600780c */ /* 0x000fc40001f61070 */
[----:B------:R-:W-:Y:S02]  /*15e0*/  @P1 LEA.HI.X R9, R12, UR7, RZ, 0x1, P4 ;  /* 0x000000070c091c11 */ /* 0x000fe4000a0f0cff */
[----:B------:R-:W-:Y:S02]  /*15f0*/  PRMT R25, RZ, 0x7610, R25 ;  /* 0x00007610ff197816 */ /* 0x000fe40000000019 */
[----:B------:R-:W-:Y:S02]  /*1600*/  PRMT R21, RZ, 0x7610, R21 ;  /* 0x00007610ff157816 */ /* 0x000fe40000000015 */
[C---:B------:R-:W-:Y:S02]  /*1610*/  @P2 LEA R32, P4, R13.reuse, UR6, 0x1 ;  /* 0x000000060d202c11 */ /* 0x040fe4000f8808ff */
[----:B------:R-:W-:Y:S01]  /*1620*/  PRMT R20, RZ, 0x7610, R20 ;  /* 0x00007610ff147816 */ /* 0x000fe20000000014 */
[----:B------:R0:W4:Y:S01]  /*1630*/  @P1 LDG.E.U16 R25, desc[UR16][R8.64] ;  /* 0x0000001008191981 */ /* 0x000122000c1e1500 */
[----:B------:R-:W-:-:S02]  /*1640*/  @P2 LEA.HI.X R33, R13, UR7, RZ, 0x1, P4 ;  /* 0x000000070d212c11 */ /* 0x000fc4000a0f0cff */
[C---:B------:R-:W-:Y:S01]  /*1650*/  @P1 LEA R10, P4, R12.reuse, UR8, 0x1 ;  /* 0x000000080c0a1c11 */ /* 0x040fe2000f8808ff */
[----:B------:R-:W4:Y:S01]  /*1660*/  @P3 LDG.E.U16 R21, desc[UR16][R14.64] ;  /* 0x000000100e153981 */ /* 0x000f22000c1e1500 */
[----:B------:R-:W-:Y:S02]  /*1670*/  PRMT R26, RZ, 0x7610, R26 ;  /* 0x00007610ff1a7816 */ /* 0x000fe4000000001a */
[----:B------:R-:W-:Y:S01]  /*1680*/  @P1 LEA.HI.X R11, R12, UR9, RZ, 0x1, P4 ;  /* 0x000000090c0b1c11 */ /* 0x000fe2000a0f0cff */
[----:B------:R-:W4:Y:S01]  /*1690*/  @P2 LDG.E.U16 R20, desc[UR16][R32.64] ;  /* 0x0000001020142981 */ /* 0x000f22000c1e1500 */
[----:B------:R-:W-:Y:S01]  /*16a0*/  PRMT R30, RZ, 0x7610, R30 ;  /* 0x00007610ff1e7816 */ /* 0x000fe2000000001e */
[----:B-1----:R-:W-:Y:S01]  /*16b0*/  IMAD.WIDE R18, R5, 0x2, R18 ;  /* 0x0000000205127825 */ /* 0x002fe200078e0212 */
[----:B0-----:R-:W-:Y:S01]  /*16c0*/  @P2 LEA R8, P4, R13, UR8, 0x1 ;  /* 0x000000080d082c11 */ /* 0x001fe2000f8808ff */
[----:B------:R-:W4:Y:S01]  /*16d0*/  @P1 LDG.E.U16 R26, desc[UR16][R10.64] ;  /* 0x000000100a1a1981 */ /* 0x000f22000c1e1500 */
[----:B------:R-:W-:-:S02]  /*16e0*/  PRMT R23, RZ, 0x7610, R23 ;  /* 0x00007610ff177816 */ /* 0x000fc40000000017 */
[----:B------:R-:W-:Y:S01]  /*16f0*/  @P2 LEA.HI.X R9, R13, UR9, RZ, 0x1, P4 ;  /* 0x000000090d092c11 */ /* 0x000fe2000a0f0cff */
[----:B------:R0:W4:Y:S04]  /*1700*/  @P3 LDG.E.U16 R30, desc[UR16][R18.64] ;  /* 0x00000010121e3981 */ /* 0x000128000c1e1500 */
[----:B------:R1:W4:Y:S01]  /*1710*/  @P2 LDG.E.U16 R23, desc[UR16][R8.64] ;  /* 0x0000001008172981 */ /* 0x000322000c1e1500 */
[----:B------:R-:W1:Y:S01]  /*1720*/  LDCU.S8 UR10, c[0x0][0xff9] ;  /* 0x0001ff20ff0a77ac */ /* 0x000e620008000200 */
[----:B------:R-:W-:Y:S02]  /*1730*/  FSETP.NEU.FTZ.AND P5, PT, R2, RZ, PT ;  /* 0x000000ff0200720b */ /* 0x000fe40003fbd000 */
[----:B0-----:R-:W-:-:S04]  /*1740*/  @P0 LEA R18, P6, R24, UR8, 0x1 ;  /* 0x0000000818120c11 */ /* 0x001fc8000f8c08ff */
[----:B------:R-:W-:Y:S02]  /*1750*/  @P0 LEA.HI.X R19, R24, UR9, RZ, 0x1, P6 ;  /* 0x0000000918130c11 */ /* 0x000fe4000b0f0cff */
[----:B-1----:R-:W-:Y:S01]  /*1760*/  ISETP.NE.AND P4, PT, RZ, UR10, PT ;  /* 0x0000000aff007c0c */ /* 0x002fe2000bf85270 */
[----:B------:R-:W-:-:S06]  /*1770*/  UPRMT UR10, UR12, 0x8880, URZ ;  /* 0x000088800c0a7896 */ /* 0x000fcc00080000ff */
[----:B------:R-:W-:Y:S01]  /*1780*/  ISETP.NE.AND P6, PT, RZ, UR10, PT ;  /* 0x0000000aff007c0c */ /* 0x000fe2000bfc5270 */
[----:B------:R-:W-:Y:S01]  /*1790*/  IMAD R6, R5, 0x4, R6 ;  /* 0x0000000405067824 */ /* 0x000fe200078e0206 */
[----:B--2---:R-:W0:Y:S01]  /*17a0*/  MUFU.RCP R29, R27 ;  /* 0x0000001b001d7308 */ /* 0x004e220000001000 */
[----:B---3--:R-:W-:-:S04]  /*17b0*/  IMAD.U32 R28, R28, 0x10000, RZ ;  /* 0x000100001c1c7824 */ /* 0x008fc800078e00ff */
[----:B0-----:R-:W-:Y:S01]  /*17c0*/  FMUL.FTZ R28, R28, R29 ;  /* 0x0000001d1c1c7220 */ /* 0x001fe20000410000 */
[----:B----4-:R-:W-:-:S04]  /*17d0*/  IMAD.U32 R11, R7, 0x10000, RZ ;  /* 0x00010000070b7824 */ /* 0x010fc800078e00ff */
[----:B------:R-:W-:Y:S01]  /*17e0*/  F2FP.BF16.F32.PACK_AB R10, RZ, R28 ;  /* 0x0000001cff0a723e */ /* 0x000fe200000010ff */
[----:B------:R-:W-:-:S04]  /*17f0*/  @P4 FADD.FTZ R28, -R28, -RZ ;  /* 0x800000ff1c1c4221 */ /* 0x000fc80000010100 */
[----:B------:R-:W-:-:S05]  /*1800*/  @P5 FFMA.FTZ R28, R11, R2, R28 ;  /* 0x000000020b1c5223 */ /* 0x000fca000001001c */
[----:B------:R-:W-:Y:S01]  /*1810*/  F2FP.BF16.F32.PACK_AB R7, RZ, R28 ;  /* 0x0000001cff07723e */ /* 0x000fe200000010ff */
[----:B------:R-:W-:Y:S01]  /*1820*/  @P6 FFMA.FTZ R28, R28, R3, R28 ;  /* 0x000000031c1c6223 */ /* 0x000fe2000001001c */
[----:B------:R-:W-:-:S03]  /*1830*/  IMAD.U32 R32, R25, 0x10000, RZ ;  /* 0x0001000019207824 */ /* 0x000fc600078e00ff */
[----:B-----5:R-:W-:Y:S01]  /*1840*/  FFMA.FTZ R8, R28, -R0, R11 ;  /* 0x800000001c087223 */ /* 0x020fe2000001000b */
[----:B------:R-:W-:Y:S02]  /*1850*/  IMAD.U32 R28, R21, 0x10000, RZ ;  /* 0x00010000151c7824 */ /* 0x000fe400078e00ff */
[-C--:B------:R-:W-:Y:S01]  /*1860*/  FMUL.FTZ R9, R32, R29.reuse ;  /* 0x0000001d20097220 */ /* 0x080fe20000410000 */
[----:B------:R-:W-:Y:S02]  /*1870*/  IMAD.U32 R20, R20, 0x10000, RZ ;  /* 0x0001000014147824 */ /* 0x000fe400078e00ff */
[-C--:B------:R-:W-:Y:S01]  /*1880*/  FMUL.FTZ R27, R28, R29.reuse ;  /* 0x0000001d1c1b7220 */ /* 0x080fe20000410000 */
[----:B------:R-:W-:Y:S01]  /*1890*/  F2FP.BF16.F32.PACK_AB R8, RZ, R8 ;  /* 0x00000008ff08723e */ /* 0x000fe200000010ff */
[----:B------:R-:W-:Y:S01]  /*18a0*/  FMUL.FTZ R28, R20, R29 ;  /* 0x0000001d141c7220 */ /* 0x000fe20000410000 */
[----:B------:R-:W-:Y:S01]  /*18b0*/  F2FP.BF16.F32.PACK_AB R20, RZ, R9 ;  /* 0x00000009ff14723e */ /* 0x000fe200000010ff */
[----:B------:R-:W-:-:S02]  /*18c0*/  IMAD.U32 R26, R26, 0x10000, RZ ;  /* 0x000100001a1a7824 */ /* 0x000fc400078e00ff */
[----:B------:R-:W-:Y:S01]  /*18d0*/  @P4 FADD.FTZ R9, -R9, -RZ ;  /* 0x800000ff09094221 */ /* 0x000fe20000010100 */
[----:B------:R-:W-:Y:S02]  /*18e0*/  PRMT R11, R8, 0x7610, R11 ;  /* 0x00007610080b7816 */ /* 0x000fe4000000000b */
[----:B------:R-:W-:Y:S01]  /*18f0*/  F2FP.BF16.F32.PACK_AB R25, RZ, R27 ;  /* 0x0000001bff19723e */ /* 0x000fe200000010ff */
[----:B------:R-:W-:Y:S01]  /*1900*/  @P5 FFMA.FTZ R9, R26, R2, R9 ;  /* 0x000000021a095223 */ /* 0x000fe20000010009 */
[----:B------:R-:W-:Y:S01]  /*1910*/  SHF.L.U32 R30, R30, 0x10, RZ ;  /* 0x000000101e1e7819 */ /* 0x000fe200000006ff */
[----:B------:R-:W-:Y:S01]  /*1920*/  @P4 FADD.FTZ R27, -R27, -RZ ;  /* 0x800000ff1b1b4221 */ /* 0x000fe20000010100 */
[----:B------:R-:W-:Y:S01]  /*1930*/  F2FP.BF16.F32.PACK_AB R21, RZ, R28 ;  /* 0x0000001cff15723e */ /* 0x000fe200000010ff */
[----:B------:R-:W-:Y:S02]  /*1940*/  IMAD.U32 R23, R23, 0x10000, RZ ;  /* 0x0001000017177824 */ /* 0x000fe400078e00ff */
[----:B------:R-:W-:Y:S01]  /*1950*/  @P4 FADD.FTZ R28, -R28, -RZ ;  /* 0x800000ff1c1c4221 */ /* 0x000fe20000010100 */
[----:B------:R0:W-:Y:S01]  /*1960*/  @P0 STG.E.U16 desc[UR16][R18.64], R11 ;  /* 0x0000000b12000986 */ /* 0x0001e2000c101510 */
[----:B------:R-:W-:-:S02]  /*1970*/  @P5 FFMA.FTZ R27, R30, R2, R27 ;  /* 0x000000021e1b5223 */ /* 0x000fc4000001001b */
[----:B------:R-:W-:-:S03]  /*1980*/  @P5 FFMA.FTZ R28, R23, R2, R28 ;  /* 0x00000002171c5223 */ /* 0x000fc6000001001c */
[----:B------:R-:W-:Y:S02]  /*1990*/  F2FP.BF16.F32.PACK_AB R8, RZ, R27 ;  /* 0x0000001bff08723e */ /* 0x000fe400000010ff */
[----:B0-----:R-:W-:Y:S01]  /*19a0*/  F2FP.BF16.F32.PACK_AB R11, RZ, R9 ;  /* 0x00000009ff0b723e */ /* 0x001fe200000010ff */
[-C--:B------:R-:W-:Y:S01]  /*19b0*/  @P6 FFMA.FTZ R9, R9, R3.reuse, R9 ;  /* 0x0000000309096223 */ /* 0x080fe20000010009 */
[-C--:B------:R-:W-:Y:S01]  /*19c0*/  @P6 FFMA.FTZ R27, R27, R3.reuse, R27 ;  /* 0x000000031b1b6223 */ /* 0x080fe2000001001b */
[----:B------:R-:W-:Y:S02]  /*19d0*/  @P3 LEA R18, P4, R24, UR8, 0x1 ;  /* 0x0000000818123c11 */ /* 0x000fe4000f8808ff */
[----:B------:R-:W-:Y:S01]  /*19e0*/  FFMA.FTZ R26, R9, -R0, R26 ;  /* 0x80000000091a7223 */ /* 0x000fe2000001001a */
[----:B------:R-:W-:Y:S01]  /*19f0*/  F2FP.BF16.F32.PACK_AB R9, RZ, R28 ;  /* 0x0000001cff09723e */ /* 0x000fe200000010ff */
[----:B------:R-:W-:Y:S01]  /*1a00*/  @P6 FFMA.FTZ R28, R28, R3, R28 ;  /* 0x000000031c1c6223 */ /* 0x000fe2000001001c */
[----:B------:R-:W-:Y:S01]  /*1a10*/  FFMA.FTZ R27, R27, -R0, R30 ;  /* 0x800000001b1b7223 */ /* 0x000fe2000001001e */
[----:B------:R-:W-:-:S02]  /*1a20*/  @P3 LEA.HI.X R19, R24, UR9, RZ, 0x1, P4 ;  /* 0x0000000918133c11 */ /* 0x000fc4000a0f0cff */
[----:B------:R-:W-:Y:S01]  /*1a30*/  FFMA.FTZ R23, R28, -R0, R23 ;  /* 0x800000001c177223 */ /* 0x000fe20000010017 */
[C---:B------:R-:W-:Y:S02]  /*1a40*/  @P1 LEA R28, P4, R12.reuse, UR8, 0x1 ;  /* 0x000000080c1c1c11 */ /* 0x040fe4000f8808ff */
[----:B------:R-:W-:Y:S01]  /*1a50*/  F2FP.BF16.F32.PACK_AB R27, RZ, R27 ;  /* 0x0000001bff1b723e */ /* 0x000fe200000010ff */
[----:B------:R-:W-:Y:S01]  /*1a60*/  @P3 IMAD.WIDE R18, R5, 0x2, R18 ;  /* 0x0000000205123825 */ /* 0x000fe200078e0212 */
[----:B------:R-:W-:Y:S02]  /*1a70*/  @P1 LEA.HI.X R29, R12, UR9, RZ, 0x1, P4 ;  /* 0x000000090c1d1c11 */ /* 0x000fe4000a0f0cff */
[----:B------:R-:W-:Y:S02]  /*1a80*/  @P2 LEA R30, P4, R13, UR8, 0x1 ;  /* 0x000000080d1e2c11 */ /* 0x000fe4000f8808ff */
[----:B------:R0:W-:Y:S01]  /*1a90*/  @P3 STG.E.U16 desc[UR16][R18.64], R27 ;  /* 0x0000001b12003986 */ /* 0x0001e2000c101510 */
[----:B------:R-:W-:-:S02]  /*1aa0*/  F2FP.BF16.F32.PACK_AB R26, RZ, R26 ;  /* 0x0000001aff1a723e */ /* 0x000fc400000010ff */
[----:B------:R-:W-:Y:S02]  /*1ab0*/  @P2 LEA.HI.X R31, R13, UR9, RZ, 0x1, P4 ;  /* 0x000000090d1f2c11 */ /* 0x000fe4000a0f0cff */
[C---:B------:R-:W-:Y:S01]  /*1ac0*/  @P1 LEA R32, P4, R12.reuse, UR6, 0x1 ;  /* 0x000000060c201c11 */ /* 0x040fe2000f8808ff */
[----:B------:R-:W-:Y:S01]  /*1ad0*/  @P1 STG.E.U16 desc[UR16][R28.64], R26 ;  /* 0x0000001a1c001986 */ /* 0x000fe2000c101510 */
[----:B0-----:R-:W-:Y:S02]  /*1ae0*/  F2FP.BF16.F32.PACK_AB R19, RZ, R23 ;  /* 0x00000017ff13723e */ /* 0x001fe400000010ff */
[----:B------:R-:W-:-:S03]  /*1af0*/  @P1 LEA.HI.X R33, R12, UR7, RZ, 0x1, P4 ;  /* 0x000000070c211c11 */ /* 0x000fc6000a0f0cff */
[----:B------:R-:W-:Y:S01]  /*1b00*/  @P2 STG.E.U16 desc[UR16][R30.64], R19 ;  /* 0x000000131e002986 */ /* 0x000fe2000c101510 */
[----:B------:R-:W-:-:S03]  /*1b10*/  @P2 LEA R18, P5, R13, UR6, 0x1 ;  /* 0x000000060d122c11 */ /* 0x000fc6000f8a08ff */
[----:B------:R0:W-:Y:S04]  /*1b20*/  @P0 STG.E.U16 desc[UR16][R16.64], R10 ;  /* 0x0000000a10000986 */ /* 0x0001e8000c101510 */
[----:B------:R1:W-:Y:S01]  /*1b30*/  @P3 STG.E.U16 desc[UR16][R14.64], R25 ;  /* 0x000000190e003986 */ /* 0x0003e2000c101510 */
[----:B0-----:R-:W-:Y:S02]  /*1b40*/  PRMT R17, R20, 0x7610, R17 ;  /* 0x0000761014117816 */ /* 0x001fe40000000011 */
[----:B------:R-:W-:Y:S02]  /*1b50*/  @P0 LEA R20, P4, R24, UR4, 0x1 ;  /* 0x0000000418140c11 */ /* 0x000fe4000f8808ff */
[----:B-1----:R-:W-:Y:S02]  /*1b60*/  PRMT R15, R21, 0x7610, R15 ;  /* 0x00007610150f7816 */ /* 0x002fe4000000000f */
[----:B------:R-:W-:-:S02]  /*1b70*/  @P2 LEA.HI.X R19, R13, UR7, RZ, 0x1, P5 ;  /* 0x000000070d132c11 */ /* 0x000fc4000a8f0cff */
[----:B------:R-:W-:Y:S02]  /*1b80*/  @P0 LEA.HI.X R21, R24, UR5, RZ, 0x1, P4 ;  /* 0x0000000518150c11 */ /* 0x000fe4000a0f0cff */
[C---:B------:R-:W-:Y:S01]  /*1b90*/  @P3 LEA R24, P4, R22.reuse, UR4, 0x1 ;  /* 0x0000000416183c11 */ /* 0x040fe2000f8808ff */
[----:B------:R0:W-:Y:S03]  /*1ba0*/  @P1 STG.E.U16 desc[UR16][R32.64], R17 ;  /* 0x0000001120001986 */ /* 0x0001e6000c101510 */
[----:B------:R-:W-:Y:S01]  /*1bb0*/  @P3 LEA.HI.X R25, R22, UR5, RZ, 0x1, P4 ;  /* 0x0000000516193c11 */ /* 0x000fe2000a0f0cff */
[----:B------:R1:W-:Y:S01]  /*1bc0*/  @P2 STG.E.U16 desc[UR16][R18.64], R15 ;  /* 0x0000000f12002986 */ /* 0x0003e2000c101510 */
[----:B------:R-:W-:-:S03]  /*1bd0*/  @P1 LEA R16, P4, R12, UR4, 0x1 ;  /* 0x000000040c101c11 */ /* 0x000fc6000f8808ff */
[----:B------:R2:W-:Y:S01]  /*1be0*/  @P0 STG.E.U16 desc[UR16][R20.64], R7 ;  /* 0x0000000714000986 */ /* 0x0005e2000c101510 */
[C---:B------:R-:W-:Y:S02]  /*1bf0*/  @P2 LEA R14, P0, R13.reuse, UR4, 0x1 ;  /* 0x000000040d0e2c11 */ /* 0x040fe4000f8008ff */
[----:B0-----:R-:W-:Y:S01]  /*1c00*/  @P1 LEA.HI.X R17, R12, UR5, RZ, 0x1, P4 ;  /* 0x000000050c111c11 */ /* 0x001fe2000a0f0cff */
[----:B------:R3:W-:Y:S01]  /*1c10*/  @P3 STG.E.U16 desc[UR16][R24.64], R8 ;  /* 0x0000000818003986 */ /* 0x0007e2000c101510 */
[----:B-1----:R-:W-:-:S03]  /*1c20*/  @P2 LEA.HI.X R15, R13, UR5, RZ, 0x1, P0 ;  /* 0x000000050d0f2c11 */ /* 0x002fc600080f0cff */
[----:B------:R3:W-:Y:S01]  /*1c30*/  @P1 STG.E.U16 desc[UR16][R16.64], R11 ;  /* 0x0000000b10001986 */ /* 0x0007e2000c101510 */
[C---:B------:R-:W-:Y:S01]  /*1c40*/  ISETP.LT.U32.AND P0, PT, R6.reuse, UR15, PT ;  /* 0x0000000f06007c0c */ /* 0x040fe2000bf01070 */
[----:B--2---:R-:W-:Y:S02]  /*1c50*/  IMAD.U32 R7, RZ, RZ, UR11 ;  /* 0x0000000bff077e24 */ /* 0x004fe4000f8e00ff */
[----:B------:R3:W-:Y:S01]  /*1c60*/  @P2 STG.E.U16 desc[UR16][R14.64], R9 ;  /* 0x000000090e002986 */ /* 0x0007e2000c101510 */
[----:B------:R-:W-:Y:S02]  /*1c70*/  ISETP.LT.U32.AND P1, PT, R6, 0x10000, PT ;  /* 0x000100000600780c */ /* 0x000fe40003f21070 */
[----:B------:R-:W-:-:S13]  /*1c80*/  ISETP.GT.AND.EX P0, PT, R7, RZ, PT, P0 ;  /* 0x000000ff0700720c */ /* 0x000fda0003f04300 */
[----:B---3--:R-:W-:Y:S05]  /*1c90*/  @P0 BRA P1, `(.L_x_65) ;  /* 0xfffffff400d40947 */ /* 0x008fea000083ffff */
[----:B------:R-:W-:Y:S05]  /*1ca0*/  EXIT ;  /* 0x000000000000794d */ /* 0x000fea0003800000 */
.L_x_64:
[----:B------:R-:W-:Y:S01]  /*1cb0*/  IMAD.MOV.U32 R8, RZ, RZ, RZ ;  /* 0x000000ffff087224 */ /* 0x000fe200078e00ff */
[----:B------:R-:W0:Y:S06]  /*1cc0*/  LDCU.U8 UR12, c[0x0][0xff8] ;  /* 0x0001ff00ff0c77ac */ /* 0x000e2c0008000000 */
.L_x_66:
[----:B-1----:R-:W-:Y:S01]  /*1cd0*/  IADD3 R14, PT, PT, R4, R8, RZ ;  /* 0x00000008040e7210 */ /* 0x002fe20007ffe0ff */
[----:B------:R-:W-:Y:S01]  /*1ce0*/  IMAD.U32 R6, RZ, RZ, UR11 ;  /* 0x0000000bff067e24 */ /* 0x000fe2000f8e00ff */
[----:B------:R-:W-:Y:S01]  /*1cf0*/  PRMT R13, RZ, 0x7610, R13 ;  /* 0x00007610ff0d7816 */ /* 0x000fe2000000000d */
[----:B------:R-:W-:Y:S01]  /*1d00*/  IMAD.U32 R7, RZ, RZ, UR11 ;  /* 0x0000000bff077e24 */ /* 0x000fe2000f8e00ff */
[C---:B------:R-:W-:Y:S01]  /*1d10*/  ISETP.LT.U32.AND P0, PT, R14.reuse, UR15, PT ;  /* 0x0000000f0e007c0c */ /* 0x040fe2000bf01070 */
[----:B--2---:R-:W-:Y:S01]  /*1d20*/  IMAD.IADD R12, R14, 0x1, R5 ;  /* 0x000000010e0c7824 */ /* 0x004fe200078e0205 */
[----:B------:R-:W-:Y:S01]  /*1d30*/  PRMT R11, RZ, 0x7610, R11 ;  /* 0x00007610ff0b7816 */ /* 0x000fe2000000000b */
[----:B------:R-:W-:Y:S01]  /*1d40*/  IMAD.MOV.U32 R19, RZ, RZ, 0x2 ;  /* 0x00000002ff137424 */ /* 0x000fe200078e00ff */
[----:B------:R-:W-:Y:S01]  /*1d50*/  ISETP.GT.U32.AND.EX P0, PT, R6, RZ, PT, P0 ;  /* 0x000000ff0600720c */ /* 0x000fe20003f04100 */
[C---:B------:R-:W-:Y:S01]  /*1d60*/  IMAD.IADD R10, R12.reuse, 0x1, R5 ;  /* 0x000000010c0a7824 */ /* 0x040fe200078e0205 */
[----:B------:R-:W-:Y:S01]  /*1d70*/  ISETP.LT.U32.AND P1, PT, R12, UR15, PT ;  /* 0x0000000f0c007c0c */ /* 0x000fe2000bf21070 */
[C---:B------:R-:W-:Y:S01]  /*1d80*/  IMAD.WIDE.U32 R18, R14.reuse, R19, UR8 ;  /* 0x000000080e127e25 */ /* 0x040fe2000f8e0013 */
[----:B------:R-:W-:-:S02]  /*1d90*/  ISETP.LT.U32.AND P0, PT, R14, 0x10000, P0 ;  /* 0x000100000e00780c */ /* 0x000fc40000701070 */
[C---:B------:R-:W-:Y:S02]  /*1da0*/  ISETP.LT.U32.AND P2, PT, R10.reuse, UR15, PT ;  /* 0x0000000f0a007c0c */ /* 0x040fe4000bf41070 */
[----:B------:R-:W-:Y:S01]  /*1db0*/  IADD3 R9, PT, PT, R10, R5, RZ ;  /* 0x000000050a097210 */ /* 0x000fe20007ffe0ff */
[----:B------:R-:W-:Y:S01]  /*1dc0*/  IMAD.WIDE R20, R5, 0x2, R18 ;  /* 0x0000000205147825 */ /* 0x000fe200078e0212 */
[----:B------:R-:W-:Y:S02]  /*1dd0*/  ISETP.GT.AND.EX P1, PT, R7, RZ, PT, P1 ;  /* 0x000000ff0700720c */ /* 0x000fe40003f24310 */
[----:B------:R-:W-:Y:S02]  /*1de0*/  ISETP.GT.AND.EX P2, PT, R6, RZ, PT, P2 ;  /* 0x000000ff0600720c */ /* 0x000fe40003f44320 */
[----:B------:R-:W-:Y:S02]  /*1df0*/  ISETP.LT.U32.AND P3, PT, R9, UR15, PT ;  /* 0x0000000f09007c0c */ /* 0x000fe4000bf61070 */
[----:B------:R-:W-:Y:S01]  /*1e00*/  ISETP.LT.U32.AND P1, PT, R12, 0x10000, P1 ;  /* 0x000100000c00780c */ /* 0x000fe20000f21070 */
[----:B------:R1:W2:Y:S01]  /*1e10*/  @P0 LDG.E.U16 R13, desc[UR16][R18.64] ;  /* 0x00000010120d0981 */ /* 0x0002a2000c1e1500 */
[----:B------:R-:W-:-:S02]  /*1e20*/  ISETP.LT.U32.AND P2, PT, R10, 0x10000, P2 ;  /* 0x000100000a00780c */ /* 0x000fc40001741070 */
[----:B------:R-:W-:Y:S02]  /*1e30*/  ISETP.GT.AND.EX P3, PT, R6, RZ, PT, P3 ;  /* 0x000000ff0600720c */ /* 0x000fe40003f64330 */
[C---:B------:R-:W-:Y:S02]  /*1e40*/  @P0 LEA R6, P4, R14.reuse, UR6, 0x1 ;  /* 0x000000060e060c11 */ /* 0x040fe4000f8808ff */
[----:B------:R-:W-:Y:S02]  /*1e50*/  ISETP.LT.U32.AND P3, PT, R9, 0x10000, P3 ;  /* 0x000100000900780c */ /* 0x000fe40001f61070 */
[----:B------:R-:W-:Y:S02]  /*1e60*/  @P0 LEA.HI.X R7, R14, UR7, RZ, 0x1, P4 ;  /* 0x000000070e070c11 */ /* 0x000fe4000a0f0cff */
[----:B------:R-:W-:Y:S01]  /*1e70*/  PRMT R24, RZ, 0x7610, R24 ;  /* 0x00007610ff187816 */ /* 0x000fe20000000018 */
[----:B------:R3:W4:Y:S01]  /*1e80*/  @P1 LDG.E.U16 R11, desc[UR16][R20.64] ;  /* 0x00000010140b1981 */ /* 0x000722000c1e1500 */
[----:B------:R-:W-:-:S02]  /*1e90*/  @P1 LEA R22, P4, R12, UR6, 0x1 ;  /* 0x000000060c161c11 */ /* 0x000fc4000f8808ff */
[----:B------:R-:W-:Y:S02]  /*1ea0*/  @P2 LEA R16, P5, R10, UR6, 0x1 ;  /* 0x000000060a102c11 */ /* 0x000fe4000f8a08ff */
[----:B------:R-:W-:Y:S01]  /*1eb0*/  PRMT R15, RZ, 0x7610, R15 ;  /* 0x00007610ff0f7816 */ /* 0x000fe2000000000f */
[----:B------:R0:W4:Y:S01]  /*1ec0*/  @P0 LDG.E.U16 R24, desc[UR16][R6.64] ;  /* 0x0000001006180981 */ /* 0x000122000c1e1500 */
[----:B------:R-:W-:Y:S02]  /*1ed0*/  @P1 LEA.HI.X R23, R12, UR7, RZ, 0x1, P4 ;  /* 0x000000070c171c11 */ /* 0x000fe4000a0f0cff */
[----:B------:R-:W-:Y:S02]  /*1ee0*/  @P2 LEA.HI.X R17, R10, UR7, RZ, 0x1, P5 ;  /* 0x000000070a112c11 */ /* 0x000fe4000a8f0cff */
[----:B-1----:R-:W-:Y:S01]  /*1ef0*/  @P3 LEA R18, P5, R9, UR6, 0x1 ;  /* 0x0000000609123c11 */ /* 0x002fe2000f8a08ff */
[----:B------:R-:W4:Y:S01]  /*1f00*/  @P1 LDG.E.U16 R15, desc[UR16][R22.64] ;  /* 0x00000010160f1981 */ /* 0x000f22000c1e1500 */
[----:B------:R-:W-:Y:S01]  /*1f10*/  PRMT R25, RZ, 0x7610, R25 ;  /* 0x00007610ff197816 */ /* 0x000fe20000000019 */
[----:B------:R-:W-:Y:S01]  /*1f20*/  IMAD.MOV.U32 R29, RZ, RZ, 0x2 ;  /* 0x00000002ff1d7424 */ /* 0x000fe200078e00ff */
[----:B------:R-:W-:-:S02]  /*1f30*/  PRMT R28, RZ, 0x7610, R28 ;  /* 0x00007610ff1c7816 */ /* 0x000fc4000000001c */
[C---:B---3--:R-:W-:Y:S02]  /*1f40*/  @P3 LEA R20, P4, R9.reuse, UR8, 0x1 ;  /* 0x0000000809143c11 */ /* 0x048fe4000f8808ff */
[C---:B------:R-:W-:Y:S01]  /*1f50*/  @P3 LEA.HI.X R19, R9.reuse, UR7, RZ, 0x1, P5 ;  /* 0x0000000709133c11 */ /* 0x040fe2000a8f0cff */
[----:B------:R1:W3:Y:S01]  /*1f60*/  @P2 LDG.E.U16 R25, desc[UR16][R16.64] ;  /* 0x0000001010192981 */ /* 0x0002e2000c1e1500 */
[----:B------:R-:W-:Y:S01]  /*1f70*/  PRMT R26, RZ, 0x7610, R26 ;  /* 0x00007610ff1a7816 */ /* 0x000fe2000000001a */
[----:B0-----:R-:W-:Y:S01]  /*1f80*/  IMAD.WIDE.U32 R6, R10, R29, UR8 ;  /* 0x000000080a067e25 */ /* 0x001fe2000f8e001d */
[----:B------:R-:W-:Y:S01]  /*1f90*/  PRMT R27, RZ, 0x7610, R27 ;  /* 0x00007610ff1b7816 */ /* 0x000fe2000000001b */
[----:B------:R0:W3:Y:S01]  /*1fa0*/  @P3 LDG.E.U16 R28, desc[UR16][R18.64] ;  /* 0x00000010121c3981 */ /* 0x0000e2000c1e1500 */
[----:B------:R-:W-:-:S04]  /*1fb0*/  @P3 LEA.HI.X R21, R9, UR9, RZ, 0x1, P4 ;  /* 0x0000000909153c11 */ /* 0x000fc8000a0f0cff */
[----:B------:R-:W3:Y:S04]  /*1fc0*/  @P2 LDG.E.U16 R27, desc[UR16][R6.64] ;  /* 0x00000010061b2981 */ /* 0x000ee8000c1e1500 */
[----:B------:R3:W3:Y:S01]  /*1fd0*/  @P3 LDG.E.U16 R26, desc[UR16][R20.64] ;  /* 0x00000010141a3981 */ /* 0x0006e2000c1e1500 */
[----:B------:R-:W1:Y:S01]  /*1fe0*/  LDCU.S8 UR10, c[0x0][0xff9] ;  /* 0x0001ff20ff0a77ac */ /* 0x000e620008000200 */
[----:B------:R-:W-:Y:S02]  /*1ff0*/  FSETP.NEU.FTZ.AND P5, PT, R2, RZ, PT ;  /* 0x000000ff0200720b */ /* 0x000fe40003fbd000 */
[----:B-1----:R-:W-:Y:S01]  /*2000*/  ISETP.NE.AND P6, PT, RZ, UR10, PT ;  /* 0x0000000aff007c0c */ /* 0x002fe2000bfc5270 */
[----:B------:R-:W-:-:S06]  /*2010*/  UPRMT UR10, UR12, 0x8880, URZ ;  /* 0x000088800c0a7896 */ /* 0x000fcc00080000ff */
[----:B------:R-:W-:Y:S01]  /*2020*/  ISETP.NE.AND P4, PT, RZ, UR10, PT ;  /* 0x0000000aff007c0c */ /* 0x000fe2000bf85270 */
[----:B------:R-:W-:Y:S02]  /*2030*/  IMAD R8, R5, 0x4, R8 ;  /* 0x0000000405087824 */ /* 0x000fe400078e0208 */
[----:B--2---:R-:W-:Y:S02]  /*2040*/  IMAD.U32 R13, R13, 0x10000, RZ ;  /* 0x000100000d0d7824 */ /* 0x004fe400078e00ff */
[----:B----4-:R-:W-:Y:S02]  /*2050*/  IMAD.U32 R11, R11, 0x10000, RZ ;  /* 0x000100000b0b7824 */ /* 0x010fe400078e00ff */
[----:B------:R-:W-:-:S04]  /*2060*/  IMAD.U32 R16, R24, 0x10000, RZ ;  /* 0x0001000018107824 */ /* 0x000fc800078e00ff */
[----:B------:R-:W-:Y:S01]  /*2070*/  @P6 FADD.FTZ R16, -R16, -RZ ;  /* 0x800000ff10106221 */ /* 0x000fe20000010100 */
[----:B0-----:R-:W-:-:S03]  /*2080*/  IMAD.U32 R18, R15, 0x10000, RZ ;  /* 0x000100000f127824 */ /* 0x001fc600078e00ff */
[----:B------:R-:W-:Y:S01]  /*2090*/  @P5 FFMA.FTZ R16, R13, R2, R16 ;  /* 0x000000020d105223 */ /* 0x000fe20000010010 */
[----:B------:R-:W-:Y:S01]  /*20a0*/  @P6 FADD.FTZ R18, -R18, -RZ ;  /* 0x800000ff12126221 */ /* 0x000fe20000010100 */
[----:B---3--:R-:W-:-:S03]  /*20b0*/  SHF.L.U32 R25, R25, 0x10, RZ ;  /* 0x0000001019197819 */ /* 0x008fc600000006ff */
[----:B------:R-:W-:Y:S01]  /*20c0*/  @P5 FFMA.FTZ R18, R11, R2, R18 ;  /* 0x000000020b125223 */ /* 0x000fe20000010012 */
[----:B------:R-:W-:Y:S02]  /*20d0*/  IMAD.U32 R28, R28, 0x10000, RZ ;  /* 0x000100001c1c7824 */ /* 0x000fe400078e00ff */
[----:B------:R-:W-:Y:S01]  /*20e0*/  @P6 FADD.FTZ R25, -R25, -RZ ;  /* 0x800000ff19196221 */ /* 0x000fe20000010100 */
[----:B------:R-:W-:Y:S01]  /*20f0*/  F2FP.BF16.F32.PACK_AB R15, RZ, R16 ;  /* 0x00000010ff0f723e */ /* 0x000fe200000010ff */
[----:B------:R-:W-:Y:S01]  /*2100*/  @P6 FADD.FTZ R28, -R28, -RZ ;  /* 0x800000ff1c1c6221 */ /* 0x000fe20000010100 */
[----:B------:R-:W-:Y:S02]  /*2110*/  IMAD.U32 R20, R27, 0x10000, RZ ;  /* 0x000100001b147824 */ /* 0x000fe400078e00ff */
[-C--:B------:R-:W-:Y:S01]  /*2120*/  @P4 FFMA.FTZ R16, R16, R3.reuse, R16 ;  /* 0x0000000310104223 */ /* 0x080fe20000010010 */
[----:B------:R-:W-:Y:S01]  /*2130*/  IMAD.U32 R19, R26, 0x10000, RZ ;  /* 0x000100001a137824 */ /* 0x000fe200078e00ff */
[----:B------:R-:W-:Y:S01]  /*2140*/  F2FP.BF16.F32.PACK_AB R24, RZ, R18 ;  /* 0x00000012ff18723e */ /* 0x000fe200000010ff */
[----:B------:R-:W-:Y:S01]  /*2150*/  @P4 FFMA.FTZ R18, R18, R3, R18 ;  /* 0x0000000312124223 */ /* 0x000fe20000010012 */
[-C--:B------:R-:W-:Y:S01]  /*2160*/  @P5 FFMA.FTZ R25, R20, R2.reuse, R25 ;  /* 0x0000000214195223 */ /* 0x080fe20000010019 */
[----:B------:R-:W-:Y:S01]  /*2170*/  @P5 FFMA.FTZ R28, R19, R2, R28 ;  /* 0x00000002131c5223 */ /* 0x000fe2000001001c */
[-C--:B-----5:R-:W-:Y:S01]  /*2180*/  FFMA.FTZ R6, R16, -R0.reuse, R13 ;  /* 0x8000000010067223 */ /* 0x0a0fe2000001000d */
[----:B------:R-:W-:-:S02]  /*2190*/  FFMA.FTZ R18, R18, -R0, R11 ;  /* 0x8000000012127223 */ /* 0x000fc4000001000b */
[----:B------:R-:W-:Y:S01]  /*21a0*/  F2FP.BF16.F32.PACK_AB R13, RZ, R25 ;  /* 0x00000019ff0d723e */ /* 0x000fe200000010ff */
[-C--:B------:R-:W-:Y:S01]  /*21b0*/  @P4 FFMA.FTZ R25, R25, R3.reuse, R25 ;  /* 0x0000000319194223 */ /* 0x080fe20000010019 */
[----:B------:R-:W-:Y:S01]  /*21c0*/  F2FP.BF16.F32.PACK_AB R11, RZ, R28 ;  /* 0x0000001cff0b723e */ /* 0x000fe200000010ff */
[----:B------:R-:W-:Y:S01]  /*21d0*/  @P4 FFMA.FTZ R28, R28, R3, R28 ;  /* 0x000000031c1c4223 */ /* 0x000fe2000001001c */
[C---:B------:R-:W-:Y:S02]  /*21e0*/  @P1 LEA R22, P5, R14.reuse, UR8, 0x1 ;  /* 0x000000080e161c11 */ /* 0x040fe4000f8a08ff */
[C---:B------:R-:W-:Y:S02]  /*21f0*/  @P0 LEA R16, P4, R14.reuse, UR8, 0x1 ;  /* 0x000000080e100c11 */ /* 0x040fe4000f8808ff */
[----:B------:R-:W-:Y:S01]  /*2200*/  F2FP.BF16.F32.PACK_AB R6, RZ, R6 ;  /* 0x00000006ff06723e */ /* 0x000fe200000010ff */
[----:B------:R-:W-:Y:S01]  /*2210*/  FFMA.FTZ R25, R25, -R0, R20 ;  /* 0x8000000019197223 */ /* 0x000fe20000010014 */
[----:B------:R-:W-:-:S02]  /*2220*/  @P1 LEA.HI.X R23, R14, UR9, RZ, 0x1, P5 ;  /* 0x000000090e171c11 */ /* 0x000fc4000a8f0cff */
[----:B------:R-:W-:Y:S02]  /*2230*/  @P0 LEA.HI.X R17, R14, UR9, RZ, 0x1, P4 ;  /* 0x000000090e110c11 */ /* 0x000fe4000a0f0cff */
[----:B------:R-:W-:Y:S02]  /*2240*/  PRMT R7, R6, 0x7610, R7 ;  /* 0x0000761006077816 */ /* 0x000fe40000000007 */
[----:B------:R-:W-:Y:S02]  /*2250*/  F2FP.BF16.F32.PACK_AB R18, RZ, R18 ;  /* 0x00000012ff12723e */ /* 0x000fe400000010ff */
[----:B------:R-:W-:Y:S01]  /*2260*/  @P2 LEA R6, P4, R10, UR8, 0x1 ;  /* 0x000000080a062c11 */ /* 0x000fe2000f8808ff */
[----:B------:R-:W-:Y:S01]  /*2270*/  FFMA.FTZ R19, R28, -R0, R19 ;  /* 0x800000001c137223 */ /* 0x000fe20000010013 */
[----:B------:R-:W-:Y:S01]  /*2280*/  @P1 IMAD.WIDE R22, R5, 0x2, R22 ;  /* 0x0000000205161825 */ /* 0x000fe200078e0216 */
[----:B------:R-:W-:Y:S01]  /*2290*/  PRMT R21, R18, 0x7610, R21 ;  /* 0x0000761012157816 */ /* 0x000fe20000000015 */
[----:B------:R0:W-:Y:S01]  /*22a0*/  @P0 STG.E.U16 desc[UR16][R16.64], R7 ;  /* 0x0000000710000986 */ /* 0x0001e2000c101510 */
[----:B------:R-:W-:-:S02]  /*22b0*/  F2FP.BF16.F32.PACK_AB R25, RZ, R25 ;  /* 0x00000019ff19723e */ /* 0x000fc400000010ff */
[C---:B------:R-:W-:Y:S01]  /*22c0*/  @P3 LEA R18, P5, R9.reuse, UR8, 0x1 ;  /* 0x0000000809123c11 */ /* 0x040fe2000f8a08ff */
[----:B------:R1:W-:Y:S01]  /*22d0*/  @P1 STG.E.U16 desc[UR16][R22.64], R21 ;  /* 0x0000001516001986 */ /* 0x0003e2000c101510 */
[----:B0-----:R-:W-:Y:S02]  /*22e0*/  @P2 LEA.HI.X R7, R10, UR9, RZ, 0x1, P4 ;  /* 0x000000090a072c11 */ /* 0x001fe4000a0f0cff */
[C---:B------:R-:W-:Y:S02]  /*22f0*/  @P0 LEA R20, P4, R14.reuse, UR4, 0x1 ;  /* 0x000000040e140c11 */ /* 0x040fe4000f8808ff */
[----:B------:R-:W-:Y:S01]  /*2300*/  F2FP.BF16.F32.PACK_AB R17, RZ, R19 ;  /* 0x00000013ff11723e */ /* 0x000fe200000010ff */
[----:B------:R0:W-:Y:S01]  /*2310*/  @P2 STG.E.U16 desc[UR16][R6.64], R25 ;  /* 0x0000001906002986 */ /* 0x0001e2000c101510 */
[----:B------:R-:W-:Y:S02]  /*2320*/  @P3 LEA.HI.X R19, R9, UR9, RZ, 0x1, P5 ;  /* 0x0000000909133c11 */ /* 0x000fe4000a8f0cff */
[----:B-1----:R-:W-:-:S02]  /*2330*/  @P0 LEA.HI.X R21, R14, UR5, RZ, 0x1, P4 ;  /* 0x000000050e150c11 */ /* 0x002fc4000a0f0cff */
[C---:B------:R-:W-:Y:S01]  /*2340*/  @P1 LEA R14, P4, R12.reuse, UR4, 0x1 ;  /* 0x000000040c0e1c11 */ /* 0x040fe2000f8808ff */
[----:B------:R1:W-:Y:S01]  /*2350*/  @P3 STG.E.U16 desc[UR16][R18.64], R17 ;  /* 0x0000001112003986 */ /* 0x0003e2000c101510 */
[----:B0-----:R-:W-:Y:S02]  /*2360*/  PRMT R7, R15, 0x7610, R7 ;  /* 0x000076100f077816 */ /* 0x001fe40000000007 */
[----:B------:R-:W-:Y:S02]  /*2370*/  @P1 LEA.HI.X R15, R12, UR5, RZ, 0x1, P4 ;  /* 0x000000050c0f1c11 */ /* 0x000fe4000a0f0cff */
[C---:B------:R-:W-:Y:S01]  /*2380*/  @P2 LEA R16, P4, R10.reuse, UR4, 0x1 ;  /* 0x000000040a102c11 */ /* 0x040fe2000f8808ff */
[----:B------:R3:W-:Y:S01]  /*2390*/  @P0 STG.E.U16 desc[UR16][R20.64], R7 ;  /* 0x0000000714000986 */ /* 0x0007e2000c101510 */
[----:B------:R-:W-:Y:S02]  /*23a0*/  @P3 LEA R22, P0, R9, UR4, 0x1 ;  /* 0x0000000409163c11 */ /* 0x000fe4000f8008ff */
[----:B-1----:R-:W-:-:S02]  /*23b0*/  @P2 LEA.HI.X R17, R10, UR5, RZ, 0x1, P4 ;  /* 0x000000050a112c11 */ /* 0x002fc4000a0f0cff */
[----:B------:R-:W-:Y:S01]  /*23c0*/  @P3 LEA.HI.X R23, R9, UR5, RZ, 0x1, P0 ;  /* 0x0000000509173c11 */ /* 0x000fe200080f0cff */
[----:B------:R3:W-:Y:S01]  /*23d0*/  @P1 STG.E.U16 desc[UR16][R14.64], R24 ;  /* 0x000000180e001986 */ /* 0x0007e2000c101510 */
[----:B------:R-:W-:Y:S01]  /*23e0*/  IMAD.U32 R6, RZ, RZ, UR11 ;  /* 0x0000000bff067e24 */ /* 0x000fe2000f8e00ff */
[C---:B------:R-:W-:Y:S02]  /*23f0*/  ISETP.LT.U32.AND P0, PT, R8.reuse, UR15, PT ;  /* 0x0000000f08007c0c */ /* 0x040fe4000bf01070 */
[----:B------:R3:W-:Y:S04]  /*2400*/  @P2 STG.E.U16 desc[UR16][R16.64], R13 ;  /* 0x0000000d10002986 */ /* 0x0007e8000c101510 */
[----:B------:R3:W-:Y:S01]  /*2410*/  @P3 STG.E.U16 desc[UR16][R22.64], R11 ;  /* 0x0000000b16003986 */ /* 0x0007e2000c101510 */
[----:B------:R-:W-:-:S02]  /*2420*/  ISETP.LT.U32.AND P1, PT, R8, 0x10000, PT ;  /* 0x000100000800780c */ /* 0x000fc40003f21070 */
[----:B------:R-:W-:-:S13]  /*2430*/  ISETP.GT.AND.EX P0, PT, R6, RZ, PT, P0 ;  /* 0x000000ff0600720c */ /* 0x000fda0003f04300 */
[----:B---3--:R-:W-:Y:S05]  /*2440*/  @P0 BRA P1, `(.L_x_66) ;  /* 0xfffffff800200947 */ /* 0x008fea000083ffff */
[----:B------:R-:W-:Y:S05]  /*2450*/  EXIT ;  /* 0x000000000000794d */ /* 0x000fea0003800000 */
.L_x_58:
[----:B------:R-:W0:Y:S01]  /*2460*/  S2R R20, SR_TID.X ;  /* 0x0000000000147919 */ /* 0x000e220000002100 */
[----:B------:R-:W1:Y:S02]  /*2470*/  LDC.64 R4, c[0x0][0xff0] ;  /* 0x0003fc00ff047b82 */ /* 0x000e640000000a00 */
[----:B-1----:R-:W-:Y:S01]  /*2480*/  DSETP.GEU.AND P1, PT, |R4|, UR18, PT ;  /* 0x0000001204007e2a */ /* 0x002fe2000bf2e200 */
[----:B0-----:R-:W-:-:S03]  /*2490*/  IMAD.WIDE.U32 R6, R20, 0x4, RZ ;  /* 0x0000000414067825 */ /* 0x001fc600078e00ff */
[----:B------:R-:W-:-:S04]  /*24a0*/  ISETP.GE.U32.AND P0, PT, R6, UR15, PT ;  /* 0x0000000f06007c0c */ /* 0x000fc8000bf06070 */
[----:B------:R-:W-:-:S13]  /*24b0*/  ISETP.GE.AND.EX P0, PT, R7, UR11, PT, P0 ;  /* 0x0000000b07007c0c */ /* 0x000fda000bf06300 */
[----:B------:R-:W-:Y:S05]  /*24c0*/  @P0 EXIT ;  /* 0x000000000000094d */ /* 0x000fea0003800000 */
[----:B------:R-:W0:Y:S01]  /*24d0*/  LDCU.S8 UR10, c[0x0][0xffa] ;  /* 0x0001ff40ff0a77ac */ /* 0x000e220008000200 */
[----:B------:R-:W1:Y:S01]  /*24e0*/  F2F.F32.F64 R6, R4 ;  /* 0x0000000400067310 */ /* 0x000e620000301000 */
[----:B------:R-:W-:Y:S01]  /*24f0*/  MOV R21, RZ ;  /* 0x000000ff00157202 */ /* 0x000fe20000000f00 */
[----:B------:R-:W2:Y:S01]  /*2500*/  LDCU UR13, c[0x0][0x360] ;  /* 0x00006c00ff0d77ac */ /* 0x000ea20008000800 */
[----:B-1----:R-:W-:Y:S01]  /*2510*/  @!P1 FMUL R6, R6, 1.175494350822287508e-38 ;  /* 0x0080000006069820 */ /* 0x002fe20000400000 */
[----:B0-----:R-:W-:-:S09]  /*2520*/  UISETP.NE.AND UP0, UPT, UR10, URZ, UPT ;  /* 0x000000ff0a00728c */ /* 0x001fd2000bf05270 */
[----:B--2---:R-:W-:Y:S05]  /*2530*/  BRA.U UP0, `(.L_x_67) ;  /* 0x00000009006c7547 */ /* 0x004fea000b800000 */
[----:B------:R-:W0:Y:S01]  /*2540*/  LDCU.64 UR18, c[0x0][0x1000] ;  /* 0x00020000ff1277ac */ /* 0x000e220008000a00 */
[----:B------:R-:W-:Y:S01]  /*2550*/  FADD.FTZ R4, -R6, 1 ;  /* 0x3f80000006047421 */ /* 0x000fe20000010100 */
[----:B------:R-:W1:Y:S01]  /*2560*/  LDCU.U8 UR12, c[0x0][0xff8] ;  /* 0x0001ff00ff0c77ac */ /* 0x000e620008000000 */
[----:B0-----:R-:W-:-:S04]  /*2570*/  UISETP.NE.U32.AND UP0, UPT, UR18, URZ, UPT ;  /* 0x000000ff1200728c */ /* 0x001fc8000bf05070 */
[----:B------:R-:W-:Y:S01]  /*2580*/  UISETP.NE.AND.EX UP0, UPT, UR19, URZ, UPT, UP0 ;  /* 0x000000ff1300728c */ /* 0x000fe2000bf05300 */
[----:B------:R-:W0:Y:S05]  /*2590*/  LDCU.64 UR18, c[0x0][0x1000] ;  /* 0x00020000ff1277ac */ /* 0x000e2a0008000a00 */
[----:B-1----:R-:W-:-:S13]  /*25a0*/  PLOP3.LUT P3, PT, PT, PT, UP0, 0x80, 0x8 ;  /* 0x000000000008781c */ /* 0x002fda0003f6f008 */
.L_x_71:
[C---:B------:R-:W-:Y:S01]  /*25b0*/  IMAD.SHL.U32 R14, R20.reuse, 0x8, RZ ;  /* 0x00000008140e7824 */ /* 0x040fe200078e00ff */
[----:B------:R-:W-:-:S04]  /*25c0*/  SHF.L.U64.HI R5, R20, 0x3, R21 ;  /* 0x0000000314057819 */ /* 0x000fc80000010215 */
[C---:B------:R-:W-:Y:S02]  /*25d0*/  IADD3 R18, P1, PT, R14.reuse, UR6, RZ ;  /* 0x000000060e127c10 */ /* 0x040fe4000ff3e0ff */
[C---:B------:R-:W-:Y:S02]  /*25e0*/  IADD3 R16, P0, PT, R14.reuse, UR8, RZ ;  /* 0x000000080e107c10 */ /* 0x040fe4000ff1e0ff */
[----:B------:R-:W-:Y:S02]  /*25f0*/  IADD3 R14, P2, PT, R14, UR4, RZ ;  /* 0x000000040e0e7c10 */ /* 0x000fe4000ff5e0ff */
[C---:B------:R-:W-:Y:S02]  /*2600*/  IADD3.X R19, PT, PT, R5.reuse, UR7, RZ, P1, !PT ;  /* 0x0000000705137c10 */ /* 0x040fe40008ffe4ff */
[C---:B------:R-:W-:Y:S02]  /*2610*/  IADD3.X R17, PT, PT, R5.reuse, UR9, RZ, P0, !PT ;  /* 0x0000000905117c10 */ /* 0x040fe400087fe4ff */
[----:B------:R-:W-:Y:S01]  /*2620*/  IADD3.X R15, PT, PT, R5, UR5, RZ, P2, !PT ;  /* 0x00000005050f7c10 */ /* 0x000fe200097fe4ff */
[----:B------:R-:W2:Y:S04]  /*2630*/  LDG.E.64 R8, desc[UR16][R18.64] ;  /* 0x0000001012087981 */ /* 0x000ea8000c1e1b00 */
[----:B------:R-:W3:Y:S04]  /*2640*/  LDG.E.64 R10, desc[UR16][R16.64] ;  /* 0x00000010100a7981 */ /* 0x000ee8000c1e1b00 */
[----:B------:R-:W4:Y:S01]  /*2650*/  LDG.E.64 R12, desc[UR16][R14.64] ;  /* 0x000000100e0c7981 */ /* 0x000f22000c1e1b00 */
[----:B------:R-:W-:Y:S01]  /*2660*/  BSSY.RECONVERGENT B0, `(.L_x_68) ;  /* 0x0000073000007945 */ /* 0x000fe20003800200 */
[----:B--2---:R-:W-:-:S02]  /*2670*/  PRMT R5, R9, 0x7610, R5 ;  /* 0x0000761009057816 */ /* 0x004fc40000000005 */
[----:B------:R-:W-:Y:S02]  /*2680*/  PRMT R6, R9, 0x7632, R6 ;  /* 0x0000763209067816 */ /* 0x000fe40000000006 */
[----:B------:R-:W-:Y:S02]  /*2690*/  PRMT R7, R8, 0x7632, R7 ;  /* 0x0000763208077816 */ /* 0x000fe40000000007 */
[----:B---3--:R-:W-:Y:S02]  /*26a0*/  PRMT R25, R10, 0x7632, R25 ;  /* 0x000076320a197816 */ /* 0x008fe40000000019 */
[----:B------:R-:W-:Y:S02]  /*26b0*/  PRMT R22, R11, 0x7632, R22 ;  /* 0x000076320b167816 */ /* 0x000fe40000000016 */
[----:B----4-:R-:W-:Y:S02]  /*26c0*/  PRMT R24, R12, 0x7632, R24 ;  /* 0x000076320c187816 */ /* 0x010fe40000000018 */
[----:B------:R-:W-:Y:S01]  /*26d0*/  PRMT R9, R13, 0x7632, R9 ;  /* 0x000076320d097816 */ /* 0x000fe20000000009 */
[----:B------:R-:W-:Y:S06]  /*26e0*/  @P3 BRA `(.L_x_69) ;  /* 0x0000000000c03947 */ /* 0x000fec0003800000 */
[----:B------:R-:W1:Y:S01]  /*26f0*/  LDCU.S8 UR10, c[0x0][0xff9] ;  /* 0x0001ff20ff0a77ac */ /* 0x000e620008000200 */
[----:B------:R-:W-:Y:S01]  /*2700*/  FSETP.NEU.FTZ.AND P1, PT, R2, RZ, PT ;  /* 0x000000ff0200720b */ /* 0x000fe20003f3d000 */
[----:B------:R-:W-:Y:S01]  /*2710*/  IMAD.U32 R26, R8, 0x10000, RZ ;  /* 0x00010000081a7824 */ /* 0x000fe200078e00ff */
[----:B------:R-:W-:Y:S01]  /*2720*/  SHF.L.U32 R30, R9, 0x10, RZ ;  /* 0x00000010091e7819 */ /* 0x000fe200000006ff */
[----:B------:R-:W-:Y:S02]  /*2730*/  IMAD.U32 R23, R10, 0x10000, RZ ;  /* 0x000100000a177824 */ /* 0x000fe400078e00ff */
[----:B------:R-:W-:Y:S02]  /*2740*/  IMAD.U32 R12, R12, 0x10000, RZ ;  /* 0x000100000c0c7824 */ /* 0x000fe400078e00ff */
[----:B------:R-:W-:Y:S02]  /*2750*/  IMAD.U32 R28, R13, 0x10000, RZ ;  /* 0x000100000d1c7824 */ /* 0x000fe400078e00ff */
[-C--:B------:R-:W-:Y:S01]  /*2760*/  FMUL.FTZ R9, R30, R3.reuse ;  /* 0x000000031e097220 */ /* 0x080fe20000410000 */
[----:B------:R-:W-:Y:S01]  /*2770*/  FMUL.FTZ R27, R12, R3 ;  /* 0x000000030c1b7220 */ /* 0x000fe20000410000 */
[----:B------:R-:W-:-:S02]  /*2780*/  IMAD.U32 R29, R5, 0x10000, RZ ;  /* 0x00010000051d7824 */ /* 0x000fc400078e00ff */
[----:B------:R-:W-:Y:S01]  /*2790*/  FMUL.FTZ R13, R28, R3 ;  /* 0x000000031c0d7220 */ /* 0x000fe20000410000 */
[----:B------:R-:W-:Y:S01]  /*27a0*/  IMAD.U32 R28, R22, 0x10000, RZ ;  /* 0x00010000161c7824 */ /* 0x000fe200078e00ff */
[----:B-1----:R-:W-:Y:S01]  /*27b0*/  ISETP.NE.AND P2, PT, RZ, UR10, PT ;  /* 0x0000000aff007c0c */ /* 0x002fe2000bf45270 */
[----:B------:R-:W-:-:S06]  /*27c0*/  UPRMT UR10, UR12, 0x8880, URZ ;  /* 0x000088800c0a7896 */ /* 0x000fcc00080000ff */
[----:B------:R-:W-:-:S06]  /*27d0*/  ISETP.NE.AND P0, PT, RZ, UR10, PT ;  /* 0x0000000aff007c0c */ /* 0x000fcc000bf05270 */
[----:B------:R-:W-:Y:S01]  /*27e0*/  @P2 FADD.FTZ R26, -R26, -RZ ;  /* 0x800000ff1a1a2221 */ /* 0x000fe20000010100 */
[----:B------:R-:W-:-:S03]  /*27f0*/  @P2 FADD.FTZ R29, -R29, -RZ ;  /* 0x800000ff1d1d2221 */ /* 0x000fc60000010100 */
[----:B------:R-:W-:-:S04]  /*2800*/  @P1 FFMA.FTZ R26, R23, R2, R26 ;  /* 0x00000002171a1223 */ /* 0x000fc8000001001a */
[----:B------:R-:W-:Y:S01]  /*2810*/  FFMA.FTZ R10, R4, R26, R27 ;  /* 0x0000001a040a7223 */ /* 0x000fe2000001001b */
[----:B------:R-:W-:-:S04]  /*2820*/  IMAD.U32 R27, R7, 0x10000, RZ ;  /* 0x00010000071b7824 */ /* 0x000fc800078e00ff */
[----:B------:R-:W-:Y:S01]  /*2830*/  F2FP.BF16.F32.PACK_AB R12, RZ, R10 ;  /* 0x0000000aff0c723e */ /* 0x000fe200000010ff */
[-C--:B------:R-:W-:Y:S01]  /*2840*/  @P0 FFMA.FTZ R10, R10, R3.reuse, R26 ;  /* 0x000000030a0a0223 */ /* 0x080fe2000001001a */
[----:B------:R-:W-:Y:S01]  /*2850*/  SHF.L.U32 R26, R24, 0x10, RZ ;  /* 0x00000010181a7819 */ /* 0x000fe200000006ff */
[----:B------:R-:W-:Y:S02]  /*2860*/  IMAD.U32 R24, R25, 0x10000, RZ ;  /* 0x0001000019187824 */ /* 0x000fe400078e00ff */
[----:B------:R-:W-:Y:S01]  /*2870*/  @P2 FADD.FTZ R27, -R27, -RZ ;  /* 0x800000ff1b1b2221 */ /* 0x000fe20000010100 */
[----:B-----5:R-:W-:Y:S01]  /*2880*/  FFMA.FTZ R23, R10, -R0, R23 ;  /* 0x800000000a177223 */ /* 0x020fe20000010017 */
[----:B------:R-:W-:Y:S02]  /*2890*/  FMUL.FTZ R25, R26, R3 ;  /* 0x000000031a197220 */ /* 0x000fe40000410000 */
[----:B------:R-:W-:Y:S01]  /*28a0*/  @P1 FFMA.FTZ R27, R24, R2, R27 ;  /* 0x00000002181b1223 */ /* 0x000fe2000001001b */
[----:B------:R-:W-:-:S03]  /*28b0*/  IMAD.U32 R26, R11, 0x10000, RZ ;  /* 0x000100000b1a7824 */ /* 0x000fc600078e00ff */
[----:B------:R-:W-:Y:S01]  /*28c0*/  FFMA.FTZ R25, R4, R27, R25 ;  /* 0x0000001b04197223 */ /* 0x000fe20000010019 */
[----:B------:R-:W-:-:S04]  /*28d0*/  @P1 FFMA.FTZ R29, R26, R2, R29 ;  /* 0x000000021a1d1223 */ /* 0x000fc8000001001d */
[----:B------:R-:W-:Y:S01]  /*28e0*/  F2FP.BF16.F32.PACK_AB R10, RZ, R25 ;  /* 0x00000019ff0a723e */ /* 0x000fe200000010ff */
[----:B------:R-:W-:Y:S01]  /*28f0*/  @P0 FFMA.FTZ R25, R25, R3, R27 ;  /* 0x0000000319190223 */ /* 0x000fe2000001001b */
[----:B------:R-:W-:Y:S02]  /*2900*/  IMAD.U32 R27, R6, 0x10000, RZ ;  /* 0x00010000061b7824 */ /* 0x000fe400078e00ff */
[----:B------:R-:W-:Y:S01]  /*2910*/  FFMA.FTZ R13, R4, R29, R13 ;  /* 0x0000001d040d7223 */ /* 0x000fe2000001000d */
[----:B------:R-:W-:Y:S01]  /*2920*/  FFMA.FTZ R24, R25, -R0, R24 ;  /* 0x8000000019187223 */ /* 0x000fe20000010018 */
[----:B------:R-:W-:-:S03]  /*2930*/  @P2 FADD.FTZ R27, -R27, -RZ ;  /* 0x800000ff1b1b2221 */ /* 0x000fc60000010100 */
[----:B------:R-:W-:Y:S01]  /*2940*/  F2FP.BF16.F32.PACK_AB R11, RZ, R13 ;  /* 0x0000000dff0b723e */ /* 0x000fe200000010ff */
[----:B------:R-:W-:Y:S01]  /*2950*/  @P0 FFMA.FTZ R13, R13, R3, R29 ;  /* 0x000000030d0d0223 */ /* 0x000fe2000001001d */
[----:B------:R-:W-:Y:S01]  /*2960*/  @P1 FFMA.FTZ R27, R28, R2, R27 ;  /* 0x000000021c1b1223 */ /* 0x000fe2000001001b */
[----:B------:R-:W-:Y:S02]  /*2970*/  F2FP.BF16.F32.PACK_AB R23, R24, R23 ;  /* 0x000000171817723e */ /* 0x000fe400000010ff */
[----:B------:R-:W-:Y:S01]  /*2980*/  FFMA.FTZ R13, R13, -R0, R26 ;  /* 0x800000000d0d7223 */ /* 0x000fe2000001001a */
[----:B------:R-:W-:-:S05]  /*2990*/  FFMA.FTZ R22, R4, R27, R9 ;  /* 0x0000001b04167223 */ /* 0x000fca0000010009 */
[----:B------:R-:W-:Y:S01]  /*29a0*/  F2FP.BF16.F32.PACK_AB R9, RZ, R22 ;  /* 0x00000016ff09723e */ /* 0x000fe200000010ff */
[----:B------:R-:W-:-:S04]  /*29b0*/  @P0 FFMA.FTZ R22, R22, R3, R27 ;  /* 0x0000000316160223 */ /* 0x000fc8000001001b */
[----:B------:R-:W-:-:S05]  /*29c0*/  FFMA.FTZ R22, R22, -R0, R28 ;  /* 0x8000000016167223 */ /* 0x000fca000001001c */
[----:B------:R-:W-:Y:S01]  /*29d0*/  F2FP.BF16.F32.PACK_AB R13, R22, R13 ;  /* 0x0000000d160d723e */ /* 0x000fe200000010ff */
[----:B------:R-:W-:Y:S06]  /*29e0*/  BRA `(.L_x_70) ;  /* 0x0000000000e87947 */ /* 0x000fec0003800000 */
.L_x_69:
[----:B------:R-:W1:Y:S02]  /*29f0*/  LDC.64 R28, c[0x0][0x1000] ;  /* 0x00040000ff1c7b82 */ /* 0x000e640000000a00 */
[----:B-1----:R1:W2:Y:S01]  /*2a00*/  LDG.E R27, desc[UR16][R28.64] ;  /* 0x000000101c1b7981 */ /* 0x0022a2000c1e1900 */
[----:B------:R-:W3:Y:S01]  /*2a10*/  LDCU.S8 UR10, c[0x0][0xff9] ;  /* 0x0001ff20ff0a77ac */ /* 0x000ee20008000200 */
[----:B------:R-:W-:Y:S01]  /*2a20*/  IMAD.U32 R8, R8, 0x10000, RZ ;  /* 0x0001000008087824 */ /* 0x000fe200078e00ff */
[----:B------:R-:W-:Y:S01]  /*2a30*/  FSETP.NEU.FTZ.AND P1, PT, R2, RZ, PT ;  /* 0x000000ff0200720b */ /* 0x000fe20003f3d000 */
[----:B------:R-:W-:Y:S01]  /*2a40*/  IMAD.U32 R23, R10, 0x10000, RZ ;  /* 0x000100000a177824 */ /* 0x000fe200078e00ff */
[----:B------:R-:W-:Y:S01]  /*2a50*/  SHF.L.U32 R24, R24, 0x10, RZ ;  /* 0x0000001018187819 */ /* 0x000fe200000006ff */
[----:B------:R-:W-:Y:S01]  /*2a60*/  IMAD.U32 R12, R12, 0x10000, RZ ;  /* 0x000100000c0c7824 */ /* 0x000fe200078e00ff */
[----:B------:R-:W-:Y:S01]  /*2a70*/  SHF.L.U32 R32, R9, 0x10, RZ ;  /* 0x0000001009207819 */ /* 0x000fe200000006ff */
[----:B------:R-:W-:-:S02]  /*2a80*/  IMAD.U32 R25, R25, 0x10000, RZ ;  /* 0x0001000019197824 */ /* 0x000fc400078e00ff */
[-C--:B-1----:R-:W-:Y:S01]  /*2a90*/  FMUL.FTZ R29, R12, R3.reuse ;  /* 0x000000030c1d7220 */ /* 0x082fe20000410000 */
[----:B------:R-:W-:Y:S02]  /*2aa0*/  IMAD.U32 R12, R7, 0x10000, RZ ;  /* 0x00010000070c7824 */ /* 0x000fe400078e00ff */
[-C--:B------:R-:W-:Y:S01]  /*2ab0*/  FMUL.FTZ R32, R32, R3.reuse ;  /* 0x0000000320207220 */ /* 0x080fe20000410000 */
[----:B------:R-:W-:Y:S02]  /*2ac0*/  IMAD.U32 R28, R5, 0x10000, RZ ;  /* 0x00010000051c7824 */ /* 0x000fe400078e00ff */
[----:B------:R-:W-:Y:S01]  /*2ad0*/  FMUL.FTZ R5, R24, R3 ;  /* 0x0000000318057220 */ /* 0x000fe20000410000 */
[----:B------:R-:W-:Y:S02]  /*2ae0*/  IMAD.U32 R6, R6, 0x10000, RZ ;  /* 0x0001000006067824 */ /* 0x000fe400078e00ff */
[----:B------:R-:W-:Y:S01]  /*2af0*/  IMAD.U32 R26, R11, 0x10000, RZ ;  /* 0x000100000b1a7824 */ /* 0x000fe200078e00ff */
[----:B---3--:R-:W-:Y:S01]  /*2b00*/  ISETP.NE.AND P2, PT, RZ, UR10, PT ;  /* 0x0000000aff007c0c */ /* 0x008fe2000bf45270 */
[----:B------:R-:W-:Y:S01]  /*2b10*/  UPRMT UR10, UR12, 0x8880, URZ ;  /* 0x000088800c0a7896 */ /* 0x000fe200080000ff */
[----:B------:R-:W-:-:S02]  /*2b20*/  IMAD.U32 R30, R13, 0x10000, RZ ;  /* 0x000100000d1e7824 */ /* 0x000fc400078e00ff */
[----:B------:R-:W-:Y:S02]  /*2b30*/  IMAD.U32 R22, R22, 0x10000, RZ ;  /* 0x0001000016167824 */ /* 0x000fe400078e00ff */
[----:B------:R-:W-:Y:S01]  /*2b40*/  FMUL.FTZ R9, R30, R3 ;  /* 0x000000031e097220 */ /* 0x000fe20000410000 */
[----:B------:R-:W-:Y:S01]  /*2b50*/  ISETP.NE.AND P0, PT, RZ, UR10, PT ;  /* 0x0000000aff007c0c */ /* 0x000fe2000bf05270 */
[----:B--2---:R-:W1:Y:S02]  /*2b60*/  MUFU.RCP R27, R27 ;  /* 0x0000001b001b7308 */ /* 0x004e640000001000 */
[-C--:B-1----:R-:W-:Y:S01]  /*2b70*/  FMUL.FTZ R31, R8, R27.reuse ;  /* 0x0000001b081f7220 */ /* 0x082fe20000410000 */
[----:B------:R-:W-:-:S04]  /*2b80*/  FMUL.FTZ R28, R28, R27 ;  /* 0x0000001b1c1c7220 */ /* 0x000fc80000410000 */
[----:B------:R-:W-:Y:S01]  /*2b90*/  F2FP.BF16.F32.PACK_AB R8, RZ, R31 ;  /* 0x0000001fff08723e */ /* 0x000fe200000010ff */
[----:B------:R-:W-:-:S04]  /*2ba0*/  @P2 FADD.FTZ R31, -R31, -RZ ;  /* 0x800000ff1f1f2221 */ /* 0x000fc80000010100 */
[----:B------:R-:W-:-:S04]  /*2bb0*/  @P1 FFMA.FTZ R31, R23, R2, R31 ;  /* 0x00000002171f1223 */ /* 0x000fc8000001001f */
[----:B------:R-:W-:Y:S01]  /*2bc0*/  FFMA.FTZ R10, R4, R31, R29 ;  /* 0x0000001f040a7223 */ /* 0x000fe2000001001d */
[-C--:B------:R-:W-:Y:S01]  /*2bd0*/  FMUL.FTZ R29, R12, R27.reuse ;  /* 0x0000001b0c1d7220 */ /* 0x080fe20000410000 */
[----:B------:R-:W-:-:S03]  /*2be0*/  FMUL.FTZ R27, R6, R27 ;  /* 0x0000001b061b7220 */ /* 0x000fc60000410000 */
[----:B------:R-:W-:Y:S01]  /*2bf0*/  F2FP.BF16.F32.PACK_AB R12, RZ, R10 ;  /* 0x0000000aff0c723e */ /* 0x000fe200000010ff */
[----:B------:R-:W-:Y:S01]  /*2c00*/  @P0 FFMA.FTZ R10, R10, R3, R31 ;  /* 0x000000030a0a0223 */ /* 0x000fe2000001001f */
[----:B------:R-:W-:Y:S01]  /*2c10*/  F2FP.BF16.F32.PACK_AB R7, RZ, R29 ;  /* 0x0000001dff07723e */ /* 0x000fe200000010ff */
[----:B------:R-:W-:Y:S01]  /*2c20*/  @P2 FADD.FTZ R29, -R29, -RZ ;  /* 0x800000ff1d1d2221 */ /* 0x000fe20000010100 */
[----:B------:R-:W-:Y:S01]  /*2c30*/  F2FP.BF16.F32.PACK_AB R6, RZ, R27 ;  /* 0x0000001bff06723e */ /* 0x000fe200000010ff */
[----:B------:R-:W-:Y:S01]  /*2c40*/  @P2 FADD.FTZ R27, -R27, -RZ ;  /* 0x800000ff1b1b2221 */ /* 0x000fe20000010100 */
[----:B-----5:R-:W-:Y:S01]  /*2c50*/  FFMA.FTZ R23, R10, -R0, R23 ;  /* 0x800000000a177223 */ /* 0x020fe20000010017 */
[-C--:B------:R-:W-:Y:S02]  /*2c60*/  @P1 FFMA.FTZ R29, R25, R2.reuse, R29 ;  /* 0x00000002191d1223 */ /* 0x080fe4000001001d */
[----:B------:R-:W-:Y:S02]  /*2c70*/  @P1 FFMA.FTZ R27, R22, R2, R27 ;  /* 0x00000002161b1223 */ /* 0x000fe4000001001b */
[----:B------:R-:W-:Y:S01]  /*2c80*/  FFMA.FTZ R24, R4, R29, R5 ;  /* 0x0000001d04187223 */ /* 0x000fe20000010005 */
[----:B------:R-:W-:Y:S01]  /*2c90*/  F2FP.BF16.F32.PACK_AB R5, RZ, R28 ;  /* 0x0000001cff05723e */ /* 0x000fe200000010ff */
[----:B------:R-:W-:Y:S01]  /*2ca0*/  @P2 FADD.FTZ R28, -R28, -RZ ;  /* 0x800000ff1c1c2221 */ /* 0x000fe20000010100 */
[----:B------:R-:W-:-:S02]  /*2cb0*/  FFMA.FTZ R13, R4, R27, R32 ;  /* 0x0000001b040d7223 */ /* 0x000fc40000010020 */
[----:B------:R-:W-:Y:S01]  /*2cc0*/  F2FP.BF16.F32.PACK_AB R10, RZ, R24 ;  /* 0x00000018ff0a723e */ /* 0x000fe200000010ff */
[----:B------:R-:W-:Y:S01]  /*2cd0*/  @P1 FFMA.FTZ R28, R26, R2, R28 ;  /* 0x000000021a1c1223 */ /* 0x000fe2000001001c */
[----:B------:R-:W-:-:S03]  /*2ce0*/  @P0 FFMA.FTZ R24, R24, R3, R29 ;  /* 0x0000000318180223 */ /* 0x000fc6000001001d */
[----:B------:R-:W-:Y:S01]  /*2cf0*/  FFMA.FTZ R30, R4, R28, R9 ;  /* 0x0000001c041e7223 */ /* 0x000fe20000010009 */
[----:B------:R-:W-:Y:S01]  /*2d00*/  F2FP.BF16.F32.PACK_AB R9, RZ, R13 ;  /* 0x0000000dff09723e */ /* 0x000fe200000010ff */
[-C--:B------:R-:W-:Y:S01]  /*2d10*/  @P0 FFMA.FTZ R13, R13, R3.reuse, R27 ;  /* 0x000000030d0d0223 */ /* 0x080fe2000001001b */
[----:B------:R-:W-:Y:S02]  /*2d20*/  FFMA.FTZ R24, R24, -R0, R25 ;  /* 0x8000000018187223 */ /* 0x000fe40000010019 */
[----:B------:R-:W-:Y:S01]  /*2d30*/  F2FP.BF16.F32.PACK_AB R11, RZ, R30 ;  /* 0x0000001eff0b723e */ /* 0x000fe200000010ff */
[----:B------:R-:W-:Y:S01]  /*2d40*/  @P0 FFMA.FTZ R30, R30, R3, R28 ;  /* 0x000000031e1e0223 */ /* 0x000fe2000001001c */
[-C--:B------:R-:W-:Y:S01]  /*2d50*/  FFMA.FTZ R13, R13, -R0.reuse, R22 ;  /* 0x800000000d0d7223 */ /* 0x080fe20000010016 */
[----:B------:R-:W-:Y:S02]  /*2d60*/  F2FP.BF16.F32.PACK_AB R23, R24, R23 ;  /* 0x000000171817723e */ /* 0x000fe400000010ff */
[----:B------:R-:W-:-:S05]  /*2d70*/  FFMA.FTZ R26, R30, -R0, R26 ;  /* 0x800000001e1a7223 */ /* 0x000fca000001001a */
[----:B------:R-:W-:-:S07]  /*2d80*/  F2FP.BF16.F32.PACK_AB R13, R13, R26 ;  /* 0x0000001a0d0d723e */ /* 0x000fce00000010ff */
.L_x_70:
[----:B0-----:R-:W-:Y:S05]  /*2d90*/  BSYNC.RECONVERGENT B0 ;  /* 0x0000000000007941 */ /* 0x001fea0003800200 */
.L_x_68:
[----:B------:R-:W-:Y:S01]  /*2da0*/  UISETP.NE.U32.AND UP0, UPT, UR18, URZ, UPT ;  /* 0x000000ff1200728c */ /* 0x000fe2000bf05070 */
[----:B------:R-:W-:Y:S01]  /*2db0*/  VIADD R22, R20, UR13 ;  /* 0x0000000d14167c36 */ /* 0x000fe20008000000 */
[----:B------:R-:W-:Y:S01]  /*2dc0*/  PRMT R10, R12, 0x5410, R10 ;  /* 0x000054100c0a7816 */ /* 0x000fe2000000000a */
[----:B------:R-:W-:Y:S01]  /*2dd0*/  IMAD.MOV.U32 R20, RZ, RZ, R23 ;  /* 0x000000ffff147224 */ /* 0x000fe200078e0017 */
[----:B------:R-:W-:Y:S01]  /*2de0*/  UISETP.NE.AND.EX UP0, UPT, UR19, URZ, UPT, UP0 ;  /* 0x000000ff1300728c */ /* 0x000fe2000bf05300 */
[----:B------:R-:W-:Y:S01]  /*2df0*/  IMAD.MOV.U32 R21, RZ, RZ, R13 ;  /* 0x000000ffff157224 */ /* 0x000fe200078e000d */
[----:B------:R-:W-:Y:S02]  /*2e00*/  PRMT R11, R11, 0x5410, R9 ;  /* 0x000054100b0b7816 */ /* 0x000fe40000000009 */
[----:B------:R-:W-:Y:S02]  /*2e10*/  ISETP.LT.U32.AND P1, PT, R22, 0x4000, PT ;  /* 0x000040001600780c */ /* 0x000fe40003f21070 */
[----:B------:R-:W-:Y:S01]  /*2e20*/  PLOP3.LUT P3, PT, PT, PT, UP0, 0x80, 0x8 ;  /* 0x000000000008781c */ /* 0x000fe20003f6f008 */
[----:B------:R0:W-:-:S12]  /*2e30*/  STG.E.64 desc[UR16][R16.64], R20 ;  /* 0x0000001410007986 */ /* 0x0001d8000c101b10 */
[----:B0-----:R-:W-:Y:S01]  /*2e40*/  @P3 PRMT R16, R8, 0x5410, R7 ;  /* 0x0000541008103816 */ /* 0x001fe20000000007 */
[----:B------:R-:W-:Y:S01]  /*2e50*/  HFMA2 R21, -RZ, RZ, 0, 0 ;  /* 0x00000000ff157431 */ /* 0x000fe200000001ff */
[----:B------:R-:W-:Y:S01]  /*2e60*/  @P3 PRMT R17, R5, 0x5410, R6 ;  /* 0x0000541005113816 */ /* 0x000fe20000000006 */
[----:B------:R-:W-:-:S04]  /*2e70*/  IMAD.WIDE.U32 R6, R22, 0x4, RZ ;  /* 0x0000000416067825 */ /* 0x000fc800078e00ff */
[----:B------:R1:W-:Y:S01]  /*2e80*/  @P3 STG.E.64 desc[UR16][R18.64], R16 ;  /* 0x0000001012003986 */ /* 0x0003e2000c101b10 */
[----:B------:R-:W-:Y:S01]  /*2e90*/  ISETP.GE.U32.AND P0, PT, R6, UR15, PT ;  /* 0x0000000f06007c0c */ /* 0x000fe2000bf06070 */
[----:B------:R-:W-:Y:S02]  /*2ea0*/  IMAD.MOV.U32 R20, RZ, RZ, R22 ;  /* 0x000000ffff147224 */ /* 0x000fe400078e0016 */
[----:B------:R1:W-:Y:S01]  /*2eb0*/  STG.E.64 desc[UR16][R14.64], R10 ;  /* 0x0000000a0e007986 */ /* 0x0003e2000c101b10 */
[----:B------:R-:W-:-:S13]  /*2ec0*/  ISETP.GE.U32.AND.EX P0, PT, R7, UR11, PT, P0 ;  /* 0x0000000b07007c0c */ /* 0x000fda000bf06100 */
[----:B-1----:R-:W-:Y:S05]  /*2ed0*/  @!P0 BRA P1, `(.L_x_71) ;  /* 0xfffffff400b48947 */ /* 0x002fea000083ffff */
[----:B------:R-:W-:Y:S05]  /*2ee0*/  EXIT ;  /* 0x000000000000794d */ /* 0x000fea0003800000 */
.L_x_67:
[----:B------:R-:W0:Y:S01]  /*2ef0*/  LDCU.64 UR18, c[0x0][0x1000] ;  /* 0x00020000ff1277ac */ /* 0x000e220008000a00 */
[----:B------:R-:W1:Y:S01]  /*2f00*/  LDCU.U8 UR14, c[0x0][0xff8] ;  /* 0x0001ff00ff0e77ac */ /* 0x000e620008000000 */
[----:B------:R-:W2:Y:S01]  /*2f10*/  LDCU.U8 UR20, c[0x0][0xff8] ;  /* 0x0001ff00ff1477ac */ /* 0x000ea20008000000 */
[----:B0-----:R-:W-:-:S04]  /*2f20*/  UISETP.NE.U32.AND UP0, UPT, UR18, URZ, UPT ;  /* 0x000000ff1200728c */ /* 0x001fc8000bf05070 */
[----:B------:R-:W-:-:S09]  /*2f30*/  UISETP.NE.AND.EX UP0, UPT, UR19, URZ, UPT, UP0 ;  /* 0x000000ff1300728c */ /* 0x000fd2000bf05300 */
[----:B-12---:R-:W-:Y:S05]  /*2f40*/  BRA.U !UP0, `(.L_x_72) ;  /* 0x0000000508307547 */ /* 0x006fea000b800000 */
.L_x_73:
[----:B------:R-:W0:Y:S01]  /*2f50*/  LDC.64 R12, c[0x0][0x1000] ;  /* 0x00040000ff0c7b82 */ /* 0x000e220000000a00 */
[C---:B------:R-:W-:Y:S01]  /*2f60*/  IMAD.SHL.U32 R14, R20.reuse, 0x8, RZ ;  /* 0x00000008140e7824 */ /* 0x040fe200078e00ff */
[----:B------:R-:W-:-:S04]  /*2f70*/  SHF.L.U64.HI R21, R20, 0x3, R21 ;  /* 0x0000000314157819 */ /* 0x000fc80000010215 */
[----:B------:R-:W-:-:S04]  /*2f80*/  IADD3 R4, P0, PT, R14, UR6, RZ ;  /* 0x000000060e047c10 */ /* 0x000fc8000ff1e0ff */
[----:B------:R-:W-:-:S05]  /*2f90*/  IADD3.X R5, PT, PT, R21, UR7, RZ, P0, !PT ;  /* 0x0000000715057c10 */ /* 0x000fca00087fe4ff */
[----:B------:R-:W2:Y:S04]  /*2fa0*/  LDG.E.64 R10, desc[UR16][R4.64] ;  /* 0x00000010040a7981 */ /* 0x000ea8000c1e1b00 */
[----:B0-----:R-:W3:Y:S01]  /*2fb0*/  LDG.E R12, desc[UR16][R12.64] ;  /* 0x000000100c0c7981 */ /* 0x001ee2000c1e1900 */
[----:B------:R-:W-:-:S04]  /*2fc0*/  IADD3 R6, P0, PT, R14, UR8, RZ ;  /* 0x000000080e067c10 */ /* 0x000fc8000ff1e0ff */
[----:B------:R-:W-:-:S05]  /*2fd0*/  IADD3.X R7, PT, PT, R21, UR9, RZ, P0, !PT ;  /* 0x0000000915077c10 */ /* 0x000fca00087fe4ff */
[----:B------:R-:W4:Y:S01]  /*2fe0*/  LDG.E.64 R8, desc[UR16][R6.64] ;  /* 0x0000001006087981 */ /* 0x000f22000c1e1b00 */
[----:B------:R-:W0:Y:S01]  /*2ff0*/  LDCU.S8 UR10, c[0x0][0xff9] ;  /* 0x0001ff20ff0a77ac */ /* 0x000e220008000200 */
[----:B------:R-:W-:Y:S01]  /*3000*/  FSETP.NEU.FTZ.AND P1, PT, R2, RZ, PT ;  /* 0x000000ff0200720b */ /* 0x000fe20003f3d000 */
[----:B------:R-:W-:Y:S01]  /*3010*/  UPRMT UR12, UR14, 0x8880, URZ ;  /* 0x000088800e0c7896 */ /* 0x000fe200080000ff */
[----:B0-----:R-:W-:-:S06]  /*3020*/  ISETP.NE.AND P2, PT, RZ, UR10, PT ;  /* 0x0000000aff007c0c */ /* 0x001fcc000bf45270 */
[----:B------:R-:W-:Y:S02]  /*3030*/  UMOV UR10, UR12 ;  /* 0x0000000c000a7c82 */ /* 0x000fe40008000000 */
[----:B------:R-:W-:Y:S01]  /*3040*/  ISETP.NE.AND P0, PT, RZ, UR10, PT ;  /* 0x0000000aff007c0c */ /* 0x000fe2000bf05270 */
[----:B------:R-:W-:Y:S01]  /*3050*/  VIADD R20, R20, UR13 ;  /* 0x0000000d14147c36 */ /* 0x000fe20008000000 */
[----:B---3--:R-:W0:Y:S01]  /*3060*/  MUFU.RCP R16, R12 ;  /* 0x0000000c00107308 */ /* 0x008e220000001000 */
[C---:B--2---:R-:W-:Y:S01]  /*3070*/  IMAD.U32 R18, R10.reuse, 0x10000, RZ ;  /* 0x000100000a127824 */ /* 0x044fe200078e00ff */
[----:B------:R-:W-:Y:S02]  /*3080*/  PRMT R15, R10, 0x7632, R15 ;  /* 0x000076320a0f7816 */ /* 0x000fe4000000000f */
[C---:B------:R-:W-:Y:S01]  /*3090*/  PRMT R10, R11.reuse, 0x7632, R10 ;  /* 0x000076320b0a7816 */ /* 0x040fe2000000000a */
[----:B------:R-:W-:Y:S02]  /*30a0*/  IMAD.U32 R11, R11, 0x10000, RZ ;  /* 0x000100000b0b7824 */ /* 0x000fe400078e00ff */
[----:B------:R-:W-:-:S02]  /*30b0*/  IMAD.U32 R17, R15, 0x10000, RZ ;  /* 0x000100000f117824 */ /* 0x000fc400078e00ff */
[----:B------:R-:W-:Y:S02]  /*30c0*/  IMAD.U32 R10, R10, 0x10000, RZ ;  /* 0x000100000a0a7824 */ /* 0x000fe400078e00ff */
[-C--:B0-----:R-:W-:Y:S01]  /*30d0*/  FMUL.FTZ R18, R18, R16.reuse ;  /* 0x0000001012127220 */ /* 0x081fe20000410000 */
[----:B------:R-:W-:-:S03]  /*30e0*/  FMUL.FTZ R15, R11, R16 ;  /* 0x000000100b0f7220 */ /* 0x000fc60000410000 */
[----:B------:R-:W-:Y:S01]  /*30f0*/  FADD.FTZ R13, -R18, -RZ ;  /* 0x800000ff120d7221 */ /* 0x000fe20000010100 */
[-C--:B------:R-:W-:Y:S01]  /*3100*/  FMUL.FTZ R17, R17, R16.reuse ;  /* 0x0000001011117220 */ /* 0x080fe20000410000 */
[----:B------:R-:W-:Y:S01]  /*3110*/  FMUL.FTZ R16, R10, R16 ;  /* 0x000000100a107220 */ /* 0x000fe20000410000 */
[----:B----4-:R-:W-:Y:S02]  /*3120*/  SHF.L.U32 R19, R8, 0x10, RZ ;  /* 0x0000001008137819 */ /* 0x010fe400000006ff */
[----:B------:R-:W-:Y:S01]  /*3130*/  FSEL R10, R18, R13, !P2 ;  /* 0x0000000d120a7208 */ /* 0x000fe20005000000 */
[----:B------:R-:W-:Y:S01]  /*3140*/  FADD.FTZ R12, -R15, -RZ ;  /* 0x800000ff0f0c7221 */ /* 0x000fe20000010100 */
[----:B------:R-:W-:Y:S01]  /*3150*/  PRMT R11, R8, 0x7632, R11 ;  /* 0x00007632080b7816 */ /* 0x000fe2000000000b */
[----:B------:R-:W-:Y:S01]  /*3160*/  FADD.FTZ R24, -R17, -RZ ;  /* 0x800000ff11187221 */ /* 0x000fe20000010100 */
[----:B------:R-:W-:Y:S01]  /*3170*/  FADD.FTZ R13, -R16, -RZ ;  /* 0x800000ff100d7221 */ /* 0x000fe20000010100 */
[----:B------:R-:W-:Y:S01]  /*3180*/  @P1 FFMA.FTZ R10, R19, R2, R10 ;  /* 0x00000002130a1223 */ /* 0x000fe2000001000a */
[----:B------:R-:W-:Y:S01]  /*3190*/  PRMT R22, R9, 0x7632, R22 ;  /* 0x0000763209167816 */ /* 0x000fe20000000016 */
[----:B------:R-:W-:-:S02]  /*31a0*/  IMAD.U32 R8, R11, 0x10000, RZ ;  /* 0x000100000b087824 */ /* 0x000fc400078e00ff */
[----:B------:R-:W-:Y:S01]  /*31b0*/  FFMA.FTZ R23, R10, R3, R10 ;  /* 0x000000030a177223 */ /* 0x000fe2000001000a */
[----:B------:R-:W-:Y:S01]  /*31c0*/  FSEL R12, R15, R12, !P2 ;  /* 0x0000000c0f0c7208 */ /* 0x000fe20005000000 */
[----:B------:R-:W-:Y:S01]  /*31d0*/  IMAD.U32 R9, R9, 0x10000, RZ ;  /* 0x0001000009097824 */ /* 0x000fe200078e00ff */
[----:B------:R-:W-:Y:S01]  /*31e0*/  FSEL R11, R17, R24, !P2 ;  /* 0x00000018110b7208 */ /* 0x000fe20005000000 */
[----:B------:R-:W-:Y:S01]  /*31f0*/  IMAD.U32 R22, R22, 0x10000, RZ ;  /* 0x0001000016167824 */ /* 0x000fe200078e00ff */
[----:B------:R-:W-:Y:S02]  /*3200*/  FSEL R13, R16, R13, !P2 ;  /* 0x0000000d100d7208 */ /* 0x000fe40005000000 */
[----:B------:R-:W-:Y:S01]  /*3210*/  FSEL R24, R10, R23, !P0 ;  /* 0x000000170a187208 */ /* 0x000fe20004000000 */
[-C--:B------:R-:W-:Y:S01]  /*3220*/  @P1 FFMA.FTZ R12, R9, R2.reuse, R12 ;  /* 0x00000002090c1223 */ /* 0x080fe2000001000c */
[-C--:B------:R-:W-:Y:S01]  /*3230*/  @P1 FFMA.FTZ R11, R8, R2.reuse, R11 ;  /* 0x00000002080b1223 */ /* 0x080fe2000001000b */
[----:B------:R-:W-:-:S02]  /*3240*/  @P1 FFMA.FTZ R13, R22, R2, R13 ;  /* 0x00000002160d1223 */ /* 0x000fc4000001000d */
[----:B-----5:R-:W-:Y:S01]  /*3250*/  FFMA.FTZ R19, R24, -R0, R19 ;  /* 0x8000000018137223 */ /* 0x020fe20000010013 */
[-C--:B------:R-:W-:Y:S01]  /*3260*/  FFMA.FTZ R23, R12, R3.reuse, R12 ;  /* 0x000000030c177223 */ /* 0x080fe2000001000c */
[-C--:B------:R-:W-:Y:S01]  /*3270*/  FFMA.FTZ R24, R11, R3.reuse, R11 ;  /* 0x000000030b187223 */ /* 0x080fe2000001000b */
[----:B------:R-:W-:-:S03]  /*3280*/  FFMA.FTZ R28, R13, R3, R13 ;  /* 0x000000030d1c7223 */ /* 0x000fc6000001000d */
[----:B------:R-:W-:Y:S02]  /*3290*/  FSEL R26, R12, R23, !P0 ;  /* 0x000000170c1a7208 */ /* 0x000fe40004000000 */
[----:B------:R-:W-:Y:S02]  /*32a0*/  FSEL R25, R11, R24, !P0 ;  /* 0x000000180b197208 */ /* 0x000fe40004000000 */
[----:B------:R-:W-:Y:S01]  /*32b0*/  FSEL R27, R13, R28, !P0 ;  /* 0x0000001c0d1b7208 */ /* 0x000fe20004000000 */
[-C--:B------:R-:W-:Y:S02]  /*32c0*/  FFMA.FTZ R23, R26, -R0.reuse, R9 ;  /* 0x800000001a177223 */ /* 0x080fe40000010009 */
[-C--:B------:R-:W-:Y:S02]  /*32d0*/  FFMA.FTZ R24, R25, -R0.reuse, R8 ;  /* 0x8000000019187223 */ /* 0x080fe40000010008 */
[----:B------:R-:W-:Y:S01]  /*32e0*/  FFMA.FTZ R22, R27, -R0, R22 ;  /* 0x800000001b167223 */ /* 0x000fe20000010016 */
[----:B------:R-:W-:-:S02]  /*32f0*/  IADD3 R14, P0, PT, R14, UR4, RZ ;  /* 0x000000040e0e7c10 */ /* 0x000fc4000ff1e0ff */
[----:B------:R-:W-:Y:S02]  /*3300*/  F2FP.BF16.F32.PACK_AB R8, R17, R18 ;  /* 0x000000121108723e */ /* 0x000fe400000010ff */
[----:B------:R-:W-:Y:S02]  /*3310*/  F2FP.BF16.F32.PACK_AB R9, R16, R15 ;  /* 0x0000000f1009723e */ /* 0x000fe400000010ff */
[----:B------:R-:W-:Y:S02]  /*3320*/  F2FP.BF16.F32.PACK_AB R16, R24, R19 ;  /* 0x000000131810723e */ /* 0x000fe400000010ff */
[----:B------:R-:W-:Y:S02]  /*3330*/  F2FP.BF16.F32.PACK_AB R17, R22, R23 ;  /* 0x000000171611723e */ /* 0x000fe400000010ff */
[----:B------:R-:W-:Y:S01]  /*3340*/  F2FP.BF16.F32.PACK_AB R18, R11, R10 ;  /* 0x0000000a0b12723e */ /* 0x000fe200000010ff */
[----:B------:R-:W-:Y:S01]  /*3350*/  IMAD.WIDE.U32 R10, R20, 0x4, RZ ;  /* 0x00000004140a7825 */ /* 0x000fe200078e00ff */
[----:B------:R-:W-:-:S02]  /*3360*/  IADD3.X R15, PT, PT, R21, UR5, RZ, P0, !PT ;  /* 0x00000005150f7c10 */ /* 0x000fc400087fe4ff */
[----:B------:R-:W-:Y:S01]  /*3370*/  F2FP.BF16.F32.PACK_AB R19, R13, R12 ;  /* 0x0000000c0d13723e */ /* 0x000fe200000010ff */
[----:B------:R0:W-:Y:S01]  /*3380*/  STG.E.64 desc[UR16][R6.64], R16 ;  /* 0x0000001006007986 */ /* 0x0001e2000c101b10 */
[----:B------:R-:W-:-:S03]  /*3390*/  ISETP.GE.U32.AND P0, PT, R10, UR15, PT ;  /* 0x0000000f0a007c0c */ /* 0x000fc6000bf06070 */
[----:B------:R0:W-:Y:S04]  /*33a0*/  STG.E.64 desc[UR16][R4.64], R8 ;  /* 0x0000000804007986 */ /* 0x0001e8000c101b10 */
[----:B------:R0:W-:Y:S01]  /*33b0*/  STG.E.64 desc[UR16][R14.64], R18 ;  /* 0x000000120e007986 */ /* 0x0001e2000c101b10 */
[----:B------:R-:W-:Y:S02]  /*33c0*/  ISETP.LT.U32.AND P1, PT, R20, 0x4000, PT ;  /* 0x000040001400780c */ /* 0x000fe40003f21070 */
[----:B------:R-:W-:Y:S01]  /*33d0*/  ISETP.GE.U32.AND.EX P0, PT, R11, UR11, PT, P0 ;  /* 0x0000000b0b007c0c */ /* 0x000fe2000bf06100 */
[----:B------:R-:W-:-:S12]  /*33e0*/  IMAD.MOV.U32 R21, RZ, RZ, RZ ;  /* 0x000000ffff157224 */ /* 0x000fd800078e00ff */
[----:B0-----:R-:W-:Y:S05]  /*33f0*/  @!P0 BRA P1, `(.L_x_73) ;  /* 0xfffffff800d48947 */ /* 0x001fea000083ffff */
[----:B------:R-:W-:Y:S05]  /*3400*/  EXIT ;  /* 0x000000000000794d */ /* 0x000fea0003800000 */
.L_x_72:
[C---:B------:R-:W-:Y:S02]  /*3410*/  SHF.L.U32 R8, R20.reuse, 0x3, RZ ;  /* 0x0000000314087819 */ /* 0x040fe400000006ff */
[----:B------:R-:W-:Y:S02]  /*3420*/  SHF.L.U64.HI R15, R20, 0x3, R21 ;  /* 0x00000003140f7819 */ /* 0x000fe40000010215 */
[C---:B------:R-:W-:Y:S02]  /*3430*/  IADD3 R6, P1, PT, R8.reuse, UR6, RZ ;  /* 0x0000000608067c10 */ /* 0x040fe4000ff3e0ff */
[----:B------:R-:W-:Y:S02]  /*3440*/  IADD3 R4, P0, PT, R8, UR8, RZ ;  /* 0x0000000808047c10 */ /* 0x000fe4000ff1e0ff */
[C---:B------:R-:W-:Y:S02]  /*3450*/  IADD3.X R7, PT, PT, R15.reuse, UR7, RZ, P1, !PT ;  /* 0x000000070f077c10 */ /* 0x040fe40008ffe4ff */
[----:B------:R-:W-:-:S04]  /*3460*/  IADD3.X R5, PT, PT, R15, UR9, RZ, P0, !PT ;  /* 0x000000090f057c10 */ /* 0x000fc800087fe4ff */
[----:B------:R-:W2:Y:S04]  /*3470*/  LDG.E.64 R6, desc[UR16][R6.64] ;  /* 0x0000001006067981 */ /* 0x000ea8000c1e1b00 */
[----:B------:R-:W3:Y:S01]  /*3480*/  LDG.E.64 R16, desc[UR16][R4.64] ;  /* 0x0000001004107981 */ /* 0x000ee2000c1e1b00 */
[----:B------:R-:W0:Y:S01]  /*3490*/  LDCU.S8 UR10, c[0x0][0xff9] ;  /* 0x0001ff20ff0a77ac */ /* 0x000e220008000200 */
[----:B------:R-:W-:Y:S01]  /*34a0*/  FSETP.NEU.FTZ.AND P1, PT, R2, RZ, PT ;  /* 0x000000ff0200720b */ /* 0x000fe20003f3d000 */
[----:B------:R-:W-:Y:S01]  /*34b0*/  UPRMT UR12, UR20, 0x8880, URZ ;  /* 0x00008880140c7896 */ /* 0x000fe200080000ff */
[----:B0-----:R-:W-:-:S06]  /*34c0*/  ISETP.NE.AND P2, PT, RZ, UR10, PT ;  /* 0x0000000aff007c0c */ /* 0x001fcc000bf45270 */
[----:B------:R-:W-:Y:S02]  /*34d0*/  UMOV UR10, UR12 ;  /* 0x0000000c000a7c82 */ /* 0x000fe40008000000 */
[----:B------:R-:W-:Y:S01]  /*34e0*/  ISETP.NE.AND P0, PT, RZ, UR10, PT ;  /* 0x0000000aff007c0c */ /* 0x000fe2000bf05270 */
[----:B------:R-:W-:Y:S01]  /*34f0*/  VIADD R20, R20, UR13 ;  /* 0x0000000d14147c36 */ /* 0x000fe20008000000 */
[C---:B--2---:R-:W-:Y:S02]  /*3500*/  PRMT R9, R6.reuse, 0x7632, R9 ;  /* 0x0000763206097816 */ /* 0x044fe40000000009 */
[----:B------:R-:W-:Y:S01]  /*3510*/  PRMT R10, R7, 0x7632, R10 ;  /* 0x00007632070a7816 */ /* 0x000fe2000000000a */
[----:B------:R-:W-:Y:S01]  /*3520*/  IMAD.U32 R6, R6, 0x10000, RZ ;  /* 0x0001000006067824 */ /* 0x000fe200078e00ff */
[----:B---3--:R-:W-:Y:S02]  /*3530*/  PRMT R14, R16, 0x7632, R14 ;  /* 0x00007632100e7816 */ /* 0x008fe4000000000e */
[----:B------:R-:W-:Y:S01]  /*3540*/  SHF.L.U32 R9, R9, 0x10, RZ ;  /* 0x0000001009097819 */ /* 0x000fe200000006ff */
[----:B------:R-:W-:Y:S01]  /*3550*/  IMAD.U32 R7, R7, 0x10000, RZ ;  /* 0x0001000007077824 */ /* 0x000fe200078e00ff */
[----:B------:R-:W-:Y:S01]  /*3560*/  PRMT R13, R17, 0x7632, R13 ;  /* 0x00007632110d7816 */ /* 0x000fe2000000000d */
[----:B------:R-:W-:-:S02]  /*3570*/  IMAD.U32 R10, R10, 0x10000, RZ ;  /* 0x000100000a0a7824 */ /* 0x000fc400078e00ff */
[----:B------:R-:W-:Y:S01]  /*3580*/  @P2 FADD.FTZ R6, -R6, -RZ ;  /* 0x800000ff06062221 */ /* 0x000fe20000010100 */
[----:B------:R-:W-:Y:S02]  /*3590*/  IMAD.U32 R11, R16, 0x10000, RZ ;  /* 0x00010000100b7824 */ /* 0x000fe400078e00ff */
[----:B------:R-:W-:Y:S01]  /*35a0*/  @P2 FADD.FTZ R9, -R9, -RZ ;  /* 0x800000ff09092221 */ /* 0x000fe20000010100 */
[----:B------:R-:W-:Y:S02]  /*35b0*/  IMAD.U32 R14, R14, 0x10000, RZ ;  /* 0x000100000e0e7824 */ /* 0x000fe400078e00ff */
[----:B------:R-:W-:Y:S01]  /*35c0*/  @P2 FADD.FTZ R7, -R7, -RZ ;  /* 0x800000ff07072221 */ /* 0x000fe20000010100 */
[----:B------:R-:W-:Y:S02]  /*35d0*/  IMAD.U32 R12, R17, 0x10000, RZ ;  /* 0x00010000110c7824 */ /* 0x000fe400078e00ff */
[----:B------:R-:W-:Y:S01]  /*35e0*/  @P2 FADD.FTZ R10, -R10, -RZ ;  /* 0x800000ff0a0a2221 */ /* 0x000fe20000010100 */
[----:B------:R-:W-:-:S02]  /*35f0*/  IMAD.U32 R19, R13, 0x10000, RZ ;  /* 0x000100000d137824 */ /* 0x000fc400078e00ff */
[-C--:B------:R-:W-:Y:S01]  /*3600*/  @P1 FFMA.FTZ R6, R11, R2.reuse, R6 ;  /* 0x000000020b061223 */ /* 0x080fe20000010006 */
[-C--:B------:R-:W-:Y:S01]  /*3610*/  @P1 FFMA.FTZ R9, R14, R2.reuse, R9 ;  /* 0x000000020e091223 */ /* 0x080fe20000010009 */
[-C--:B------:R-:W-:Y:S01]  /*3620*/  @P1 FFMA.FTZ R7, R12, R2.reuse, R7 ;  /* 0x000000020c071223 */ /* 0x080fe20000010007 */
[----:B------:R-:W-:Y:S01]  /*3630*/  @P1 FFMA.FTZ R10, R19, R2, R10 ;  /* 0x00000002130a1223 */ /* 0x000fe2000001000a */
[-C--:B------:R-:W-:Y:S01]  /*3640*/  FFMA.FTZ R13, R6, R3.reuse, R6 ;  /* 0x00000003060d7223 */ /* 0x080fe20000010006 */
[-C--:B------:R-:W-:Y:S01]  /*3650*/  FFMA.FTZ R18, R9, R3.reuse, R9 ;  /* 0x0000000309127223 */ /* 0x080fe20000010009 */
[-C--:B------:R-:W-:Y:S01]  /*3660*/  FFMA.FTZ R22, R7, R3.reuse, R7 ;  /* 0x0000000307167223 */ /* 0x080fe20000010007 */
[----:B------:R-:W-:Y:S02]  /*3670*/  FFMA.FTZ R21, R10, R3, R10 ;  /* 0x000000030a157223 */ /* 0x000fe4000001000a */
[----:B------:R-:W-:Y:S02]  /*3680*/  FSEL R16, R6, R13, !P0 ;  /* 0x0000000d06107208 */ /* 0x000fe40004000000 */
[----:B------:R-:W-:-:S02]  /*3690*/  FSEL R13, R9, R18, !P0 ;  /* 0x00000012090d7208 */ /* 0x000fc40004000000 */
[----:B------:R-:W-:Y:S02]  /*36a0*/  FSEL R17, R7, R22, !P0 ;  /* 0x0000001607117208 */ /* 0x000fe40004000000 */
[----:B------:R-:W-:Y:S01]  /*36b0*/  FSEL R18, R10, R21, !P0 ;  /* 0x000000150a127208 */ /* 0x000fe20004000000 */
[-C--:B-----5:R-:W-:Y:S01]  /*36c0*/  FFMA.FTZ R16, R16, -R0.reuse, R11 ;  /* 0x8000000010107223 */ /* 0x0a0fe2000001000b */
[-C--:B------:R-:W-:Y:S01]  /*36d0*/  FFMA.FTZ R13, R13, -R0.reuse, R14 ;  /* 0x800000000d0d7223 */ /* 0x080fe2000001000e */
[-C--:B------:R-:W-:Y:S02]  /*36e0*/  FFMA.FTZ R17, R17, -R0.reuse, R12 ;  /* 0x8000000011117223 */ /* 0x080fe4000001000c */
[----:B------:R-:W-:Y:S01]  /*36f0*/  FFMA.FTZ R18, R18, -R0, R19 ;  /* 0x8000000012127223 */ /* 0x000fe20000010013 */
[----:B------:R-:W-:Y:S02]  /*3700*/  IADD3 R8, P0, PT, R8, UR4, RZ ;  /* 0x0000000408087c10 */ /* 0x000fe4000ff1e0ff */
[----:B------:R-:W-:-:S02]  /*3710*/  F2FP.BF16.F32.PACK_AB R6, R9, R6 ;  /* 0x000000060906723e */ /* 0x000fc400000010ff */
[----:B------:R-:W-:Y:S02]  /*3720*/  F2FP.BF16.F32.PACK_AB R16, R13, R16 ;  /* 0x000000100d10723e */ /* 0x000fe400000010ff */
[----:B------:R-:W-:Y:S02]  /*3730*/  F2FP.BF16.F32.PACK_AB R17, R18, R17 ;  /* 0x000000111211723e */ /* 0x000fe400000010ff */
[----:B------:R-:W-:Y:S02]  /*3740*/  IADD3.X R9, PT, PT, R15, UR5, RZ, P0, !PT ;  /* 0x000000050f097c10 */ /* 0x000fe400087fe4ff */
[----:B------:R-:W-:Y:S01]  /*3750*/  F2FP.BF16.F32.PACK_AB R7, R10, R7 ;  /* 0x000000070a07723e */ /* 0x000fe200000010ff */
[----:B------:R-:W-:Y:S01]  /*3760*/  IMAD.WIDE.U32 R10, R20, 0x4, RZ ;  /* 0x00000004140a7825 */ /* 0x000fe200078e00ff */
[----:B------:R0:W-:Y:S04]  /*3770*/  STG.E.64 desc[UR16][R4.64], R16 ;  /* 0x0000001004007986 */ /* 0x0001e8000c101b10 */
[----:B------:R0:W-:Y:S01]  /*3780*/  STG.E.64 desc[UR16][R8.64], R6 ;  /* 0x0000000608007986 */ /* 0x0001e2000c101b10 */
[----:B------:R-:W-:-:S02]  /*3790*/  ISETP.GE.U32.AND P0, PT, R10, UR15, PT ;  /* 0x0000000f0a007c0c */ /* 0x000fc4000bf06070 */
[----:B------:R-:W-:Y:S02]  /*37a0*/  ISETP.LT.U32.AND P1, PT, R20, 0x4000, PT ;  /* 0x000040001400780c */ /* 0x000fe40003f21070 */
[----:B------:R-:W-:Y:S01]  /*37b0*/  ISETP.GE.U32.AND.EX P0, PT, R11, UR11, PT, P0 ;  /* 0x0000000b0b007c0c */ /* 0x000fe2000bf06100 */
[----:B------:R-:W-:-:S12]  /*37c0*/  IMAD.MOV.U32 R21, RZ, RZ, RZ ;  /* 0x000000ffff157224 */ /* 0x000fd800078e00ff */
[----:B0-----:R-:W-:Y:S05]  /*37d0*/  @!P0 BRA P1, `(.L_x_72) ;  /* 0xfffffffc000c8947 */ /* 0x001fea000083ffff */
[----:B------:R-:W-:Y:S05]  /*37e0*/  EXIT ;  /* 0x000000000000794d */ /* 0x000fea0003800000 */
.L_x_74:
        /* <DEDUP_REMOVED lines=9> */
.L_x_175:


//--------------------- .text._ZN2at6native50_GLOBAL__N__ca2a4b1e_17_FusedSgdKernel_cu_a550329a25multi_tensor_apply_kernelINS1_18TensorListMetadataILi3EEENS1_19FusedSgdMathFunctorIN3c104HalfELi3EEEJddPfddbbbS9_S9_EEEvT_T0_DpT1_ --------------------------
	.section	.text._ZN2at6native50_GLOBAL__N__ca2a4b1e_17_FusedSgdKernel_cu_a550329a25multi_tensor_apply_kernelINS1_18TensorListMetadataILi3EEENS1_19FusedSgdMathFunctorIN3c104HalfELi3EEEJddPfddbbbS9_S9_EEEvT_T0_DpT1_,"ax",@progbits
	.align	128
.text._ZN2at6native50_GLOBAL__N__ca2a4b1e_17_FusedSgdKernel_cu_a550329a25multi_tensor_apply_kernelINS1_18TensorListMetadataILi3EEENS1_19FusedSgdMathFunctorIN3c104HalfELi3EEEJddPfddbbbS9_S9_EEEvT_T0_DpT1_:
        .type           _ZN2at6native50_GLOBAL__N__ca2a4b1e_17_FusedSgdKernel_cu_a550329a25multi_tensor_apply_kernelINS1_18TensorListMetadataILi3EEENS1_19FusedSgdMathFunctorIN3c104HalfELi3EEEJddPfddbbbS9_S9_EEEvT_T0_DpT1_,@function
        .size           _ZN2at6native50_GLOBAL__N__ca2a4b1e_17_FusedSgdKernel_cu_a550329a25multi_tensor_apply_kernelINS1_18TensorListMetadataILi3EEENS1_19FusedSgdMathFunctorIN3c104HalfELi3EEEJddPfddbbbS9_S9_EEEvT_T0_DpT1_,(.L_x_176 - _ZN2at6native50_GLOBAL__N__ca2a4b1e_17_FusedSgdKernel_cu_a550329a25multi_tensor_apply_kernelINS1_18TensorListMetadataILi3EEENS1_19FusedSgdMathFunctorIN3c104HalfELi3EEEJddPfddbbbS9_S9_EEEvT_T0_DpT1_)
        .other          _ZN2at6native50_GLOBAL__N__ca2a4b1e_17_FusedSgdKernel_cu_a550329a25multi_tensor_apply_kernelINS1_18TensorListMetadataILi3EEENS1_19FusedSgdMathFunctorIN3c104HalfELi3EEEJddPfddbbbS9_S9_EEEvT_T0_DpT1_,@"STO_CUDA_ENTRY STV_DEFAULT"
_ZN2at6native50_GLOBAL__N__ca2a4b1e_17_FusedSgdKernel_cu_a550329a25multi_tensor_apply_kernelINS1_18TensorListMetadataILi3EEENS1_19FusedSgdMathFunctorIN3c104HalfELi3EEEJddPfddbbbS9_S9_EEEvT_T0_DpT1_:
        /* <DEDUP_REMOVED lines=10> */
.L_x_75:
        /* <DEDUP_REMOVED lines=12> */
[----:B-1----:R-:W1:Y:S01]  /*0160*/  F2F.F32.F64 R7, R10 ;  /* 0x0000000a00077310 */ /* 0x002e620000301000 */
[----:B------:R-:W-:Y:S01]  /*0170*/  DSETP.GEU.AND P3, PT, |R10|, UR18, PT ;  /* 0x000000120a007e2a */ /* 0x000fe2000bf6e200 */
[----:B---3--:R-:W3:Y:S01]  /*0180*/  LDCU.U8 UR4, c[0x0][UR5+0x980] ;  /* 0x00013000050477ac */ /* 0x008ee20008000000 */
[----:B------:R-:W-:-:S05]  /*0190*/  UIMAD UR5, UR5, 0x3, UR5 ;  /* 0x00000003050578a4 */ /* 0x000fca000f8e0205 */
[----:B--2---:R-:W-:Y:S01]  /*01a0*/  F2F.F32.F64 R6, R4 ;  /* 0x0000000400067310 */ /* 0x004fe20000301000 */
[----:B----4-:R-:W-:-:S06]  /*01b0*/  @!P1 DSETP.GEU.AND P2, PT, |R2|, UR18, PT ;  /* 0x0000001202009e2a */ /* 0x010fcc000bf4e200 */
[----:B-1----:R-:W-:Y:S01]  /*01c0*/  @!P3 FMUL R7, R7, 1.175494350822287508e-38 ;  /* 0x008000000707b820 */ /* 0x002fe20000400000 */
[----:B------:R-:W1:Y:S01]  /*01d0*/  @!P1 F2F.F32.F64 R0, R2 ;  /* 0x0000000200009310 */ /* 0x000e620000301000 */
[----:B------:R-:W-:Y:S01]  /*01e0*/  @!P1 PLOP3.LUT P0, PT, P2, PT, PT, 0x80, 0x8 ;  /* 0x000000000008981c */ /* 0x000fe2000170f070 */
[----:B------:R-:W-:Y:S01]  /*01f0*/  DSETP.GEU.AND P2, PT, |R4|, UR18, PT ;  /* 0x0000001204007e2a */ /* 0x000fe2000bf4e200 */
[----:B------:R-:W2:Y:S01]  /*0200*/  LDCU UR14, c[0x0][UR5+0xac0] ;  /* 0x00015800050e77ac */ /* 0x000ea20008000800 */
[----:B---3--:R-:W-:-:S10]  /*0210*/  USHF.L.U32 UR8, UR4, 0x3, URZ ;  /* 0x0000000304087899 */ /* 0x008fd400080006ff */
[----:B-1----:R-:W-:Y:S02]  /*0220*/  @!P0 FMUL R0, R0, 1.175494350822287508e-38 ;  /* 0x0080000000008820 */ /* 0x002fe40000400000 */
[----:B------:R-:W-:Y:S01]  /*0230*/  @!P2 FMUL R6, R6, 1.175494350822287508e-38 ;  /* 0x008000000606a820 */ /* 0x000fe20000400000 */
[----:B------:R-:W1:Y:S01]  /*0240*/  LDCU.64 UR10, c[0x0][UR8+0x800] ;  /* 0x00010000080a77ac */ /* 0x000e620008000a00 */
[----:B------:R-:W3:Y:S01]  /*0250*/  LDCU.64 UR4, c[0x0][UR8+0x680] ;  /* 0x0000d000080477ac */ /* 0x000ee20008000a00 */
[----:B------:R-:W4:Y:S01]  /*0260*/  LDCU.64 UR6, c[0x0][UR8+0x500] ;  /* 0x0000a000080677ac */ /* 0x000f220008000a00 */
[----:B------:R-:W0:Y:S01]  /*0270*/  LDCU.64 UR8, c[0x0][UR8+0x380] ;  /* 0x00007000080877ac */ /* 0x000e220008000a00 */
[----:B--2---:R-:W-:Y:S02]  /*0280*/  UIMAD.WIDE UR12, UR14, 0x10000, URZ ;  /* 0x000100000e0c78a5 */ /* 0x004fe4000f8e02ff */
[----:B-1----:R-:W-:Y:S02]  /*0290*/  ULOP3.LUT UR15, UR10, 0x3, URZ, 0xc0, !UPT ;  /* 0x000000030a0f7892 */ /* 0x002fe4000f8ec0ff */
[----:B---3--:R-:W-:-:S02]  /*02a0*/  UIMAD.WIDE UR4, UR14, 0x20000, UR4 ;  /* 0x000200000e0478a5 */ /* 0x008fc4000f8e0204 */
[----:B----4-:R-:W-:Y:S02]  /*02b0*/  UIMAD.WIDE UR6, UR14, 0x20000, UR6 ;  /* 0x000200000e0678a5 */ /* 0x010fe4000f8e0206 */
[----:B------:R-:W-:Y:S02]  /*02c0*/  ULOP3.LUT UR15, UR15, 0x7, UR4, 0xf8, !UPT ;  /* 0x000000070f0f7892 */ /* 0x000fe4000f8ef804 */
[----:B0-----:R-:W-:Y:S02]  /*02d0*/  UIMAD.WIDE UR8, UR14, 0x20000, UR8 ;  /* 0x000200000e0878a5 */ /* 0x001fe4000f8e0208 */
[----:B------:R-:W-:Y:S02]  /*02e0*/  ULOP3.LUT UR14, UR15, 0x7, UR6, 0xf8, !UPT ;  /* 0x000000070f0e7892 */ /* 0x000fe4000f8ef806 */
[----:B------:R-:W-:Y:S02]  /*02f0*/  UIADD3 UR15, UP1, UPT, UR10, -UR12, URZ ;  /* 0x8000000c0a0f7290 */ /* 0x000fe4000ff3e0ff */
[----:B------:R-:W-:-:S02]  /*0300*/  ULOP3.LUT UP0, URZ, UR14, 0x7, UR8, 0xf8, !UPT ;  /* 0x000000070eff7892 */ /* 0x000fc4000f80f808 */
        /* <DEDUP_REMOVED lines=17> */
.L_x_81:
[----:B01----:R-:W-:Y:S01]  /*0420*/  IADD3 R4, PT, PT, R0, R3, RZ ;  /* 0x0000000300047210 */ /* 0x003fe20007ffe0ff */
[----:B------:R-:W-:Y:S01]  /*0430*/  IMAD.U32 R10, RZ, RZ, UR11 ;  /* 0x0000000bff0a7e24 */ /* 0x000fe2000f8e00ff */
[----:B------:R-:W-:Y:S02]  /*0440*/  MOV R9, UR11 ;  /* 0x0000000b00097c02 */ /* 0x000fe40008000f00 */
[C---:B------:R-:W-:Y:S01]  /*0450*/  ISETP.LT.U32.AND P1, PT, R4.reuse, UR15, PT ;  /* 0x0000000f04007c0c */ /* 0x040fe2000bf21070 */
[----:B--2---:R-:W-:Y:S01]  /*0460*/  IMAD.IADD R5, R4, 0x1, R2 ;  /* 0x0000000104057824 */ /* 0x004fe200078e0202 */
[----:B------:R-:W-:Y:S02]  /*0470*/  PRMT R22, RZ, 0x7610, R22 ;  /* 0x00007610ff167816 */ /* 0x000fe40000000016 */
[----:B------:R-:W-:Y:S01]  /*0480*/  ISETP.GT.AND.EX P1, PT, R9, RZ, PT, P1 ;  /* 0x000000ff0900720c */ /* 0x000fe20003f24310 */
[C---:B------:R-:W-:Y:S01]  /*0490*/  IMAD.IADD R24, R5.reuse, 0x1, R2 ;  /* 0x0000000105187824 */ /* 0x040fe200078e0202 */
[----:B------:R-:W-:-:S02]  /*04a0*/  ISETP.LT.U32.AND P0, PT, R5, UR15, PT ;  /* 0x0000000f05007c0c */ /* 0x000fc4000bf01070 */
[----:B------:R-:W-:Y:S01]  /*04b0*/  ISETP.LT.U32.AND P1, PT, R4, 0x10000, P1 ;  /* 0x000100000400780c */ /* 0x000fe20000f21070 */
[C---:B------:R-:W-:Y:S01]  /*04c0*/  IMAD.IADD R23, R24.reuse, 0x1, R2 ;  /* 0x0000000118177824 */ /* 0x040fe200078e0202 */
[----:B------:R-:W-:Y:S02]  /*04d0*/  ISETP.LT.U32.AND P2, PT, R24, UR15, PT ;  /* 0x0000000f18007c0c */ /* 0x000fe4000bf41070 */
[C---:B------:R-:W-:Y:S02]  /*04e0*/  ISETP.GT.AND.EX P0, PT, R10.reuse, RZ, PT, P0 ;  /* 0x000000ff0a00720c */ /* 0x040fe40003f04300 */
[----:B------:R-:W-:Y:S02]  /*04f0*/  ISETP.GT.AND.EX P2, PT, R10, RZ, PT, P2 ;  /* 0x000000ff0a00720c */ /* 0x000fe40003f44320 */
[----:B------:R-:W-:Y:S02]  /*0500*/  SHF.L.U32 R10, R4, 0x1, RZ ;  /* 0x00000001040a7819 */ /* 0x000fe400000006ff */
[----:B------:R-:W-:-:S02]  /*0510*/  ISETP.LT.U32.AND P0, PT, R5, 0x10000, P0 ;  /* 0x000100000500780c */ /* 0x000fc40000701070 */
[C---:B------:R-:W-:Y:S02]  /*0520*/  IADD3 R16, P4, PT, R10.reuse, UR6, RZ ;  /* 0x000000060a107c10 */ /* 0x040fe4000ff9e0ff */
[----:B------:R-:W-:Y:S02]  /*0530*/  SHF.R.U32.HI R5, RZ, 0x1f, R4 ;  /* 0x0000001fff057819 */ /* 0x000fe40000011604 */
[----:B------:R-:W-:Y:S02]  /*0540*/  IADD3 R10, P5, PT, R10, UR4, RZ ;  /* 0x000000040a0a7c10 */ /* 0x000fe4000ffbe0ff */
[----:B------:R-:W-:Y:S02]  /*0550*/  ISETP.LT.U32.AND P2, PT, R24, 0x10000, P2 ;  /* 0x000100001800780c */ /* 0x000fe40001741070 */
[----:B------:R-:W-:Y:S02]  /*0560*/  IADD3.X R11, PT, PT, R5, UR5, RZ, P5, !PT ;  /* 0x00000005050b7c10 */ /* 0x000fe4000affe4ff */
[----:B------:R-:W-:-:S02]  /*0570*/  ISETP.LT.U32.AND P3, PT, R23, UR15, PT ;  /* 0x0000000f17007c0c */ /* 0x000fc4000bf61070 */
[----:B------:R-:W-:Y:S01]  /*0580*/  PRMT R21, RZ, 0x7610, R21 ;  /* 0x00007610ff157816 */ /* 0x000fe20000000015 */
[----:B-----5:R1:W5:Y:S01]  /*0590*/  @P1 LDG.E.U16 R22, desc[UR16][R10.64] ;  /* 0x000000100a161981 */ /* 0x020362000c1e1500 */
[----:B------:R-:W-:Y:S02]  /*05a0*/  ISETP.GT.AND.EX P3, PT, R9, RZ, PT, P3 ;  /* 0x000000ff0900720c */ /* 0x000fe40003f64330 */
[----:B------:R-:W-:Y:S02]  /*05b0*/  IADD3.X R17, PT, PT, R5, UR7, RZ, P4, !PT ;  /* 0x0000000705117c10 */ /* 0x000fe4000a7fe4ff */
[----:B------:R-:W-:Y:S02]  /*05c0*/  ISETP.LT.U32.AND P3, PT, R23, 0x10000, P3 ;  /* 0x000100001700780c */ /* 0x000fe40001f61070 */
[----:B------:R-:W-:Y:S02]  /*05d0*/  PRMT R18, RZ, 0x7610, R18 ;  /* 0x00007610ff127816 */ /* 0x000fe40000000012 */
[----:B------:R-:W-:Y:S01]  /*05e0*/  PRMT R19, RZ, 0x7610, R19 ;  /* 0x00007610ff137816 */ /* 0x000fe20000000013 */
[----:B-1----:R-:W-:Y:S01]  /*05f0*/  @P0 IMAD.WIDE R10, R2, 0x2, R10 ;  /* 0x00000002020a0825 */ /* 0x002fe200078e020a */
[----:B------:R-:W-:-:S02]  /*0600*/  PRMT R9, RZ, 0x7610, R9 ;  /* 0x00007610ff097816 */ /* 0x000fc40000000009 */
[----:B------:R-:W5:Y:S01]  /*0610*/  @P1 LDG.E.U16 R18, desc[UR16][R16.64] ;  /* 0x0000001010121981 */ /* 0x000f62000c1e1500 */
[----:B------:R-:W-:-:S03]  /*0620*/  @P0 IMAD.WIDE R12, R2, 0x2, R16 ;  /* 0x00000002020c0825 */ /* 0x000fc600078e0210 */
[----:B------:R1:W5:Y:S01]  /*0630*/  @P0 LDG.E.U16 R21, desc[UR16][R10.64] ;  /* 0x000000100a150981 */ /* 0x000362000c1e1500 */
[----:B------:R-:W-:Y:S01]  /*0640*/  IMAD.MOV.U32 R14, RZ, RZ, 0x2 ;  /* 0x00000002ff0e7424 */ /* 0x000fe200078e00ff */
[----:B------:R-:W-:Y:S02]  /*0650*/  PRMT R5, RZ, 0x7610, R5 ;  /* 0x00007610ff057816 */ /* 0x000fe40000000005 */
[----:B------:R2:W5:Y:S01]  /*0660*/  @P0 LDG.E.U16 R19, desc[UR16][R12.64] ;  /* 0x000000100c130981 */ /* 0x000562000c1e1500 */
[----:B-1----:R-:W-:Y:S01]  /*0670*/  @P2 LEA R10, P4, R24, UR8, 0x1 ;  /* 0x00000008180a2c11 */ /* 0x002fe2000f8808ff */
[----:B------:R-:W-:-:S03]  /*0680*/  IMAD.WIDE.U32 R14, R23, R14, UR8 ;  /* 0x00000008170e7e25 */ /* 0x000fc6000f8e000e */
[C---:B------:R-:W-:Y:S02]  /*0690*/  @P2 LEA.HI.X R11, R24.reuse, UR9, RZ, 0x1, P4 ;  /* 0x00000009180b2c11 */ /* 0x040fe4000a0f0cff */
[C---:B--2---:R-:W-:Y:S01]  /*06a0*/  LEA R12, P5, R23.reuse, UR4, 0x1 ;  /* 0x00000004170c7c11 */ /* 0x044fe2000f8a08ff */
[----:B------:R1:W5:Y:S01]  /*06b0*/  @P3 LDG.E.U16 R5, desc[UR16][R14.64] ;  /* 0x000000100e053981 */ /* 0x000362000c1e1500 */
[C---:B------:R-:W-:Y:S02]  /*06c0*/  @P2 LEA R16, P4, R24.reuse, UR6, 0x1 ;  /* 0x0000000618102c11 */ /* 0x040fe4000f8808ff */
[----:B------:R-:W-:Y:S01]  /*06d0*/  PRMT R20, RZ, 0x7610, R20 ;  /* 0x00007610ff147816 */ /* 0x000fe20000000014 */
[----:B------:R2:W5:Y:S01]  /*06e0*/  @P2 LDG.E.U16 R9, desc[UR16][R10.64] ;  /* 0x000000100a092981 */ /* 0x000562000c1e1500 */
[----:B------:R-:W-:Y:S02]  /*06f0*/  LEA.HI.X R13, R23, UR5, RZ, 0x1, P5 ;  /* 0x00000005170d7c11 */ /* 0x000fe4000a8f0cff */
[C---:B------:R-:W-:Y:S01]  /*0700*/  @P2 LEA.HI.X R17, R24.reuse, UR7, RZ, 0x1, P4 ;  /* 0x0000000718112c11 */ /* 0x040fe2000a0f0cff */
[----:B------:R-:W-:Y:S01]  /*0710*/  IMAD.MOV.U32 R25, RZ, RZ, 0x2 ;  /* 0x00000002ff197424 */ /* 0x000fe200078e00ff */
[----:B-1----:R-:W-:Y:S01]  /*0720*/  @P2 LEA R14, P5, R24, UR4, 0x1 ;  /* 0x00000004180e2c11 */ /* 0x002fe2000f8a08ff */
[----:B------:R1:W5:Y:S01]  /*0730*/  @P3 LDG.E.U16 R20, desc[UR16][R12.64] ;  /* 0x000000100c143981 */ /* 0x000362000c1e1500 */
[----:B--2---:R-:W-:-:S02]  /*0740*/  PRMT R11, RZ, 0x7610, R11 ;  /* 0x00007610ff0b7816 */ /* 0x004fc4000000000b */
[----:B------:R-:W-:Y:S02]  /*0750*/  PRMT R10, RZ, 0x7610, R10 ;  /* 0x00007610ff0a7816 */ /* 0x000fe4000000000a */
[----:B------:R-:W-:Y:S02]  /*0760*/  @P2 LEA.HI.X R15, R24, UR5, RZ, 0x1, P5 ;  /* 0x00000005180f2c11 */ /* 0x000fe4000a8f0cff */
[----:B------:R2:W5:Y:S01]  /*0770*/  @P2 LDG.E.U16 R11, desc[UR16][R16.64] ;  /* 0x00000010100b2981 */ /* 0x000562000c1e1500 */
[----:B-1----:R-:W-:Y:S01]  /*0780*/  IMAD.WIDE.U32 R12, R4, R25, UR8 ;  /* 0x00000008040c7e25 */ /* 0x002fe2000f8e0019 */
[----:B------:R-:W-:Y:S02]  /*0790*/  PRMT R24, RZ, 0x7610, R24 ;  /* 0x00007610ff187816 */ /* 0x000fe40000000018 */
[----:B------:R1:W5:Y:S01]  /*07a0*/  @P2 LDG.E.U16 R10, desc[UR16][R14.64] ;  /* 0x000000100e0a2981 */ /* 0x000362000c1e1500 */
[----:B------:R-:W-:Y:S02]  /*07b0*/  PRMT R25, RZ, 0x7610, R25 ;  /* 0x00007610ff197816 */ /* 0x000fe40000000019 */
[----:B--2---:R-:W-:-:S04]  /*07c0*/  @P3 LEA R16, P4, R23, UR6, 0x1 ;  /* 0x0000000617103c11 */ /* 0x004fc8000f8808ff */
[----:B------:R2:W5:Y:S01]  /*07d0*/  @P1 LDG.E.U16 R25, desc[UR16][R12.64] ;  /* 0x000000100c191981 */ /* 0x000562000c1e1500 */
[----:B------:R-:W-:Y:S01]  /*07e0*/  @P3 LEA.HI.X R17, R23, UR7, RZ, 0x1, P4 ;  /* 0x0000000717113c11 */ /* 0x000fe2000a0f0cff */
[----:B-1----:R-:W-:Y:S01]  /*07f0*/  IMAD.WIDE R14, R2, 0x2, R12 ;  /* 0x00000002020e7825 */ /* 0x002fe200078e020c */
[----:B------:R-:W-:-:S04]  /*0800*/  PRMT R23, RZ, 0x7610, R23 ;  /* 0x00007610ff177816 */ /* 0x000fc80000000017 */
[----:B------:R2:W5:Y:S04]  /*0810*/  @P0 LDG.E.U16 R24, desc[UR16][R14.64] ;  /* 0x000000100e180981 */ /* 0x000568000c1e1500 */
[----:B------:R2:W5:Y:S01]  /*0820*/  @P3 LDG.E.U16 R23, desc[UR16][R16.64] ;  /* 0x0000001010173981 */ /* 0x000562000c1e1500 */
[----:B----4-:R-:W-:-:S04]  /*0830*/  UISETP.NE.U32.AND UP0, UPT, UR18, URZ, UPT ;  /* 0x000000ff1200728c */ /* 0x010fc8000bf05070 */
[----:B------:R-:W-:-:S09]  /*0840*/  UISETP.NE.AND.EX UP0, UPT, UR19, URZ, UPT, UP0 ;  /* 0x000000ff1300728c */ /* 0x000fd2000bf05300 */
[----:B--2---:R-:W-:Y:S05]  /*0850*/  BRA.U UP0, `(.L_x_78) ;  /* 0x0000000100d87547 */ /* 0x004fea000b800000 */
[----:B------:R-:W1:Y:S01]  /*0860*/  LDCU.S8 UR10, c[0x0][0xff9] ;  /* 0x0001ff20ff0a77ac */ /* 0x000e620008000200 */
[----:B------:R-:W-:Y:S02]  /*0870*/  HFMA2 R14, -RZ, RZ, -8192, 0 ;  /* 0xf0000000ff0e7431 */ /* 0x000fe400000001ff */
[----:B------:R-:W-:Y:S01]  /*0880*/  IMAD.MOV.U32 R15, RZ, RZ, 0x380fffff ;  /* 0x380fffffff0f7424 */ /* 0x000fe200078e00ff */
[----:B---3--:R-:W2:Y:S01]  /*0890*/  F2F.F32.F64 R26, UR20 ;  /* 0x00000014001a7d10 */ /* 0x008ea20008301000 */
[----:B------:R-:W-:Y:S01]  /*08a0*/  FSETP.NEU.FTZ.AND P5, PT, R7, RZ, PT ;  /* 0x000000ff0700720b */ /* 0x000fe20003fbd000 */
[----:B-----5:R-:W-:Y:S02]  /*08b0*/  HADD2.F32 R16, -RZ, R18.H0_H0 ;  /* 0x20000012ff107230 */ /* 0x020fe40000004100 */
[----:B------:R-:W-:Y:S01]  /*08c0*/  HADD2.F32 R25, -RZ, R25.H0_H0 ;  /* 0x20000019ff197230 */ /* 0x000fe20000004100 */
[----:B------:R-:W-:Y:S01]  /*08d0*/  DSETP.LEU.AND P6, PT, R14, |UR20|, PT ;  /* 0x400000140e007e2a */ /* 0x000fe2000bfcb000 */
[----:B------:R-:W-:-:S02]  /*08e0*/  HADD2.F32 R24, -RZ, R24.H0_H0 ;  /* 0x20000018ff187230 */ /* 0x000fc40000004100 */
[----:B------:R-:W-:Y:S02]  /*08f0*/  HADD2.F32 R15, -RZ, R22.H0_H0 ;  /* 0x20000016ff0f7230 */ /* 0x000fe40000004100 */
[----:B------:R-:W-:-:S03]  /*0900*/  HADD2.F32 R21, -RZ, R21.H0_H0 ;  /* 0x20000015ff157230 */ /* 0x000fc60000004100 */
[-C--:B------:R-:W-:Y:S01]  /*0910*/  FMUL.FTZ R17, R15, R6.reuse ;  /* 0x000000060f117220 */ /* 0x080fe20000410000 */
[----:B-1----:R-:W-:Y:S01]  /*0920*/  ISETP.NE.AND P4, PT, RZ, UR10, PT ;  /* 0x0000000aff007c0c */ /* 0x002fe2000bf85270 */
[----:B0-----:R-:W-:Y:S01]  /*0930*/  UPRMT UR10, UR13, 0x8880, URZ ;  /* 0x000088800d0a7896 */ /* 0x001fe200080000ff */
[----:B------:R-:W-:-:S03]  /*0940*/  FMUL.FTZ R28, R21, R6 ;  /* 0x00000006151c7220 */ /* 0x000fc60000410000 */
[----:B--2---:R-:W-:Y:S02]  /*0950*/  @!P6 FMUL R26, R26, 1.175494350822287508e-38 ;  /* 0x008000001a1ae820 */ /* 0x004fe40000400000 */
[----:B------:R-:W-:Y:S02]  /*0960*/  ISETP.NE.AND P6, PT, RZ, UR10, PT ;  /* 0x0000000aff007c0c */ /* 0x000fe4000bfc5270 */
[----:B------:R-:W-:Y:S01]  /*0970*/  FADD.FTZ R15, -R26, 1 ;  /* 0x3f8000001a0f7421 */ /* 0x000fe20000010100 */
[----:B------:R-:W-:-:S03]  /*0980*/  HADD2.F32 R26, -RZ, R11.H0_H0 ;  /* 0x2000000bff1a7230 */ /* 0x000fc60000004100 */
[----:B------:R-:W-:Y:S02]  /*0990*/  @P4 FADD.FTZ R16, -R16, -RZ ;  /* 0x800000ff10104221 */ /* 0x000fe40000010100 */
[----:B------:R-:W-:Y:S02]  /*09a0*/  @P4 FADD.FTZ R26, -R26, -RZ ;  /* 0x800000ff1a1a4221 */ /* 0x000fe40000010100 */
[----:B------:R-:W-:-:S04]  /*09b0*/  @P5 FFMA.FTZ R16, R25, R7, R16 ;  /* 0x0000000719105223 */ /* 0x000fc80000010010 */
[----:B------:R-:W-:Y:S01]  /*09c0*/  FFMA.FTZ R14, R16, R15, R17 ;  /* 0x0000000f100e7223 */ /* 0x000fe20000010011 */
[----:B------:R-:W-:Y:S02]  /*09d0*/  HADD2.F32 R17, -RZ, R5.H0_H0 ;  /* 0x20000005ff117230 */ /* 0x000fe40000004100 */
[----:B------:R-:W-:Y:S02]  /*09e0*/  HADD2.F32 R5, -RZ, R20.H0_H0 ;  /* 0x20000014ff057230 */ /* 0x000fe40000004100 */
[----:B------:R-:W-:Y:S01]  /*09f0*/  F2FP.F16.F32.PACK_AB R22, RZ, R14 ;  /* 0x0000000eff16723e */ /* 0x000fe200000000ff */
[-C--:B------:R-:W-:Y:S01]  /*0a00*/  @P6 FFMA.FTZ R14, R14, R6.reuse, R16 ;  /* 0x000000060e0e6223 */ /* 0x080fe20000010010 */
[----:B------:R-:W-:Y:S02]  /*0a10*/  HADD2.F32 R16, -RZ, R9.H0_H0 ;  /* 0x20000009ff107230 */ /* 0x000fe40000004100 */
[----:B------:R-:W-:Y:S01]  /*0a20*/  FMUL.FTZ R5, R5, R6 ;  /* 0x0000000605057220 */ /* 0x000fe20000410000 */
[----:B------:R-:W-:-:S02]  /*0a30*/  HADD2.F32 R9, -RZ, R10.H0_H0 ;  /* 0x2000000aff097230 */ /* 0x000fc40000004100 */
[----:B------:R-:W-:Y:S01]  /*0a40*/  FFMA.FTZ R14, R14, -R8, R25 ;  /* 0x800000080e0e7223 */ /* 0x000fe20000010019 */
[----:B------:R-:W-:Y:S02]  /*0a50*/  HADD2.F32 R10, -RZ, R19.H0_H0 ;  /* 0x20000013ff0a7230 */ /* 0x000fe40000004100 */
[-C--:B------:R-:W-:Y:S01]  /*0a60*/  @P5 FFMA.FTZ R26, R16, R7.reuse, R26 ;  /* 0x00000007101a5223 */ /* 0x080fe2000001001a */
[----:B------:R-:W-:Y:S02]  /*0a70*/  HADD2.F32 R20, -RZ, R23.H0_H0 ;  /* 0x20000017ff147230 */ /* 0x000fe40000004100 */
[----:B------:R-:W-:Y:S01]  /*0a80*/  FMUL.FTZ R9, R9, R6 ;  /* 0x0000000609097220 */ /* 0x000fe20000410000 */
[----:B------:R-:W-:Y:S02]  /*0a90*/  @P4 FADD.FTZ R10, -R10, -RZ ;  /* 0x800000ff0a0a4221 */ /* 0x000fe40000010100 */
[----:B------:R-:W-:Y:S01]  /*0aa0*/  @P4 FADD.FTZ R20, -R20, -RZ ;  /* 0x800000ff14144221 */ /* 0x000fe20000010100 */
[----:B------:R-:W-:Y:S01]  /*0ab0*/  FFMA.FTZ R21, R15, R26, R9 ;  /* 0x0000001a0f157223 */ /* 0x000fe20000010009 */
[----:B------:R-:W-:-:S02]  /*0ac0*/  @P5 FFMA.FTZ R10, R24, R7, R10 ;  /* 0x00000007180a5223 */ /* 0x000fc4000001000a */
[----:B------:R-:W-:Y:S02]  /*0ad0*/  @P5 FFMA.FTZ R20, R17, R7, R20 ;  /* 0x0000000711145223 */ /* 0x000fe40000010014 */
[C---:B------:R-:W-:Y:S01]  /*0ae0*/  FFMA.FTZ R27, R15.reuse, R10, R28 ;  /* 0x0000000a0f1b7223 */ /* 0x040fe2000001001c */
[----:B------:R-:W-:Y:S01]  /*0af0*/  F2FP.F16.F32.PACK_AB R9, RZ, R21 ;  /* 0x00000015ff09723e */ /* 0x000fe200000000ff */
[----:B------:R-:W-:Y:S01]  /*0b00*/  FFMA.FTZ R15, R15, R20, R5 ;  /* 0x000000140f0f7223 */ /* 0x000fe20000010005 */
[-C--:B------:R-:W-:Y:S02]  /*0b10*/  @P6 FFMA.FTZ R21, R21, R6.reuse, R26 ;  /* 0x0000000615156223 */ /* 0x080fe4000001001a */
[----:B------:R-:W-:Y:S01]  /*0b20*/  F2FP.F16.F32.PACK_AB R5, RZ, R27 ;  /* 0x0000001bff05723e */ /* 0x000fe200000000ff */
[-C--:B------:R-:W-:Y:S01]  /*0b30*/  @P6 FFMA.FTZ R27, R27, R6.reuse, R10 ;  /* 0x000000061b1b6223 */ /* 0x080fe2000001000a */
[----:B------:R-:W-:Y:S01]  /*0b40*/  F2FP.F16.F32.PACK_AB R10, RZ, R15 ;  /* 0x0000000fff0a723e */ /* 0x000fe200000000ff */
[----:B------:R-:W-:Y:S01]  /*0b50*/  @P6 FFMA.FTZ R15, R15, R6, R20 ;  /* 0x000000060f0f6223 */ /* 0x000fe20000010014 */
[-C--:B------:R-:W-:Y:S01]  /*0b60*/  FFMA.FTZ R16, R21, -R8.reuse, R16 ;  /* 0x8000000815107223 */ /* 0x080fe20000010010 */
[----:B------:R-:W-:-:S02]  /*0b70*/  FFMA.FTZ R27, R27, -R8, R24 ;  /* 0x800000081b1b7223 */ /* 0x000fc40000010018 */
[----:B------:R-:W-:-:S03]  /*0b80*/  FFMA.FTZ R15, R15, -R8, R17 ;  /* 0x800000080f0f7223 */ /* 0x000fc60000010011 */
[----:B------:R-:W-:Y:S02]  /*0b90*/  F2FP.F16.F32.PACK_AB R24, R27, R14 ;  /* 0x0000000e1b18723e */ /* 0x000fe400000000ff */
[----:B------:R-:W-:Y:S01]  /*0ba0*/  F2FP.F16.F32.PACK_AB R26, R15, R16 ;  /* 0x000000100f1a723e */ /* 0x000fe200000000ff */
[----:B------:R-:W-:Y:S06]  /*0bb0*/  BRA `(.L_x_79) ;  /* 0x0000000400087947 */ /* 0x000fec0003800000 */
.L_x_78:
[----:B------:R-:W1:Y:S02]  /*0bc0*/  LDC.64 R14, c[0x0][0x1000] ;  /* 0x00040000ff0e7b82 */ /* 0x000e640000000a00 */
[----:B-1----:R1:W2:Y:S01]  /*0bd0*/  LDG.E R27, desc[UR16][R14.64] ;  /* 0x000000100e1b7981 */ /* 0x0022a2000c1e1900 */
[----:B------:R-:W4:Y:S01]  /*0be0*/  LDCU.S8 UR10, c[0x0][0xff9] ;  /* 0x0001ff20ff0a77ac */ /* 0x000f220008000200 */
[----:B-----5:R-:W-:Y:S01]  /*0bf0*/  HADD2.F32 R18, -RZ, R18.H0_H0 ;  /* 0x20000012ff127230 */ /* 0x020fe20000004100 */
[----:B------:R-:W-:Y:S01]  /*0c00*/  FSETP.NEU.FTZ.AND P4, PT, R7, RZ, PT ;  /* 0x000000ff0700720b */ /* 0x000fe20003f9d000 */
[----:B------:R-:W-:Y:S01]  /*0c10*/  HADD2.F32 R16, -RZ, R19.H0_H0 ;  /* 0x20000013ff107230 */ /* 0x000fe20000004100 */
[----:B0-----:R-:W-:Y:S01]  /*0c20*/  UPRMT UR12, UR13, 0x8880, URZ ;  /* 0x000088800d0c7896 */ /* 0x001fe200080000ff */
[----:B------:R-:W-:Y:S02]  /*0c30*/  HADD2.F32 R28, -RZ, R11.H0_H0 ;  /* 0x2000000bff1c7230 */ /* 0x000fe40000004100 */
[----:B------:R-:W-:-:S02]  /*0c40*/  HADD2.F32 R30, -RZ, R23.H0_H0 ;  /* 0x20000017ff1e7230 */ /* 0x000fc40000004100 */
[----:B-1----:R-:W-:Y:S01]  /*0c50*/  IMAD.MOV.U32 R14, RZ, RZ, -0x10000000 ;  /* 0xf0000000ff0e7424 */ /* 0x002fe200078e00ff */
[----:B------:R-:W-:Y:S01]  /*0c60*/  MOV R15, 0x380fffff ;  /* 0x380fffff000f7802 */ /* 0x000fe20000000f00 */
[----:B------:R-:W-:Y:S02]  /*0c70*/  HADD2.F32 R29, -RZ, R21.H0_H0 ;  /* 0x20000015ff1d7230 */ /* 0x000fe40000004100 */
[----:B------:R-:W-:Y:S02]  /*0c80*/  HADD2.F32 R25, -RZ, R25.H0_H0 ;  /* 0x20000019ff197230 */ /* 0x000fe40000004100 */
[----:B------:R-:W-:Y:S01]  /*0c90*/  HADD2.F32 R21, -RZ, R9.H0_H0 ;  /* 0x20000009ff157230 */ /* 0x000fe20000004100 */
[----:B---3--:R-:W-:Y:S01]  /*0ca0*/  DSETP.LEU.AND P6, PT, R14, |UR20|, PT ;  /* 0x400000140e007e2a */ /* 0x008fe2000bfcb000 */
[----:B------:R-:W-:Y:S01]  /*0cb0*/  HADD2.F32 R24, -RZ, R24.H0_H0 ;  /* 0x20000018ff187230 */ /* 0x000fe20000004100 */
[----:B------:R-:W0:Y:S01]  /*0cc0*/  F2F.F32.F64 R15, UR20 ;  /* 0x00000014000f7d10 */ /* 0x000e220008301000 */
[----:B----4-:R-:W-:Y:S01]  /*0cd0*/  ISETP.NE.AND P5, PT, RZ, UR10, PT ;  /* 0x0000000aff007c0c */ /* 0x010fe2000bfa5270 */
[----:B------:R-:W-:Y:S01]  /*0ce0*/  HADD2.F32 R9, -RZ, R10.H0_H0 ;  /* 0x2000000aff097230 */ /* 0x000fe20000004100 */
[----:B------:R-:W-:-:S04]  /*0cf0*/  UMOV UR10, UR12 ;  /* 0x0000000c000a7c82 */ /* 0x000fc80008000000 */
[----:B------:R-:W-:-:S05]  /*0d00*/  FMUL.FTZ R9, R9, R6 ;  /* 0x0000000609097220 */ /* 0x000fca0000410000 */
[----:B0-----:R-:W-:Y:S01]  /*0d10*/  @!P6 FMUL R15, R15, 1.175494350822287508e-38 ;  /* 0x008000000f0fe820 */ /* 0x001fe20000400000 */
[----:B------:R-:W-:Y:S01]  /*0d20*/  ISETP.NE.AND P6, PT, RZ, UR10, PT ;  /* 0x0000000aff007c0c */ /* 0x000fe2000bfc5270 */
[----:B--2---:R-:W0:Y:S02]  /*0d30*/  MUFU.RCP R27, R27 ;  /* 0x0000001b001b7308 */ /* 0x004e240000001000 */
[-C--:B0-----:R-:W-:Y:S01]  /*0d40*/  FMUL.FTZ R26, R18, R27.reuse ;  /* 0x0000001b121a7220 */ /* 0x081fe20000410000 */
[-C--:B------:R-:W-:Y:S01]  /*0d50*/  FMUL.FTZ R17, R16, R27.reuse ;  /* 0x0000001b10117220 */ /* 0x080fe20000410000 */
[-C--:B------:R-:W-:Y:S01]  /*0d60*/  FMUL.FTZ R16, R28, R27.reuse ;  /* 0x0000001b1c107220 */ /* 0x080fe20000410000 */
[----:B------:R-:W-:Y:S01]  /*0d70*/  FMUL.FTZ R11, R30, R27 ;  /* 0x0000001b1e0b7220 */ /* 0x000fe20000410000 */
[----:B------:R-:W-:Y:S01]  /*0d80*/  HADD2.F32 R27, -RZ, R22.H0_H0 ;  /* 0x20000016ff1b7230 */ /* 0x000fe20000004100 */
[----:B------:R-:W-:Y:S01]  /*0d90*/  F2FP.F16.F32.PACK_AB R18, RZ, R26 ;  /* 0x0000001aff12723e */ /* 0x000fe200000000ff */
[----:B------:R-:W-:Y:S01]  /*0da0*/  HADD2.F32 R28, -RZ, R5.H0_H0 ;  /* 0x20000005ff1c7230 */ /* 0x000fe20000004100 */
[----:B------:R-:W-:Y:S01]  /*0db0*/  F2FP.F16.F32.PACK_AB R19, RZ, R17 ;  /* 0x00000011ff13723e */ /* 0x000fe200000000ff */
[----:B------:R-:W-:Y:S01]  /*0dc0*/  HADD2.F32 R5, -RZ, R20.H0_H0 ;  /* 0x20000014ff057230 */ /* 0x000fe20000004100 */
[----:B------:R-:W-:Y:S01]  /*0dd0*/  F2FP.F16.F32.PACK_AB R14, RZ, R16 ;  /* 0x00000010ff0e723e */ /* 0x000fe200000000ff */
[----:B------:R-:W-:Y:S01]  /*0de0*/  @P5 FADD.FTZ R26, -R26, -RZ ;  /* 0x800000ff1a1a5221 */ /* 0x000fe20000010100 */
[----:B------:R-:W-:Y:S01]  /*0df0*/  F2FP.F16.F32.PACK_AB R23, RZ, R11 ;  /* 0x0000000bff17723e */ /* 0x000fe200000000ff */
[----:B------:R-:W-:Y:S01]  /*0e00*/  @P5 FADD.FTZ R17, -R17, -RZ ;  /* 0x800000ff11115221 */ /* 0x000fe20000010100 */
[----:B------:R-:W-:Y:S01]  /*0e10*/  @P5 FADD.FTZ R16, -R16, -RZ ;  /* 0x800000ff10105221 */ /* 0x000fe20000010100 */
[----:B------:R-:W-:Y:S01]  /*0e20*/  @P5 FADD.FTZ R11, -R11, -RZ ;  /* 0x800000ff0b0b5221 */ /* 0x000fe20000010100 */
[-C--:B------:R-:W-:Y:S01]  /*0e30*/  FMUL.FTZ R27, R27, R6.reuse ;  /* 0x000000061b1b7220 */ /* 0x080fe20000410000 */
[----:B------:R-:W-:Y:S01]  /*0e40*/  FADD.FTZ R22, -R15, 1 ;  /* 0x3f8000000f167421 */ /* 0x000fe20000010100 */
[-C--:B------:R-:W-:Y:S01]  /*0e50*/  @P4 FFMA.FTZ R26, R25, R7.reuse, R26 ;  /* 0x00000007191a4223 */ /* 0x080fe2000001001a */
[-C--:B------:R-:W-:Y:S01]  /*0e60*/  FMUL.FTZ R20, R29, R6.reuse ;  /* 0x000000061d147220 */ /* 0x080fe20000410000 */
[----:B------:R-:W-:Y:S01]  /*0e70*/  FMUL.FTZ R10, R5, R6 ;  /* 0x00000006050a7220 */ /* 0x000fe20000410000 */
[-C--:B------:R-:W-:Y:S01]  /*0e80*/  @P4 FFMA.FTZ R17, R24, R7.reuse, R17 ;  /* 0x0000000718114223 */ /* 0x080fe20000010011 */
[-C--:B------:R-:W-:Y:S01]  /*0e90*/  @P4 FFMA.FTZ R16, R21, R7.reuse, R16 ;  /* 0x0000000715104223 */ /* 0x080fe20000010010 */
[----:B------:R-:W-:Y:S01]  /*0ea0*/  @P4 FFMA.FTZ R11, R28, R7, R11 ;  /* 0x000000071c0b4223 */ /* 0x000fe2000001000b */
[C---:B------:R-:W-:Y:S01]  /*0eb0*/  FFMA.FTZ R31, R22.reuse, R26, R27 ;  /* 0x0000001a161f7223 */ /* 0x040fe2000001001b */
[C---:B------:R-:W-:Y:S01]  /*0ec0*/  FFMA.FTZ R29, R22.reuse, R17, R20 ;  /* 0x00000011161d7223 */ /* 0x040fe20000010014 */
[C---:B------:R-:W-:Y:S01]  /*0ed0*/  FFMA.FTZ R27, R22.reuse, R16, R9 ;  /* 0x00000010161b7223 */ /* 0x040fe20000010009 */
[----:B------:R-:W-:-:S02]  /*0ee0*/  FFMA.FTZ R15, R22, R11, R10 ;  /* 0x0000000b160f7223 */ /* 0x000fc4000001000a */
[----:B------:R-:W-:Y:S01]  /*0ef0*/  F2FP.F16.F32.PACK_AB R22, RZ, R31 ;  /* 0x0000001fff16723e */ /* 0x000fe200000000ff */
[-C--:B------:R-:W-:Y:S01]  /*0f00*/  @P6 FFMA.FTZ R31, R31, R6.reuse, R26 ;  /* 0x000000061f1f6223 */ /* 0x080fe2000001001a */
[----:B------:R-:W-:Y:S01]  /*0f10*/  F2FP.F16.F32.PACK_AB R5, RZ, R29 ;  /* 0x0000001dff05723e */ /* 0x000fe200000000ff */
[-C--:B------:R-:W-:Y:S01]  /*0f20*/  @P6 FFMA.FTZ R29, R29, R6.reuse, R17 ;  /* 0x000000061d1d6223 */ /* 0x080fe20000010011 */
[----:B------:R-:W-:Y:S01]  /*0f30*/  F2FP.F16.F32.PACK_AB R9, RZ, R27 ;  /* 0x0000001bff09723e */ /* 0x000fe200000000ff */
[-C--:B------:R-:W-:Y:S01]  /*0f40*/  @P6 FFMA.FTZ R27, R27, R6.reuse, R16 ;  /* 0x000000061b1b6223 */ /* 0x080fe20000010010 */
[----:B------:R-:W-:Y:S01]  /*0f50*/  F2FP.F16.F32.PACK_AB R10, RZ, R15 ;  /* 0x0000000fff0a723e */ /* 0x000fe200000000ff */
[----:B------:R-:W-:Y:S01]  /*0f60*/  @P6 FFMA.FTZ R15, R15, R6, R11 ;  /* 0x000000060f0f6223 */ /* 0x000fe2000001000b */
[-C--:B------:R-:W-:Y:S01]  /*0f70*/  FFMA.FTZ R25, R31, -R8.reuse, R25 ;  /* 0x800000081f197223 */ /* 0x080fe20000010019 */
[-C--:B------:R-:W-:Y:S01]  /*0f80*/  FFMA.FTZ R24, R29, -R8.reuse, R24 ;  /* 0x800000081d187223 */ /* 0x080fe20000010018 */
[-C--:B------:R-:W-:Y:S01]  /*0f90*/  FFMA.FTZ R26, R27, -R8.reuse, R21 ;  /* 0x800000081b1a7223 */ /* 0x080fe20000010015 */
[----:B------:R-:W-:Y:S01]  /*0fa0*/  FFMA.FTZ R15, R15, -R8, R28 ;  /* 0x800000080f0f7223 */ /* 0x000fe2000001001c */
[----:B------:R-:W-:-:S02]  /*0fb0*/  PRMT R11, R14, 0x7610, R11 ;  /* 0x000076100e0b7816 */ /* 0x000fc4000000000b */
[----:B------:R-:W-:Y:S02]  /*0fc0*/  F2FP.F16.F32.PACK_AB R24, R24, R25 ;  /* 0x000000191818723e */ /* 0x000fe400000000ff */
[----:B------:R-:W-:-:S07]  /*0fd0*/  F2FP.F16.F32.PACK_AB R26, R15, R26 ;  /* 0x0000001a0f1a723e */ /* 0x000fce00000000ff */
.L_x_79:
        /* <DEDUP_REMOVED lines=17> */
[----:B0-----:R-:W-:Y:S02]  /*10f0*/  IMAD.MOV.U32 R13, RZ, RZ, 0x2 ;  /* 0x00000002ff0d7424 */ /* 0x001fe400078e00ff */
[----:B------:R-:W-:Y:S01]  /*1100*/  HFMA2 R14, -RZ, RZ, 0, 1.1920928955078125e-07 ;  /* 0x00000002ff0e7431 */ /* 0x000fe200000001ff */
[CCC-:B------:R-:W-:Y:S01]  /*1110*/  @P2 IADD3 R15, PT, PT, R2.reuse, R3.reuse, R0.reuse ;  /* 0x00000003020f2210 */ /* 0x1c0fe20007ffe000 */
[----:B------:R-:W-:Y:S01]  /*1120*/  IMAD.MOV.U32 R21, RZ, RZ, 0x2 ;  /* 0x00000002ff157424 */ /* 0x000fe200078e00ff */
[----:B------:R-:W-:Y:S01]  /*1130*/  @P3 IADD3 R17, PT, PT, R2, R3, R0 ;  /* 0x0000000302113210 */ /* 0x000fe20007ffe000 */
[----:B------:R-:W-:-:S03]  /*1140*/  @P0 IMAD.WIDE.U32 R12, R4, R13, UR6 ;  /* 0x00000006040c0e25 */ /* 0x000fc6000f8e000d */
[--C-:B------:R-:W-:Y:S01]  /*1150*/  @P3 IADD3 R17, PT, PT, R2, R17, R2.reuse ;  /* 0x0000001102113210 */ /* 0x100fe20007ffe002 */
        /* <DEDUP_REMOVED lines=10> */
.L_x_80:
[----:B01----:R-:W-:Y:S01]  /*1200*/  MOV R13, 0x2 ;  /* 0x00000002000d7802 */ /* 0x003fe20000000f00 */
[----:B------:R-:W-:Y:S01]  /*1210*/  IMAD.MOV.U32 R18, RZ, RZ, 0x2 ;  /* 0x00000002ff127424 */ /* 0x000fe200078e00ff */
[----:B------:R-:W-:Y:S01]  /*1220*/  PRMT R14, R5, 0x7610, R14 ;  /* 0x00007610050e7816 */ /* 0x000fe2000000000e */
[C---:B------:R-:W-:Y:S01]  /*1230*/  IMAD R3, R2.reuse, 0x4, R3 ;  /* 0x0000000402037824 */ /* 0x040fe200078e0203 */
[-CC-:B------:R-:W-:Y:S01]  /*1240*/  @P3 IADD3 R5, PT, PT, R2, R4.reuse, R2.reuse ;  /* 0x0000000402053210 */ /* 0x180fe20007ffe002 */
[----:B------:R-:W-:Y:S01]  /*1250*/  @P0 IMAD.WIDE.U32 R12, R4, R13, UR4 ;  /* 0x00000004040c0e25 */ /* 0x000fe2000f8e000d */
[----:B------:R-:W-:Y:S02]  /*1260*/  PRMT R15, R9, 0x7610, R15 ;  /* 0x00007610090f7816 */ /* 0x000fe4000000000f */
[--C-:B------:R-:W-:Y:S01]  /*1270*/  @P2 IADD3 R11, PT, PT, R2, R4, R2.reuse ;  /* 0x00000004020b2210 */ /* 0x100fe20007ffe002 */
[----:B------:R-:W-:Y:S01]  /*1280*/  IMAD.MOV.U32 R9, RZ, RZ, 0x2 ;  /* 0x00000002ff097424 */ /* 0x000fe200078e00ff */
[----:B------:R-:W-:Y:S01]  /*1290*/  MOV R17, 0x2 ;  /* 0x0000000200117802 */ /* 0x000fe20000000f00 */
[----:B------:R-:W-:Y:S01]  /*12a0*/  @P3 IMAD.IADD R16, R5, 0x1, R2 ;  /* 0x0000000105103824 */ /* 0x000fe200078e0202 */
[----:B------:R-:W-:Y:S01]  /*12b0*/  PRMT R19, R10, 0x7610, R19 ;  /* 0x000076100a137816 */ /* 0x000fe20000000013 */
[----:B------:R-:W-:Y:S01]  /*12c0*/  @P1 IMAD.WIDE.U32 R4, R4, R9, UR4 ;  /* 0x0000000404041e25 */ /* 0x000fe2000f8e0009 */
[----:B------:R-:W-:-:S03]  /*12d0*/  MOV R9, UR11 ;  /* 0x0000000b00097c02 */ /* 0x000fc60008000f00 */
[----:B------:R-:W-:Y:S01]  /*12e0*/  @P0 IMAD.WIDE R12, R2, 0x2, R12 ;  /* 0x00000002020c0825 */ /* 0x000fe200078e020c */
[----:B------:R0:W-:Y:S01]  /*12f0*/  @P1 STG.E.U16 desc[UR16][R4.64], R22 ;  /* 0x0000001604001986 */ /* 0x0001e2000c101510 */
[----:B------:R-:W-:Y:S02]  /*1300*/  ISETP.LT.U32.AND P1, PT, R3, 0x10000, PT ;  /* 0x000100000300780c */ /* 0x000fe40003f21070 */
[----:B------:R-:W-:Y:S01]  /*1310*/  @P2 IMAD.WIDE.U32 R10, R11, R18, UR4 ;  /* 0x000000040b0a2e25 */ /* 0x000fe2000f8e0012 */
[----:B------:R0:W-:Y:S01]  /*1320*/  @P0 STG.E.U16 desc[UR16][R12.64], R14 ;  /* 0x0000000e0c000986 */ /* 0x0001e2000c101510 */
[----:B------:R-:W-:Y:S02]  /*1330*/  ISETP.LT.U32.AND P0, PT, R3, UR15, PT ;  /* 0x0000000f03007c0c */ /* 0x000fe4000bf01070 */
[----:B------:R-:W-:Y:S01]  /*1340*/  @P3 IMAD.WIDE.U32 R16, R16, R17, UR4 ;  /* 0x0000000410103e25 */ /* 0x000fe2000f8e0011 */
[----:B------:R0:W-:Y:S01]  /*1350*/  @P2 STG.E.U16 desc[UR16][R10.64], R15 ;  /* 0x0000000f0a002986 */ /* 0x0001e2000c101510 */
[----:B------:R-:W-:-:S03]  /*1360*/  ISETP.GT.AND.EX P0, PT, R9, RZ, PT, P0 ;  /* 0x000000ff0900720c */ /* 0x000fc60003f04300 */
[----:B------:R0:W-:Y:S10]  /*1370*/  @P3 STG.E.U16 desc[UR16][R16.64], R19 ;  /* 0x0000001310003986 */ /* 0x0001f4000c101510 */
[----:B------:R-:W-:Y:S05]  /*1380*/  @P0 BRA P1, `(.L_x_81) ;  /* 0xfffffff000240947 */ /* 0x000fea000083ffff */
[----:B------:R-:W-:Y:S05]  /*1390*/  EXIT ;  /* 0x000000000000794d */ /* 0x000fea0003800000 */
.L_x_77:
[----:B------:R-:W0:Y:S02]  /*13a0*/  LDCU.64 UR12, c[0x0][0x1000] ;  /* 0x00020000ff0c77ac */ /* 0x000e240008000a00 */
[----:B0-----:R-:W-:-:S04]  /*13b0*/  UISETP.NE.U32.AND UP0, UPT, UR12, URZ, UPT ;  /* 0x000000ff0c00728c */ /* 0x001fc8000bf05070 */
[----:B------:R-:W-:-:S09]  /*13c0*/  UISETP.NE.AND.EX UP0, UPT, UR13, URZ, UPT, UP0 ;  /* 0x000000ff0d00728c */ /* 0x000fd2000bf05300 */
[----:B------:R-:W-:Y:S05]  /*13d0*/  BRA.U !UP0, `(.L_x_82) ;  /* 0x0000000908447547 */ /* 0x000fea000b800000 */
[----:B------:R-:W-:Y:S01]  /*13e0*/  IMAD.MOV.U32 R3, RZ, RZ, RZ ;  /* 0x000000ffff037224 */ /* 0x000fe200078e00ff */
[----:B------:R-:W0:Y:S06]  /*13f0*/  LDCU.U8 UR12, c[0x0][0xff8] ;  /* 0x0001ff00ff0c77ac */ /* 0x000e2c0008000000 */
.L_x_83:
[----:B------:R-:W3:Y:S01]  /*1400*/  LDC.64 R12, c[0x0][0x1000] ;  /* 0x00040000ff0c7b82 */ /* 0x000ee20000000a00 */
[----:B-1----:R-:W-:Y:S01]  /*1410*/  IMAD.IADD R22, R0, 0x1, R3 ;  /* 0x0000000100167824 */ /* 0x002fe200078e0203 */
[----:B------:R-:W-:-:S04]  /*1420*/  MOV R4, UR11 ;  /* 0x0000000b00047c02 */ /* 0x000fc80008000f00 */
[----:B------:R-:W-:-:S04]  /*1430*/  ISETP.LT.U32.AND P0, PT, R22, UR15, PT ;  /* 0x0000000f16007c0c */ /* 0x000fc8000bf01070 */
[----:B------:R-:W-:Y:S01]  /*1440*/  ISETP.GT.AND.EX P0, PT, R4, RZ, PT, P0 ;  /* 0x000000ff0400720c */ /* 0x000fe20003f04300 */
[----:B--2---:R-:W-:-:S03]  /*1450*/  IMAD.IADD R21, R22, 0x1, R2 ;  /* 0x0000000116157824 */ /* 0x004fc600078e0202 */
[C---:B------:R-:W-:Y:S02]  /*1460*/  ISETP.LT.U32.AND P0, PT, R22.reuse, 0x10000, P0 ;  /* 0x000100001600780c */ /* 0x040fe40000701070 */
[C---:B------:R-:W-:Y:S02]  /*1470*/  LEA R14, P1, R22.reuse, UR6, 0x1 ;  /* 0x00000006160e7c11 */ /* 0x040fe4000f8208ff */
[----:B------:R-:W-:Y:S01]  /*1480*/  IADD3 R11, PT, PT, R21, R2, RZ ;  /* 0x00000002150b7210 */ /* 0x000fe20007ffe0ff */
[----:B---3--:R1:W2:Y:S01]  /*1490*/  LDG.E R10, desc[UR16][R12.64] ;  /* 0x000000100c0a7981 */ /* 0x0082a2000c1e1900 */
[----:B------:R-:W-:Y:S01]  /*14a0*/  PRMT R27, RZ, 0x7610, R27 ;  /* 0x00007610ff1b7816 */ /* 0x000fe2000000001b */
[----:B------:R-:W-:Y:S01]  /*14b0*/  IMAD.U32 R9, RZ, RZ, UR11 ;  /* 0x0000000bff097e24 */ /* 0x000fe2000f8e00ff */
[----:B------:R-:W-:Y:S01]  /*14c0*/  LEA.HI.X R15, R22, UR7, RZ, 0x1, P1 ;  /* 0x00000007160f7c11 */ /* 0x000fe200088f0cff */
[C---:B------:R-:W-:Y:S01]  /*14d0*/  IMAD.IADD R19, R11.reuse, 0x1, R2 ;  /* 0x000000010b137824 */ /* 0x040fe200078e0202 */
[----:B------:R-:W-:Y:S01]  /*14e0*/  ISETP.LT.U32.AND P1, PT, R11, UR15, PT ;  /* 0x0000000f0b007c0c */ /* 0x000fe2000bf21070 */
[----:B------:R-:W-:-:S02]  /*14f0*/  IMAD.MOV.U32 R5, RZ, RZ, 0x2 ;  /* 0x00000002ff057424 */ /* 0x000fc400078e00ff */
[----:B------:R-:W3:Y:S01]  /*1500*/  @P0 LDG.E.U16 R27, desc[UR16][R14.64] ;  /* 0x000000100e1b0981 */ /* 0x000ee2000c1e1500 */
[----:B------:R-:W-:Y:S01]  /*1510*/  ISETP.GT.AND.EX P1, PT, R9, RZ, PT, P1 ;  /* 0x000000ff0900720c */ /* 0x000fe20003f24310 */
[----:B------:R-:W-:Y:S01]  /*1520*/  IMAD.WIDE.U32 R4, R22, R5, UR8 ;  /* 0x0000000816047e25 */ /* 0x000fe2000f8e0005 */
[----:B------:R-:W-:Y:S02]  /*1530*/  ISETP.LT.U32.AND P2, PT, R19, UR15, PT ;  /* 0x0000000f13007c0c */ /* 0x000fe4000bf41070 */
[----:B------:R-:W-:Y:S02]  /*1540*/  PRMT R26, RZ, 0x7610, R26 ;  /* 0x00007610ff1a7816 */ /* 0x000fe4000000001a */
[----:B------:R-:W-:Y:S02]  /*1550*/  ISETP.LT.U32.AND P1, PT, R11, 0x10000, P1 ;  /* 0x000100000b00780c */ /* 0x000fe40000f21070 */
[----:B------:R-:W-:Y:S02]  /*1560*/  ISETP.LT.U32.AND P3, PT, R21, UR15, PT ;  /* 0x0000000f15007c0c */ /* 0x000fe4000bf61070 */
[C---:B------:R-:W-:Y:S01]  /*1570*/  ISETP.GT.AND.EX P2, PT, R9.reuse, RZ, PT, P2 ;  /* 0x000000ff0900720c */ /* 0x040fe20003f44320 */
[----:B------:R4:W3:Y:S01]  /*1580*/  @P0 LDG.E.U16 R26, desc[UR16][R4.64] ;  /* 0x00000010041a0981 */ /* 0x0008e2000c1e1500 */
[----:B------:R-:W-:Y:S01]  /*1590*/  ISETP.GT.AND.EX P3, PT, R9, RZ, PT, P3 ;  /* 0x000000ff0900720c */ /* 0x000fe20003f64330 */
[----:B-1----:R-:W-:Y:S01]  /*15a0*/  IMAD.WIDE R12, R2, 0x2, R14 ;  /* 0x00000002020c7825 */ /* 0x002fe200078e020e */
[----:B------:R-:W-:-:S02]  /*15b0*/  ISETP.LT.U32.AND P2, PT, R19, 0x10000, P2 ;  /* 0x000100001300780c */ /* 0x000fc40001741070 */
[----:B------:R-:W-:Y:S02]  /*15c0*/  ISETP.LT.U32.AND P3, PT, R21, 0x10000, P3 ;  /* 0x000100001500780c */ /* 0x000fe40001f61070 */
[----:B------:R-:W-:Y:S02]  /*15d0*/  PRMT R23, RZ, 0x7610, R23 ;  /* 0x00007610ff177816 */ /* 0x000fe40000000017 */
[C---:B------:R-:W-:Y:S02]  /*15e0*/  @P1 LEA R28, P4, R11.reuse, UR6, 0x1 ;  /* 0x000000060b1c1c11 */ /* 0x040fe4000f8808ff */
[----:B------:R-:W-:Y:S02]  /*15f0*/  PRMT R25, RZ, 0x7610, R25 ;  /* 0x00007610ff197816 */ /* 0x000fe40000000019 */
[----:B------:R-:W-:-:S03]  /*1600*/  @P1 LEA.HI.X R29, R11, UR7, RZ, 0x1, P4 ;  /* 0x000000070b1d1c11 */ /* 0x000fc6000a0f0cff */
[C---:B------:R-:W-:Y:S02]  /*1610*/  @P2 LEA R16, P4, R19.reuse, UR6, 0x1 ;  /* 0x0000000613102c11 */ /* 0x040fe4000f8808ff */
[----:B------:R-:W-:Y:S01]  /*1620*/  PRMT R20, RZ, 0x7610, R20 ;  /* 0x00007610ff147816 */ /* 0x000fe20000000014 */
[----:B------:R-:W3:Y:S01]  /*1630*/  @P3 LDG.E.U16 R23, desc[UR16][R12.64] ;  /* 0x000000100c173981 */ /* 0x000ee2000c1e1500 */
[----:B------:R-:W-:Y:S01]  /*1640*/  @P2 LEA.HI.X R17, R19, UR7, RZ, 0x1, P4 ;  /* 0x0000000713112c11 */ /* 0x000fe2000a0f0cff */
[----:B----4-:R-:W-:Y:S01]  /*1650*/  IMAD.WIDE R4, R2, 0x2, R4 ;  /* 0x0000000202047825 */ /* 0x010fe200078e0204 */
[----:B------:R-:W-:Y:S01]  /*1660*/  PRMT R18, RZ, 0x7610, R18 ;  /* 0x00007610ff127816 */ /* 0x000fe20000000012 */
[----:B------:R-:W4:Y:S04]  /*1670*/  @P1 LDG.E.U16 R25, desc[UR16][R28.64] ;  /* 0x000000101c191981 */ /* 0x000f28000c1e1500 */
[----:B------:R1:W4:Y:S01]  /*1680*/  @P2 LDG.E.U16 R20, desc[UR16][R16.64] ;  /* 0x0000001010142981 */ /* 0x000322000c1e1500 */
[----:B------:R-:W-:-:S03]  /*1690*/  PRMT R9, RZ, 0x7610, R9 ;  /* 0x00007610ff097816 */ /* 0x000fc60000000009 */
[----:B------:R0:W4:Y:S01]  /*16a0*/  @P3 LDG.E.U16 R18, desc[UR16][R4.64] ;  /* 0x0000001004123981 */ /* 0x000122000c1e1500 */
[----:B-1----:R-:W-:-:S04]  /*16b0*/  @P1 LEA R16, P4, R11, UR8, 0x1 ;  /* 0x000000080b101c11 */ /* 0x002fc8000f8808ff */
[----:B------:R-:W-:Y:S02]  /*16c0*/  @P1 LEA.HI.X R17, R11, UR9, RZ, 0x1, P4 ;  /* 0x000000090b111c11 */ /* 0x000fe4000a0f0cff */
[C---:B0-----:R-:W-:Y:S02]  /*16d0*/  @P2 LEA R4, P4, R19.reuse, UR8, 0x1 ;  /* 0x0000000813042c11 */ /* 0x041fe4000f8808ff */
[----:B------:R-:W-:Y:S01]  /*16e0*/  PRMT R24, RZ, 0x7610, R24 ;  /* 0x00007610ff187816 */ /* 0x000fe20000000018 */
[----:B------:R0:W4:Y:S01]  /*16f0*/  @P1 LDG.E.U16 R9, desc[UR16][R16.64] ;  /* 0x0000001010091981 */ /* 0x000122000c1e1500 */
[----:B------:R-:W-:-:S05]  /*1700*/  @P2 LEA.HI.X R5, R19, UR9, RZ, 0x1, P4 ;  /* 0x0000000913052c11 */ /* 0x000fca000a0f0cff */
[----:B------:R1:W4:Y:S01]  /*1710*/  @P2 LDG.E.U16 R24, desc[UR16][R4.64] ;  /* 0x0000001004182981 */ /* 0x000322000c1e1500 */
[----:B------:R-:W1:Y:S01]  /*1720*/  LDCU.S8 UR10, c[0x0][0xff9] ;  /* 0x0001ff20ff0a77ac */ /* 0x000e620008000200 */
[----:B------:R-:W-:Y:S02]  /*1730*/  FSETP.NEU.FTZ.AND P5, PT, R7, RZ, PT ;  /* 0x000000ff0700720b */ /* 0x000fe40003fbd000 */
[----:B0-----:R-:W-:-:S04]  /*1740*/  @P0 LEA R16, P6, R22, UR8, 0x1 ;  /* 0x0000000816100c11 */ /* 0x001fc8000f8c08ff */
[----:B------:R-:W-:Y:S02]  /*1750*/  @P0 LEA.HI.X R17, R22, UR9, RZ, 0x1, P6 ;  /* 0x0000000916110c11 */ /* 0x000fe4000b0f0cff */
[----:B-1----:R-:W-:Y:S01]  /*1760*/  ISETP.NE.AND P4, PT, RZ, UR10, PT ;  /* 0x0000000aff007c0c */ /* 0x002fe2000bf85270 */
[----:B------:R-:W-:-:S06]  /*1770*/  UPRMT UR10, UR12, 0x8880, URZ ;  /* 0x000088800c0a7896 */ /* 0x000fcc00080000ff */
[----:B------:R-:W-:Y:S02]  /*1780*/  ISETP.NE.AND P6, PT, RZ, UR10, PT ;  /* 0x0000000aff007c0c */ /* 0x000fe4000bfc5270 */
[----:B------:R-:W-:Y:S01]  /*1790*/  LEA R3, R2, R3, 0x2 ;  /* 0x0000000302037211 */ /* 0x000fe200078e10ff */
[----:B--2---:R-:W0:Y:S01]  /*17a0*/  MUFU.RCP R29, R10 ;  /* 0x0000000a001d7308 */ /* 0x004e220000001000 */
[----:B---3--:R-:W-:-:S05]  /*17b0*/  HADD2.F32 R28, -RZ, R27.H0_H0 ;  /* 0x2000001bff1c7230 */ /* 0x008fca0000004100 */
[----:B0-----:R-:W-:Y:S01]  /*17c0*/  FMUL.FTZ R28, R28, R29 ;  /* 0x0000001d1c1c7220 */ /* 0x001fe20000410000 */
[----:B------:R-:W-:-:S04]  /*17d0*/  HADD2.F32 R27, -RZ, R26.H0_H0 ;  /* 0x2000001aff1b7230 */ /* 0x000fc80000004100 */
[----:B------:R-:W-:Y:S01]  /*17e0*/  F2FP.F16.F32.PACK_AB R10, RZ, R28 ;  /* 0x0000001cff0a723e */ /* 0x000fe200000000ff */
[----:B------:R-:W-:-:S04]  /*17f0*/  @P4 FADD.FTZ R28, -R28, -RZ ;  /* 0x800000ff1c1c4221 */ /* 0x000fc80000010100 */
[----:B------:R-:W-:-:S05]  /*1800*/  @P5 FFMA.FTZ R28, R27, R7, R28 ;  /* 0x000000071b1c5223 */ /* 0x000fca000001001c */
[----:B------:R-:W-:Y:S01]  /*1810*/  F2FP.F16.F32.PACK_AB R4, RZ, R28 ;  /* 0x0000001cff04723e */ /* 0x000fe200000000ff */
[----:B------:R-:W-:-:S04]  /*1820*/  @P6 FFMA.FTZ R28, R28, R6, R28 ;  /* 0x000000061c1c6223 */ /* 0x000fc8000001001c */
[----:B-----5:R-:W-:Y:S01]  /*1830*/  FFMA.FTZ R5, R28, -R8, R27 ;  /* 0x800000081c057223 */ /* 0x020fe2000001001b */
[----:B------:R-:W-:Y:S02]  /*1840*/  HADD2.F32 R28, -RZ, R23.H0_H0 ;  /* 0x20000017ff1c7230 */ /* 0x000fe40000004100 */
[----:B----4-:R-:W-:-:S03]  /*1850*/  HADD2.F32 R26, -RZ, R25.H0_H0 ;  /* 0x20000019ff1a7230 */ /* 0x010fc60000004100 */
[-C--:B------:R-:W-:Y:S01]  /*1860*/  FMUL.FTZ R28, R28, R29.reuse ;  /* 0x0000001d1c1c7220 */ /* 0x080fe20000410000 */
[----:B------:R-:W-:Y:S02]  /*1870*/  HADD2.F32 R20, -RZ, R20.H0_H0 ;  /* 0x20000014ff147230 */ /* 0x000fe40000004100 */
[----:B------:R-:W-:Y:S02]  /*1880*/  FMUL.FTZ R26, R26, R29 ;  /* 0x0000001d1a1a7220 */ /* 0x000fe40000410000 */
[----:B------:R-:W-:Y:S01]  /*1890*/  F2FP.F16.F32.PACK_AB R25, RZ, R28 ;  /* 0x0000001cff19723e */ /* 0x000fe200000000ff */
[----:B------:R-:W-:Y:S01]  /*18a0*/  @P4 FADD.FTZ R28, -R28, -RZ ;  /* 0x800000ff1c1c4221 */ /* 0x000fe20000010100 */
[----:B------:R-:W-:Y:S01]  /*18b0*/  HADD2.F32 R18, -RZ, R18.H0_H0 ;  /* 0x20000012ff127230 */ /* 0x000fe20000004100 */
[----:B------:R-:W-:Y:S01]  /*18c0*/  F2FP.F16.F32.PACK_AB R5, RZ, R5 ;  /* 0x00000005ff05723e */ /* 0x000fe200000000ff */
[----:B------:R-:W-:Y:S01]  /*18d0*/  FMUL.FTZ R27, R20, R29 ;  /* 0x0000001d141b7220 */ /* 0x000fe20000410000 */
[----:B------:R-:W-:-:S02]  /*18e0*/  F2FP.F16.F32.PACK_AB R20, RZ, R26 ;  /* 0x0000001aff14723e */ /* 0x000fc400000000ff */
[----:B------:R-:W-:Y:S01]  /*18f0*/  @P5 FFMA.FTZ R28, R18, R7, R28 ;  /* 0x00000007121c5223 */ /* 0x000fe2000001001c */
[----:B------:R-:W-:Y:S01]  /*1900*/  @P4 FADD.FTZ R26, -R26, -RZ ;  /* 0x800000ff1a1a4221 */ /* 0x000fe20000010100 */
[----:B------:R-:W-:-:S03]  /*1910*/  PRMT R29, R5, 0x7610, R29 ;  /* 0x00007610051d7816 */ /* 0x000fc6000000001d */
[----:B------:R-:W-:Y:S01]  /*1920*/  F2FP.F16.F32.PACK_AB R5, RZ, R28 ;  /* 0x0000001cff05723e */ /* 0x000fe200000000ff */
[----:B------:R-:W-:Y:S02]  /*1930*/  HADD2.F32 R9, -RZ, R9.H0_H0 ;  /* 0x20000009ff097230 */ /* 0x000fe40000004100 */
[----:B------:R-:W-:Y:S01]  /*1940*/  @P6 FFMA.FTZ R28, R28, R6, R28 ;  /* 0x000000061c1c6223 */ /* 0x000fe2000001001c */
[----:B------:R-:W-:Y:S01]  /*1950*/  F2FP.F16.F32.PACK_AB R23, RZ, R27 ;  /* 0x0000001bff17723e */ /* 0x000fe200000000ff */
[----:B------:R-:W-:Y:S01]  /*1960*/  @P4 FADD.FTZ R27, -R27, -RZ ;  /* 0x800000ff1b1b4221 */ /* 0x000fe20000010100 */
[-C--:B------:R-:W-:Y:S01]  /*1970*/  @P5 FFMA.FTZ R26, R9, R7.reuse, R26 ;  /* 0x00000007091a5223 */ /* 0x080fe2000001001a */
[----:B------:R-:W-:Y:S02]  /*1980*/  HADD2.F32 R24, -RZ, R24.H0_H0 ;  /* 0x20000018ff187230 */ /* 0x000fe40000004100 */
[----:B------:R-:W-:Y:S01]  /*1990*/  FFMA.FTZ R28, R28, -R8, R18 ;  /* 0x800000081c1c7223 */ /* 0x000fe20000010012 */
[----:B------:R0:W-:Y:S01]  /*19a0*/  @P0 STG.E.U16 desc[UR16][R16.64], R29 ;  /* 0x0000001d10000986 */ /* 0x0001e2000c101510 */
[----:B------:R-:W-:Y:S01]  /*19b0*/  F2FP.F16.F32.PACK_AB R18, RZ, R26 ;  /* 0x0000001aff12723e */ /* 0x000fe200000000ff */
[----:B------:R-:W-:Y:S01]  /*19c0*/  @P5 FFMA.FTZ R27, R24, R7, R27 ;  /* 0x00000007181b5223 */ /* 0x000fe2000001001b */
[----:B------:R-:W-:-:S04]  /*19d0*/  @P6 FFMA.FTZ R26, R26, R6, R26 ;  /* 0x000000061a1a6223 */ /* 0x000fc8000001001a */
[----:B------:R-:W-:Y:S01]  /*19e0*/  FFMA.FTZ R26, R26, -R8, R9 ;  /* 0x800000081a1a7223 */ /* 0x000fe20000010009 */
[C---:B0-----:R-:W-:Y:S02]  /*19f0*/  @P3 LEA R16, P4, R22.reuse, UR8, 0x1 ;  /* 0x0000000816103c11 */ /* 0x041fe4000f8808ff */
[----:B------:R-:W-:Y:S02]  /*1a00*/  F2FP.F16.F32.PACK_AB R9, RZ, R27 ;  /* 0x0000001bff09723e */ /* 0x000fe400000000ff */
[----:B------:R-:W-:Y:S01]  /*1a10*/  @P3 LEA.HI.X R17, R22, UR9, RZ, 0x1, P4 ;  /* 0x0000000916113c11 */ /* 0x000fe2000a0f0cff */
[----:B------:R-:W-:Y:S01]  /*1a20*/  @P6 FFMA.FTZ R27, R27, R6, R27 ;  /* 0x000000061b1b6223 */ /* 0x000fe2000001001b */
[----:B------:R-:W-:Y:S02]  /*1a30*/  F2FP.F16.F32.PACK_AB R28, RZ, R28 ;  /* 0x0000001cff1c723e */ /* 0x000fe400000000ff */
[----:B------:R-:W-:Y:S01]  /*1a40*/  @P1 LEA R30, P4, R11, UR8, 0x1 ;  /* 0x000000080b1e1c11 */ /* 0x000fe2000f8808ff */
[----:B------:R-:W-:-:S04]  /*1a50*/  @P3 IMAD.WIDE R16, R2, 0x2, R16 ;  /* 0x0000000202103825 */ /* 0x000fc800078e0210 */
[----:B------:R-:W-:Y:S01]  /*1a60*/  FFMA.FTZ R24, R27, -R8, R24 ;  /* 0x800000081b187223 */ /* 0x000fe20000010018 */
[----:B------:R-:W-:Y:S02]  /*1a70*/  F2FP.F16.F32.PACK_AB R26, RZ, R26 ;  /* 0x0000001aff1a723e */ /* 0x000fe400000000ff */
[----:B------:R-:W-:Y:S01]  /*1a80*/  @P1 LEA.HI.X R31, R11, UR9, RZ, 0x1, P4 ;  /* 0x000000090b1f1c11 */ /* 0x000fe2000a0f0cff */
[----:B------:R0:W-:Y:S01]  /*1a90*/  @P3 STG.E.U16 desc[UR16][R16.64], R28 ;  /* 0x0000001c10003986 */ /* 0x0001e2000c101510 */
[----:B------:R-:W-:Y:S02]  /*1aa0*/  F2FP.F16.F32.PACK_AB R24, RZ, R24 ;  /* 0x00000018ff18723e */ /* 0x000fe400000000ff */
[----:B------:R-:W-:Y:S02]  /*1ab0*/  PRMT R27, R26, 0x7610, R27 ;  /* 0x000076101a1b7816 */ /* 0x000fe4000000001b */
[----:B------:R-:W-:Y:S02]  /*1ac0*/  PRMT R26, R24, 0x7610, R26 ;  /* 0x00007610181a7816 */ /* 0x000fe4000000001a */
[----:B0-----:R-:W-:-:S04]  /*1ad0*/  @P2 LEA R16, P4, R19, UR8, 0x1 ;  /* 0x0000000813102c11 */ /* 0x001fc8000f8808ff */
[----:B------:R-:W-:Y:S01]  /*1ae0*/  @P2 LEA.HI.X R17, R19, UR9, RZ, 0x1, P4 ;  /* 0x0000000913112c11 */ /* 0x000fe2000a0f0cff */
[----:B------:R-:W-:Y:S01]  /*1af0*/  @P1 STG.E.U16 desc[UR16][R30.64], R27 ;  /* 0x0000001b1e001986 */ /* 0x000fe2000c101510 */
[----:B------:R-:W-:-:S03]  /*1b00*/  @P1 LEA R24, P4, R11, UR6, 0x1 ;  /* 0x000000060b181c11 */ /* 0x000fc6000f8808ff */
[----:B------:R0:W-:Y:S04]  /*1b10*/  @P2 STG.E.U16 desc[UR16][R16.64], R26 ;  /* 0x0000001a10002986 */ /* 0x0001e8000c101510 */
[----:B------:R1:W-:Y:S01]  /*1b20*/  @P0 STG.E.U16 desc[UR16][R14.64], R10 ;  /* 0x0000000a0e000986 */ /* 0x0003e2000c101510 */
[----:B0-----:R-:W-:Y:S02]  /*1b30*/  PRMT R17, R25, 0x7610, R17 ;  /* 0x0000761019117816 */ /* 0x001fe40000000011 */
[----:B------:R-:W-:Y:S02]  /*1b40*/  @P1 LEA.HI.X R25, R11, UR7, RZ, 0x1, P4 ;  /* 0x000000070b191c11 */ /* 0x000fe4000a0f0cff */
[C---:B-1----:R-:W-:Y:S01]  /*1b50*/  @P2 LEA R14, P5, R19.reuse, UR6, 0x1 ;  /* 0x00000006130e2c11 */ /* 0x042fe2000f8a08ff */
[----:B------:R0:W-:Y:S03]  /*1b60*/  @P3 STG.E.U16 desc[UR16][R12.64], R17 ;  /* 0x000000110c003986 */ /* 0x0001e6000c101510 */
[----:B------:R-:W-:Y:S01]  /*1b70*/  @P2 LEA.HI.X R15, R19, UR7, RZ, 0x1, P5 ;  /* 0x00000007130f2c11 */ /* 0x000fe2000a8f0cff */
[----:B------:R-:W-:Y:S01]  /*1b80*/  @P1 STG.E.U16 desc[UR16][R24.64], R20 ;  /* 0x0000001418001986 */ /* 0x000fe2000c101510 */
[----:B0-----:R-:W-:-:S04]  /*1b90*/  @P0 LEA R12, P4, R22, UR4, 0x1 ;  /* 0x00000004160c0c11 */ /* 0x001fc8000f8808ff */
[----:B------:R-:W-:Y:S02]  /*1ba0*/  @P0 LEA.HI.X R13, R22, UR5, RZ, 0x1, P4 ;  /* 0x00000005160d0c11 */ /* 0x000fe4000a0f0cff */
[C---:B------:R-:W-:Y:S02]  /*1bb0*/  @P3 LEA R16, P4, R21.reuse, UR4, 0x1 ;  /* 0x0000000415103c11 */ /* 0x040fe4000f8808ff */
[----:B------:R-:W-:Y:S01]  /*1bc0*/  PRMT R22, R4, 0x7610, R22 ;  /* 0x0000761004167816 */ /* 0x000fe20000000016 */
[----:B------:R0:W-:Y:S01]  /*1bd0*/  @P2 STG.E.U16 desc[UR16][R14.64], R23 ;  /* 0x000000170e002986 */ /* 0x0001e2000c101510 */
[----:B------:R-:W-:Y:S02]  /*1be0*/  @P3 LEA.HI.X R17, R21, UR5, RZ, 0x1, P4 ;  /* 0x0000000515113c11 */ /* 0x000fe4000a0f0cff */
[----:B------:R-:W-:Y:S01]  /*1bf0*/  @P1 LEA R4, P4, R11, UR4, 0x1 ;  /* 0x000000040b041c11 */ /* 0x000fe2000f8808ff */
[----:B------:R1:W-:Y:S01]  /*1c00*/  @P0 STG.E.U16 desc[UR16][R12.64], R22 ;  /* 0x000000160c000986 */ /* 0x0003e2000c101510 */
[----:B------:R-:W-:-:S02]  /*1c10*/  @P2 LEA R10, P0, R19, UR4, 0x1 ;  /* 0x00000004130a2c11 */ /* 0x000fc4000f8008ff */
[----:B0-----:R-:W-:Y:S02]  /*1c20*/  PRMT R15, R9, 0x7610, R15 ;  /* 0x00007610090f7816 */ /* 0x001fe4000000000f */
[----:B-1----:R-:W-:Y:S02]  /*1c30*/  PRMT R13, R5, 0x7610, R13 ;  /* 0x00007610050d7816 */ /* 0x002fe4000000000d */
[----:B------:R-:W-:Y:S02]  /*1c40*/  @P1 LEA.HI.X R5, R11, UR5, RZ, 0x1, P4 ;  /* 0x000000050b051c11 */ /* 0x000fe4000a0f0cff */
        /* <DEDUP_REMOVED lines=10> */
.L_x_82:
[----:B------:R-:W-:Y:S01]  /*1cf0*/  HFMA2 R3, -RZ, RZ, 0, 0 ;  /* 0x00000000ff037431 */ /* 0x000fe200000001ff */
[----:B------:R-:W0:Y:S06]  /*1d00*/  LDCU.U8 UR12, c[0x0][0xff8] ;  /* 0x0001ff00ff0c77ac */ /* 0x000e2c0008000000 */
.L_x_84:
[----:B-1----:R-:W-:Y:S01]  /*1d10*/  IMAD.IADD R13, R0, 0x1, R3 ;  /* 0x00000001000d7824 */ /* 0x002fe200078e0203 */
[----:B------:R-:W-:Y:S01]  /*1d20*/  MOV R5, UR11 ;  /* 0x0000000b00057c02 */ /* 0x000fe20008000f00 */
[----:B------:R-:W-:Y:S01]  /*1d30*/  IMAD.U32 R4, RZ, RZ, UR11 ;  /* 0x0000000bff047e24 */ /* 0x000fe2000f8e00ff */
[----:B------:R-:W-:Y:S02]  /*1d40*/  MOV R16, 0x2 ;  /* 0x0000000200107802 */ /* 0x000fe40000000f00 */
[C---:B--2---:R-:W-:Y:S02]  /*1d50*/  IADD3 R11, PT, PT, R13.reuse, R2, RZ ;  /* 0x000000020d0b7210 */ /* 0x044fe40007ffe0ff */
[C---:B------:R-:W-:Y:S01]  /*1d60*/  ISETP.LT.U32.AND P0, PT, R13.reuse, UR15, PT ;  /* 0x0000000f0d007c0c */ /* 0x040fe2000bf01070 */
[----:B------:R-:W-:Y:S01]  /*1d70*/  IMAD.WIDE.U32 R16, R13, R16, UR8 ;  /* 0x000000080d107e25 */ /* 0x000fe2000f8e0010 */
[C---:B------:R-:W-:Y:S02]  /*1d80*/  ISETP.LT.U32.AND P1, PT, R11.reuse, UR15, PT ;  /* 0x0000000f0b007c0c */ /* 0x040fe4000bf21070 */
[----:B------:R-:W-:Y:S01]  /*1d90*/  ISETP.GT.U32.AND.EX P0, PT, R4, RZ, PT, P0 ;  /* 0x000000ff0400720c */ /* 0x000fe20003f04100 */
[----:B------:R-:W-:Y:S01]  /*1da0*/  IMAD.IADD R9, R11, 0x1, R2 ;  /* 0x000000010b097824 */ /* 0x000fe200078e0202 */
[----:B------:R-:W-:Y:S01]  /*1db0*/  ISETP.GT.AND.EX P1, PT, R5, RZ, PT, P1 ;  /* 0x000000ff0500720c */ /* 0x000fe20003f24310 */
[----:B------:R-:W-:Y:S01]  /*1dc0*/  IMAD.WIDE R18, R2, 0x2, R16 ;  /* 0x0000000202127825 */ /* 0x000fe200078e0210 */
[----:B------:R-:W-:-:S02]  /*1dd0*/  ISETP.LT.U32.AND P0, PT, R13, 0x10000, P0 ;  /* 0x000100000d00780c */ /* 0x000fc40000701070 */
[C---:B------:R-:W-:Y:S01]  /*1de0*/  ISETP.LT.U32.AND P2, PT, R9.reuse, UR15, PT ;  /* 0x0000000f09007c0c */ /* 0x040fe2000bf41070 */
[----:B------:R-:W-:Y:S01]  /*1df0*/  IMAD.IADD R10, R9, 0x1, R2 ;  /* 0x00000001090a7824 */ /* 0x000fe200078e0202 */
[----:B------:R-:W-:Y:S02]  /*1e00*/  ISETP.LT.U32.AND P1, PT, R11, 0x10000, P1 ;  /* 0x000100000b00780c */ /* 0x000fe40000f21070 */
[----:B------:R-:W-:Y:S02]  /*1e10*/  ISETP.GT.AND.EX P2, PT, R4, RZ, PT, P2 ;  /* 0x000000ff0400720c */ /* 0x000fe40003f44320 */
[----:B------:R-:W-:Y:S02]  /*1e20*/  ISETP.LT.U32.AND P3, PT, R10, UR15, PT ;  /* 0x0000000f0a007c0c */ /* 0x000fe4000bf61070 */
[----:B------:R-:W-:Y:S02]  /*1e30*/  ISETP.LT.U32.AND P2, PT, R9, 0x10000, P2 ;  /* 0x000100000900780c */ /* 0x000fe40001741070 */
[----:B------:R-:W-:-:S02]  /*1e40*/  ISETP.GT.AND.EX P3, PT, R4, RZ, PT, P3 ;  /* 0x000000ff0400720c */ /* 0x000fc40003f64330 */
[C---:B------:R-:W-:Y:S02]  /*1e50*/  @P0 LEA R4, P4, R13.reuse, UR6, 0x1 ;  /* 0x000000060d040c11 */ /* 0x040fe4000f8808ff */
[----:B------:R-:W-:Y:S02]  /*1e60*/  ISETP.LT.U32.AND P3, PT, R10, 0x10000, P3 ;  /* 0x000100000a00780c */ /* 0x000fe40001f61070 */
[----:B------:R-:W-:Y:S02]  /*1e70*/  PRMT R22, RZ, 0x7610, R22 ;  /* 0x00007610ff167816 */ /* 0x000fe40000000016 */
[----:B------:R-:W-:Y:S02]  /*1e80*/  PRMT R24, RZ, 0x7610, R24 ;  /* 0x00007610ff187816 */ /* 0x000fe40000000018 */
[----:B------:R-:W-:Y:S02]  /*1e90*/  @P0 LEA.HI.X R5, R13, UR7, RZ, 0x1, P4 ;  /* 0x000000070d050c11 */ /* 0x000fe4000a0f0cff */
[----:B------:R-:W-:Y:S01]  /*1ea0*/  @P2 LEA R14, P5, R9, UR6, 0x1 ;  /* 0x00000006090e2c11 */ /* 0x000fe2000f8a08ff */
[----:B------:R1:W2:Y:S01]  /*1eb0*/  @P0 LDG.E.U16 R22, desc[UR16][R16.64] ;  /* 0x0000001010160981 */ /* 0x0002a2000c1e1500 */
[----:B------:R-:W-:-:S02]  /*1ec0*/  PRMT R12, RZ, 0x7610, R12 ;  /* 0x00007610ff0c7816 */ /* 0x000fc4000000000c */
[----:B------:R-:W-:Y:S01]  /*1ed0*/  @P1 LEA R20, P4, R11, UR6, 0x1 ;  /* 0x000000060b141c11 */ /* 0x000fe2000f8808ff */
[----:B------:R3:W4:Y:S01]  /*1ee0*/  @P0 LDG.E.U16 R24, desc[UR16][R4.64] ;  /* 0x0000001004180981 */ /* 0x000722000c1e1500 */
[C---:B------:R-:W-:Y:S02]  /*1ef0*/  @P2 LEA.HI.X R15, R9.reuse, UR7, RZ, 0x1, P5 ;  /* 0x00000007090f2c11 */ /* 0x040fe4000a8f0cff */
[----:B------:R-:W-:Y:S01]  /*1f00*/  PRMT R25, RZ, 0x7610, R25 ;  /* 0x00007610ff197816 */ /* 0x000fe20000000019 */
[----:B------:R0:W4:Y:S01]  /*1f10*/  @P1 LDG.E.U16 R12, desc[UR16][R18.64] ;  /* 0x00000010120c1981 */ /* 0x000122000c1e1500 */
[----:B------:R-:W-:Y:S02]  /*1f20*/  MOV R30, 0x2 ;  /* 0x00000002001e7802 */ /* 0x000fe40000000f00 */
[----:B-1----:R-:W-:Y:S02]  /*1f30*/  @P3 LEA R16, P5, R10, UR6, 0x1 ;  /* 0x000000060a103c11 */ /* 0x002fe4000f8a08ff */
[----:B------:R-:W-:Y:S01]  /*1f40*/  PRMT R23, RZ, 0x7610, R23 ;  /* 0x00007610ff177816 */ /* 0x000fe20000000017 */
[----:B---3--:R-:W-:Y:S01]  /*1f50*/  IMAD.WIDE.U32 R4, R9, R30, UR8 ;  /* 0x0000000809047e25 */ /* 0x008fe2000f8e001e */
[----:B------:R-:W-:Y:S01]  /*1f60*/  @P1 LEA.HI.X R21, R11, UR7, RZ, 0x1, P4 ;  /* 0x000000070b151c11 */ /* 0x000fe2000a0f0cff */
[----:B------:R2:W3:Y:S01]  /*1f70*/  @P2 LDG.E.U16 R25, desc[UR16][R14.64] ;  /* 0x000000100e192981 */ /* 0x0004e2000c1e1500 */
[----:B------:R-:W-:-:S02]  /*1f80*/  PRMT R28, RZ, 0x7610, R28 ;  /* 0x00007610ff1c7816 */ /* 0x000fc4000000001c */
[----:B------:R-:W-:Y:S01]  /*1f90*/  PRMT R27, RZ, 0x7610, R27 ;  /* 0x00007610ff1b7816 */ /* 0x000fe2000000001b */
[----:B------:R-:W3:Y:S01]  /*1fa0*/  @P1 LDG.E.U16 R23, desc[UR16][R20.64] ;  /* 0x0000001014171981 */ /* 0x000ee2000c1e1500 */
[C---:B0-----:R-:W-:Y:S02]  /*1fb0*/  @P3 LEA R18, P4, R10.reuse, UR8, 0x1 ;  /* 0x000000080a123c11 */ /* 0x041fe4000f8808ff */
[C---:B------:R-:W-:Y:S02]  /*1fc0*/  @P3 LEA.HI.X R17, R10.reuse, UR7, RZ, 0x1, P5 ;  /* 0x000000070a113c11 */ /* 0x040fe4000a8f0cff */
[----:B------:R-:W-:Y:S01]  /*1fd0*/  PRMT R26, RZ, 0x7610, R26 ;  /* 0x00007610ff1a7816 */ /* 0x000fe2000000001a */
[----:B------:R-:W3:Y:S01]  /*1fe0*/  @P2 LDG.E.U16 R27, desc[UR16][R4.64] ;  /* 0x00000010041b2981 */ /* 0x000ee2000c1e1500 */
[----:B------:R-:W-:-:S03]  /*1ff0*/  @P3 LEA.HI.X R19, R10, UR9, RZ, 0x1, P4 ;  /* 0x000000090a133c11 */ /* 0x000fc6000a0f0cff */
[----:B------:R0:W3:Y:S04]  /*2000*/  @P3 LDG.E.U16 R28, desc[UR16][R16.64] ;  /* 0x00000010101c3981 */ /* 0x0000e8000c1e1500 */
[----:B------:R-:W3:Y:S01]  /*2010*/  @P3 LDG.E.U16 R26, desc[UR16][R18.64] ;  /* 0x00000010121a3981 */ /* 0x000ee2000c1e1500 */
[----:B------:R-:W1:Y:S01]  /*2020*/  LDCU.S8 UR10, c[0x0][0xff9] ;  /* 0x0001ff20ff0a77ac */ /* 0x000e620008000200 */
[----:B------:R-:W-:Y:S02]  /*2030*/  FSETP.NEU.FTZ.AND P5, PT, R7, RZ, PT ;  /* 0x000000ff0700720b */ /* 0x000fe40003fbd000 */
[----:B-1----:R-:W-:Y:S01]  /*2040*/  ISETP.NE.AND P6, PT, RZ, UR10, PT ;  /* 0x0000000aff007c0c */ /* 0x002fe2000bfc5270 */
[----:B------:R-:W-:-:S06]  /*2050*/  UPRMT UR10, UR12, 0x8880, URZ ;  /* 0x000088800c0a7896 */ /* 0x000fcc00080000ff */
[----:B------:R-:W-:Y:S01]  /*2060*/  ISETP.NE.AND P4, PT, RZ, UR10, PT ;  /* 0x0000000aff007c0c */ /* 0x000fe2000bf85270 */
[----:B------:R-:W-:Y:S02]  /*2070*/  IMAD R3, R2, 0x4, R3 ;  /* 0x0000000402037824 */ /* 0x000fe400078e0203 */
[----:B--2---:R-:W-:Y:S02]  /*2080*/  HADD2.F32 R14, -RZ, R22.H0_H0 ;  /* 0x20000016ff0e7230 */ /* 0x004fe40000004100 */
[----:B----4-:R-:W-:-:S05]  /*2090*/  HADD2.F32 R15, -RZ, R24.H0_H0 ;  /* 0x20000018ff0f7230 */ /* 0x010fca0000004100 */
[----:B------:R-:W-:Y:S01]  /*20a0*/  @P6 FADD.FTZ R15, -R15, -RZ ;  /* 0x800000ff0f0f6221 */ /* 0x000fe20000010100 */
[----:B---3--:R-:W-:-:S03]  /*20b0*/  HADD2.F32 R25, -RZ, R25.H0_H0 ;  /* 0x20000019ff197230 */ /* 0x008fc60000004100 */
[-C--:B------:R-:W-:Y:S01]  /*20c0*/  @P5 FFMA.FTZ R15, R14, R7.reuse, R15 ;  /* 0x000000070e0f5223 */ /* 0x080fe2000001000f */
[----:B0-----:R-:W-:Y:S02]  /*20d0*/  HADD2.F32 R17, -RZ, R23.H0_H0 ;  /* 0x20000017ff117230 */ /* 0x001fe40000004100 */
[----:B------:R-:W-:Y:S01]  /*20e0*/  @P6 FADD.FTZ R25, -R25, -RZ ;  /* 0x800000ff19196221 */ /* 0x000fe20000010100 */
[----:B------:R-:W-:Y:S02]  /*20f0*/  HADD2.F32 R12, -RZ, R12.H0_H0 ;  /* 0x2000000cff0c7230 */ /* 0x000fe40000004100 */
[----:B------:R-:W-:Y:S02]  /*2100*/  HADD2.F32 R4, -RZ, R27.H0_H0 ;  /* 0x2000001bff047230 */ /* 0x000fe40000004100 */
[----:B------:R-:W-:Y:S02]  /*2110*/  HADD2.F32 R5, -RZ, R28.H0_H0 ;  /* 0x2000001cff057230 */ /* 0x000fe40000004100 */
[----:B------:R-:W-:Y:S01]  /*2120*/  @P6 FADD.FTZ R17, -R17, -RZ ;  /* 0x800000ff11116221 */ /* 0x000fe20000010100 */
[----:B------:R-:W-:Y:S01]  /*2130*/  @P5 FFMA.FTZ R25, R4, R7, R25 ;  /* 0x0000000704195223 */ /* 0x000fe20000010019 */
[----:B------:R-:W-:-:S02]  /*2140*/  HADD2.F32 R26, -RZ, R26.H0_H0 ;  /* 0x2000001aff1a7230 */ /* 0x000fc40000004100 */
[----:B------:R-:W-:Y:S01]  /*2150*/  @P6 FADD.FTZ R5, -R5, -RZ ;  /* 0x800000ff05056221 */ /* 0x000fe20000010100 */
[----:B------:R-:W-:Y:S01]  /*2160*/  F2FP.F16.F32.PACK_AB R23, RZ, R15 ;  /* 0x0000000fff17723e */ /* 0x000fe200000000ff */
[----:B------:R-:W-:Y:S01]  /*2170*/  @P4 FFMA.FTZ R15, R15, R6, R15 ;  /* 0x000000060f0f4223 */ /* 0x000fe2000001000f */
[-C--:B------:R-:W-:Y:S01]  /*2180*/  @P5 FFMA.FTZ R17, R12, R7.reuse, R17 ;  /* 0x000000070c115223 */ /* 0x080fe20000010011 */
[----:B------:R-:W-:Y:S01]  /*2190*/  @P5 FFMA.FTZ R5, R26, R7, R5 ;  /* 0x000000071a055223 */ /* 0x000fe20000010005 */
[----:B------:R-:W-:Y:S01]  /*21a0*/  F2FP.F16.F32.PACK_AB R21, RZ, R25 ;  /* 0x00000019ff15723e */ /* 0x000fe200000000ff */
[----:B-----5:R-:W-:Y:S01]  /*21b0*/  FFMA.FTZ R15, R15, -R8, R14 ;  /* 0x800000080f0f7223 */ /* 0x020fe2000001000e */
[-C--:B------:R-:W-:Y:S01]  /*21c0*/  @P4 FFMA.FTZ R25, R25, R6.reuse, R25 ;  /* 0x0000000619194223 */ /* 0x080fe20000010019 */
[----:B------:R-:W-:Y:S01]  /*21d0*/  F2FP.F16.F32.PACK_AB R22, RZ, R17 ;  /* 0x00000011ff16723e */ /* 0x000fe200000000ff */
[-C--:B------:R-:W-:Y:S01]  /*21e0*/  @P4 FFMA.FTZ R17, R17, R6.reuse, R17 ;  /* 0x0000000611114223 */ /* 0x080fe20000010011 */
[----:B------:R-:W-:Y:S01]  /*21f0*/  F2FP.F16.F32.PACK_AB R20, RZ, R5 ;  /* 0x00000005ff14723e */ /* 0x000fe200000000ff */
[----:B------:R-:W-:Y:S01]  /*2200*/  @P4 FFMA.FTZ R5, R5, R6, R5 ;  /* 0x0000000605054223 */ /* 0x000fe20000010005 */
[----:B------:R-:W-:Y:S01]  /*2210*/  @P1 LEA R18, P5, R13, UR8, 0x1 ;  /* 0x000000080d121c11 */ /* 0x000fe2000f8a08ff */
[----:B------:R-:W-:Y:S01]  /*2220*/  FFMA.FTZ R25, R25, -R8, R4 ;  /* 0x8000000819197223 */ /* 0x000fe20000010004 */
[----:B------:R-:W-:-:S02]  /*2230*/  @P0 LEA R14, P4, R13, UR8, 0x1 ;  /* 0x000000080d0e0c11 */ /* 0x000fc4000f8808ff */
[----:B------:R-:W-:Y:S01]  /*2240*/  F2FP.F16.F32.PACK_AB R4, RZ, R15 ;  /* 0x0000000fff04723e */ /* 0x000fe200000000ff */
[-C--:B------:R-:W-:Y:S01]  /*2250*/  FFMA.FTZ R17, R17, -R8.reuse, R12 ;  /* 0x8000000811117223 */ /* 0x080fe2000001000c */
[----:B------:R-:W-:Y:S01]  /*2260*/  FFMA.FTZ R12, R5, -R8, R26 ;  /* 0x80000008050c7223 */ /* 0x000fe2000001001a */
[C---:B------:R-:W-:Y:S02]  /*2270*/  @P1 LEA.HI.X R19, R13.reuse, UR9, RZ, 0x1, P5 ;  /* 0x000000090d131c11 */ /* 0x040fe4000a8f0cff */
[----:B------:R-:W-:Y:S02]  /*2280*/  @P0 LEA.HI.X R15, R13, UR9, RZ, 0x1, P4 ;  /* 0x000000090d0f0c11 */ /* 0x000fe4000a0f0cff */
[----:B------:R-:W-:Y:S02]  /*2290*/  PRMT R5, R4, 0x7610, R5 ;  /* 0x0000761004057816 */ /* 0x000fe40000000005 */
[----:B------:R-:W-:Y:S01]  /*22a0*/  @P2 LEA R4, P4, R9, UR8, 0x1 ;  /* 0x0000000809042c11 */ /* 0x000fe2000f8808ff */
[----:B------:R-:W-:Y:S01]  /*22b0*/  @P1 IMAD.WIDE R18, R2, 0x2, R18 ;  /* 0x0000000202121825 */ /* 0x000fe200078e0212 */
[----:B------:R-:W-:Y:S01]  /*22c0*/  F2FP.F16.F32.PACK_AB R17, RZ, R17 ;  /* 0x00000011ff11723e */ /* 0x000fe200000000ff */
[----:B------:R0:W-:Y:S01]  /*22d0*/  @P0 STG.E.U16 desc[UR16][R14.64], R5 ;  /* 0x000000050e000986 */ /* 0x0001e2000c101510 */
[----:B------:R-:W-:-:S02]  /*22e0*/  @P3 LEA R16, P5, R10, UR8, 0x1 ;  /* 0x000000080a103c11 */ /* 0x000fc4000f8a08ff */
[----:B------:R-:W-:Y:S01]  /*22f0*/  F2FP.F16.F32.PACK_AB R25, RZ, R25 ;  /* 0x00000019ff19723e */ /* 0x000fe200000000ff */
[----:B------:R1:W-:Y:S01]  /*2300*/  @P1 STG.E.U16 desc[UR16][R18.64], R17 ;  /* 0x0000001112001986 */ /* 0x0003e2000c101510 */
[----:B0-----:R-:W-:Y:S02]  /*2310*/  @P2 LEA.HI.X R5, R9, UR9, RZ, 0x1, P4 ;  /* 0x0000000909052c11 */ /* 0x001fe4000a0f0cff */
[----:B------:R-:W-:Y:S02]  /*2320*/  F2FP.F16.F32.PACK_AB R15, RZ, R12 ;  /* 0x0000000cff0f723e */ /* 0x000fe400000000ff */
[C---:B------:R-:W-:Y:S02]  /*2330*/  @P0 LEA R12, P4, R13.reuse, UR4, 0x1 ;  /* 0x000000040d0c0c11 */ /* 0x040fe4000f8808ff */
[----:B-1----:R-:W-:Y:S02]  /*2340*/  @P3 LEA.HI.X R17, R10, UR9, RZ, 0x1, P5 ;  /* 0x000000090a113c11 */ /* 0x002fe4000a8f0cff */
[----:B------:R-:W-:-:S02]  /*2350*/  @P0 LEA.HI.X R13, R13, UR5, RZ, 0x1, P4 ;  /* 0x000000050d0d0c11 */ /* 0x000fc4000a0f0cff */
[----:B------:R-:W-:Y:S01]  /*2360*/  @P1 LEA R14, P4, R11, UR4, 0x1 ;  /* 0x000000040b0e1c11 */ /* 0x000fe2000f8808ff */
[----:B------:R-:W-:Y:S04]  /*2370*/  @P2 STG.E.U16 desc[UR16][R4.64], R25 ;  /* 0x0000001904002986 */ /* 0x000fe8000c101510 */
[----:B------:R0:W-:Y:S04]  /*2380*/  @P3 STG.E.U16 desc[UR16][R16.64], R15 ;  /* 0x0000000f10003986 */ /* 0x0001e8000c101510 */
[----:B------:R3:W-:Y:S01]  /*2390*/  @P0 STG.E.U16 desc[UR16][R12.64], R23 ;  /* 0x000000170c000986 */ /* 0x0007e2000c101510 */
[----:B------:R-:W-:-:S02]  /*23a0*/  @P3 LEA R24, P0, R10, UR4, 0x1 ;  /* 0x000000040a183c11 */ /* 0x000fc4000f8008ff */
[----:B0-----:R-:W-:Y:S02]  /*23b0*/  @P1 LEA.HI.X R15, R11, UR5, RZ, 0x1, P4 ;  /* 0x000000050b0f1c11 */ /* 0x001fe4000a0f0cff */
[C---:B------:R-:W-:Y:S02]  /*23c0*/  @P2 LEA R18, P4, R9.reuse, UR4, 0x1 ;  /* 0x0000000409122c11 */ /* 0x040fe4000f8808ff */
[----:B------:R-:W-:Y:S02]  /*23d0*/  @P3 LEA.HI.X R25, R10, UR5, RZ, 0x1, P0 ;  /* 0x000000050a193c11 */ /* 0x000fe400080f0cff */
[----:B------:R-:W-:Y:S01]  /*23e0*/  @P2 LEA.HI.X R19, R9, UR5, RZ, 0x1, P4 ;  /* 0x0000000509132c11 */ /* 0x000fe2000a0f0cff */
[----:B------:R3:W-:Y:S01]  /*23f0*/  @P1 STG.E.U16 desc[UR16][R14.64], R22 ;  /* 0x000000160e001986 */ /* 0x0007e2000c101510 */
[----:B------:R-:W-:-:S03]  /*2400*/  MOV R4, UR11 ;  /* 0x0000000b00047c02 */ /* 0x000fc60008000f00 */
[----:B------:R3:W-:Y:S01]  /*2410*/  @P2 STG.E.U16 desc[UR16][R18.64], R21 ;  /* 0x0000001512002986 */ /* 0x0007e2000c101510 */
[----:B------:R-:W-:-:S03]  /*2420*/  ISETP.LT.U32.AND P0, PT, R3, UR15, PT ;  /* 0x0000000f03007c0c */ /* 0x000fc6000bf01070 */
[----:B------:R3:W-:Y:S01]  /*2430*/  @P3 STG.E.U16 desc[UR16][R24.64], R20 ;  /* 0x0000001418003986 */ /* 0x0007e2000c101510 */
[----:B------:R-:W-:Y:S02]  /*2440*/  ISETP.LT.U32.AND P1, PT, R3, 0x10000, PT ;  /* 0x000100000300780c */ /* 0x000fe40003f21070 */
[----:B------:R-:W-:-:S13]  /*2450*/  ISETP.GT.AND.EX P0, PT, R4, RZ, PT, P0 ;  /* 0x000000ff0400720c */ /* 0x000fda0003f04300 */
[----:B---3--:R-:W-:Y:S05]  /*2460*/  @P0 BRA P1, `(.L_x_84) ;  /* 0xfffffff800280947 */ /* 0x008fea000083ffff */
[----:B------:R-:W-:Y:S05]  /*2470*/  EXIT ;  /* 0x000000000000794d */ /* 0x000fea0003800000 */
.L_x_76:
        /* <DEDUP_REMOVED lines=9> */
[----:B------:R-:W-:Y:S01]  /*2510*/  IMAD.MOV.U32 R29, RZ, RZ, RZ ;  /* 0x000000ffff1d7224 */ /* 0x000fe200078e00ff */
        /* <DEDUP_REMOVED lines=11> */
.L_x_89:
[C---:B------:R-:W-:Y:S02]  /*25d0*/  SHF.L.U32 R14, R28.reuse, 0x3, RZ ;  /* 0x000000031c0e7819 */ /* 0x040fe400000006ff */
[----:B------:R-:W-:Y:S02]  /*25e0*/  SHF.L.U64.HI R0, R28, 0x3, R29 ;  /* 0x000000031c007819 */ /* 0x000fe4000001021d */
[----:B------:R-:W-:-:S04]  /*25f0*/  IADD3 R10, P0, PT, R14, UR6, RZ ;  /* 0x000000060e0a7c10 */ /* 0x000fc8000ff1e0ff */
[----:B------:R-:W-:Y:S02]  /*2600*/  IADD3.X R11, PT, PT, R0, UR7, RZ, P0, !PT ;  /* 0x00000007000b7c10 */ /* 0x000fe400087fe4ff */
[C---:B------:R-:W-:Y:S02]  /*2610*/  IADD3 R12, P0, PT, R14.reuse, UR8, RZ ;  /* 0x000000080e0c7c10 */ /* 0x040fe4000ff1e0ff */
[----:B------:R-:W-:Y:S01]  /*2620*/  IADD3 R14, P1, PT, R14, UR4, RZ ;  /* 0x000000040e0e7c10 */ /* 0x000fe2000ff3e0ff */
[----:B------:R-:W2:Y:S01]  /*2630*/  LDG.E.64 R20, desc[UR16][R10.64] ;  /* 0x000000100a147981 */ /* 0x000ea2000c1e1b00 */
[C---:B------:R-:W-:Y:S02]  /*2640*/  IADD3.X R13, PT, PT, R0.reuse, UR9, RZ, P0, !PT ;  /* 0x00000009000d7c10 */ /* 0x040fe400087fe4ff */
[----:B------:R-:W-:-:S03]  /*2650*/  IADD3.X R15, PT, PT, R0, UR5, RZ, P1, !PT ;  /* 0x00000005000f7c10 */ /* 0x000fc60008ffe4ff */
[----:B-----5:R1:W5:Y:S04]  /*2660*/  LDG.E.64 R18, desc[UR16][R12.64] ;  /* 0x000000100c127981 */ /* 0x020368000c1e1b00 */
[----:B------:R1:W5:Y:S01]  /*2670*/  LDG.E.64 R16, desc[UR16][R14.64] ;  /* 0x000000100e107981 */ /* 0x000362000c1e1b00 */
[----:B------:R-:W-:Y:S01]  /*2680*/  BSSY.RECONVERGENT B0, `(.L_x_86) ;  /* 0x0000070000007945 */ /* 0x000fe20003800200 */
[C---:B--2---:R-:W-:Y:S02]  /*2690*/  PRMT R4, R20.reuse, 0x7610, R4 ;  /* 0x0000761014047816 */ /* 0x044fe40000000004 */
[----:B------:R-:W-:Y:S02]  /*26a0*/  PRMT R3, R20, 0x7632, R3 ;  /* 0x0000763214037816 */ /* 0x000fe40000000003 */
[----:B------:R-:W-:-:S02]  /*26b0*/  PRMT R2, R21, 0x7610, R2 ;  /* 0x0000761015027816 */ /* 0x000fc40000000002 */
[----:B------:R-:W-:Y:S01]  /*26c0*/  PRMT R0, R21, 0x7632, R0 ;  /* 0x0000763215007816 */ /* 0x000fe20000000000 */
[----:B-1----:R-:W-:Y:S06]  /*26d0*/  @P2 BRA `(.L_x_87) ;  /* 0x0000000000c02947 */ /* 0x002fec0003800000 */
[----:B------:R-:W1:Y:S01]  /*26e0*/  LDCU.S8 UR10, c[0x0][0xff9] ;  /* 0x0001ff20ff0a77ac */ /* 0x000e620008000200 */
[----:B------:R-:W-:Y:S01]  /*26f0*/  FSETP.NEU.FTZ.AND P1, PT, R7, RZ, PT ;  /* 0x000000ff0700720b */ /* 0x000fe20003f3d000 */
[----:B------:R-:W-:Y:S02]  /*2700*/  HADD2.F32 R26, -RZ, R3.H0_H0 ;  /* 0x20000003ff1a7230 */ /* 0x000fe40000004100 */
[----:B-----5:R-:W-:Y:S02]  /*2710*/  HADD2.F32 R9, -RZ, R18.H0_H0 ;  /* 0x20000012ff097230 */ /* 0x020fe40000004100 */
[----:B------:R-:W-:Y:S02]  /*2720*/  HADD2.F32 R30, -RZ, R4.H0_H0 ;  /* 0x20000004ff1e7230 */ /* 0x000fe40000004100 */
[----:B------:R-:W-:Y:S02]  /*2730*/  HADD2.F32 R18, -RZ, R18.H1_H1 ;  /* 0x30000012ff127230 */ /* 0x000fe40000004100 */
[----:B------:R-:W-:-:S02]  /*2740*/  HADD2.F32 R23, -RZ, R16.H1_H1 ;  /* 0x30000010ff177230 */ /* 0x000fc40000004100 */
[----:B------:R-:W-:Y:S02]  /*2750*/  HADD2.F32 R21, -RZ, R16.H0_H0 ;  /* 0x20000010ff157230 */ /* 0x000fe40000004100 */
[----:B------:R-:W-:Y:S02]  /*2760*/  HADD2.F32 R24, -RZ, R2.H0_H0 ;  /* 0x20000002ff187230 */ /* 0x000fe40000004100 */
[-C--:B------:R-:W-:Y:S01]  /*2770*/  FMUL.FTZ R23, R23, R6.reuse ;  /* 0x0000000617177220 */ /* 0x080fe20000410000 */
[----:B------:R-:W-:Y:S02]  /*2780*/  HADD2.F32 R27, -RZ, R17.H0_H0 ;  /* 0x20000011ff1b7230 */ /* 0x000fe40000004100 */
[----:B------:R-:W-:Y:S01]  /*2790*/  FMUL.FTZ R22, R21, R6 ;  /* 0x0000000615167220 */ /* 0x000fe20000410000 */
[----:B-1----:R-:W-:Y:S01]  /*27a0*/  ISETP.NE.AND P2, PT, RZ, UR10, PT ;  /* 0x0000000aff007c0c */ /* 0x002fe2000bf45270 */
[----:B------:R-:W-:Y:S01]  /*27b0*/  UPRMT UR10, UR12, 0x8880, URZ ;  /* 0x000088800c0a7896 */ /* 0x000fe200080000ff */
[----:B------:R-:W-:-:S02]  /*27c0*/  HADD2.F32 R25, -RZ, R19.H0_H0 ;  /* 0x20000013ff197230 */ /* 0x000fc40000004100 */
[----:B------:R-:W-:Y:S02]  /*27d0*/  HADD2.F32 R17, -RZ, R17.H1_H1 ;  /* 0x30000011ff117230 */ /* 0x000fe40000004100 */
[----:B------:R-:W-:Y:S01]  /*27e0*/  HADD2.F32 R19, -RZ, R19.H1_H1 ;  /* 0x30000013ff137230 */ /* 0x000fe20000004100 */
[----:B------:R-:W-:-:S06]  /*27f0*/  ISETP.NE.AND P0, PT, RZ, UR10, PT ;  /* 0x0000000aff007c0c */ /* 0x000fcc000bf05270 */
[----:B------:R-:W-:Y:S01]  /*2800*/  @P2 FADD.FTZ R26, -R26, -RZ ;  /* 0x800000ff1a1a2221 */ /* 0x000fe20000010100 */
[----:B------:R-:W-:Y:S01]  /*2810*/  @P2 FADD.FTZ R30, -R30, -RZ ;  /* 0x800000ff1e1e2221 */ /* 0x000fe20000010100 */
[----:B------:R-:W-:Y:S02]  /*2820*/  @P2 FADD.FTZ R24, -R24, -RZ ;  /* 0x800000ff18182221 */ /* 0x000fe40000010100 */
[-C--:B------:R-:W-:Y:S01]  /*2830*/  @P1 FFMA.FTZ R26, R18, R7.reuse, R26 ;  /* 0x00000007121a1223 */ /* 0x080fe2000001001a */
[-C--:B------:R-:W-:Y:S01]  /*2840*/  @P1 FFMA.FTZ R30, R9, R7.reuse, R30 ;  /* 0x00000007091e1223 */ /* 0x080fe2000001001e */
[----:B------:R-:W-:Y:S02]  /*2850*/  @P1 FFMA.FTZ R24, R25, R7, R24 ;  /* 0x0000000719181223 */ /* 0x000fe40000010018 */
[C---:B------:R-:W-:Y:S01]  /*2860*/  FFMA.FTZ R21, R5.reuse, R26, R23 ;  /* 0x0000001a05157223 */ /* 0x040fe20000010017 */
[----:B------:R-:W-:Y:S02]  /*2870*/  HADD2.F32 R23, -RZ, R0.H0_H0 ;  /* 0x20000000ff177230 */ /* 0x000fe40000004100 */
[----:B------:R-:W-:-:S02]  /*2880*/  FFMA.FTZ R22, R5, R30, R22 ;  /* 0x0000001e05167223 */ /* 0x000fc40000010016 */
[----:B------:R-:W-:Y:S01]  /*2890*/  F2FP.F16.F32.PACK_AB R20, RZ, R21 ;  /* 0x00000015ff14723e */ /* 0x000fe200000000ff */
[----:B------:R-:W-:Y:S01]  /*28a0*/  @P2 FADD.FTZ R23, -R23, -RZ ;  /* 0x800000ff17172221 */ /* 0x000fe20000010100 */
[----:B------:R-:W-:Y:S01]  /*28b0*/  @P0 FFMA.FTZ R21, R21, R6, R26 ;  /* 0x0000000615150223 */ /* 0x000fe2000001001a */
[----:B------:R-:W-:Y:S01]  /*28c0*/  F2FP.F16.F32.PACK_AB R16, RZ, R22 ;  /* 0x00000016ff10723e */ /* 0x000fe200000000ff */
[-C--:B------:R-:W-:Y:S01]  /*28d0*/  FMUL.FTZ R26, R27, R6.reuse ;  /* 0x000000061b1a7220 */ /* 0x080fe20000410000 */
[-C--:B------:R-:W-:Y:S01]  /*28e0*/  @P0 FFMA.FTZ R22, R22, R6.reuse, R30 ;  /* 0x0000000616160223 */ /* 0x080fe2000001001e */
[----:B------:R-:W-:Y:S01]  /*28f0*/  FMUL.FTZ R30, R17, R6 ;  /* 0x00000006111e7220 */ /* 0x000fe20000410000 */
[----:B------:R-:W-:Y:S01]  /*2900*/  @P1 FFMA.FTZ R23, R19, R7, R23 ;  /* 0x0000000713171223 */ /* 0x000fe20000010017 */
[----:B------:R-:W-:Y:S01]  /*2910*/  FFMA.FTZ R26, R5, R24, R26 ;  /* 0x00000018051a7223 */ /* 0x000fe2000001001a */
[-C--:B------:R-:W-:Y:S01]  /*2920*/  FFMA.FTZ R9, R22, -R8.reuse, R9 ;  /* 0x8000000816097223 */ /* 0x080fe20000010009 */
[----:B------:R-:W-:Y:S01]  /*2930*/  FFMA.FTZ R18, R21, -R8, R18 ;  /* 0x8000000815127223 */ /* 0x000fe20000010012 */
[----:B------:R-:W-:-:S02]  /*2940*/  FFMA.FTZ R27, R5, R23, R30 ;  /* 0x00000017051b7223 */ /* 0x000fc4000001001e */
[----:B------:R-:W-:Y:S01]  /*2950*/  F2FP.F16.F32.PACK_AB R17, RZ, R26 ;  /* 0x0000001aff11723e */ /* 0x000fe200000000ff */
[-C--:B------:R-:W-:Y:S01]  /*2960*/  @P0 FFMA.FTZ R26, R26, R6.reuse, R24 ;  /* 0x000000061a1a0223 */ /* 0x080fe20000010018 */
[----:B------:R-:W-:Y:S02]  /*2970*/  F2FP.F16.F32.PACK_AB R18, R18, R9 ;  /* 0x000000091212723e */ /* 0x000fe400000000ff */
[----:B------:R-:W-:Y:S01]  /*2980*/  F2FP.F16.F32.PACK_AB R24, RZ, R27 ;  /* 0x0000001bff18723e */ /* 0x000fe200000000ff */
[----:B------:R-:W-:Y:S01]  /*2990*/  @P0 FFMA.FTZ R27, R27, R6, R23 ;  /* 0x000000061b1b0223 */ /* 0x000fe20000010017 */
[----:B------:R-:W-:-:S03]  /*29a0*/  FFMA.FTZ R25, R26, -R8, R25 ;  /* 0x800000081a197223 */ /* 0x000fc60000010019 */
[----:B------:R-:W-:-:S05]  /*29b0*/  FFMA.FTZ R22, R27, -R8, R19 ;  /* 0x800000081b167223 */ /* 0x000fca0000010013 */
[----:B------:R-:W-:Y:S01]  /*29c0*/  F2FP.F16.F32.PACK_AB R19, R22, R25 ;  /* 0x000000191613723e */ /* 0x000fe200000000ff */
[----:B------:R-:W-:Y:S06]  /*29d0*/  BRA `(.L_x_88) ;  /* 0x0000000000e87947 */ /* 0x000fec0003800000 */
.L_x_87:
[----:B------:R-:W1:Y:S02]  /*29e0*/  LDC.64 R20, c[0x0][0x1000] ;  /* 0x00040000ff147b82 */ /* 0x000e640000000a00 */
[----:B-1----:R1:W2:Y:S01]  /*29f0*/  LDG.E R20, desc[UR16][R20.64] ;  /* 0x0000001014147981 */ /* 0x0022a2000c1e1900 */
[----:B------:R-:W3:Y:S01]  /*2a00*/  LDCU.S8 UR10, c[0x0][0xff9] ;  /* 0x0001ff20ff0a77ac */ /* 0x000ee20008000200 */
[----:B------:R-:W-:Y:S01]  /*2a10*/  HADD2.F32 R22, -RZ, R3.H0_H0 ;  /* 0x20000003ff167230 */ /* 0x000fe20000004100 */
[----:B------:R-:W-:Y:S01]  /*2a20*/  FSETP.NEU.FTZ.AND P1, PT, R7, RZ, PT ;  /* 0x000000ff0700720b */ /* 0x000fe20003f3d000 */
[----:B------:R-:W-:Y:S02]  /*2a30*/  HADD2.F32 R4, -RZ, R4.H0_H0 ;  /* 0x20000004ff047230 */ /* 0x000fe40000004100 */
[--C-:B-----5:R-:W-:Y:S02]  /*2a40*/  HADD2.F32 R9, -RZ, R18.reuse.H0_H0 ;  /* 0x20000012ff097230 */ /* 0x120fe40000004100 */
[----:B------:R-:W-:-:S02]  /*2a50*/  HADD2.F32 R18, -RZ, R18.H1_H1 ;  /* 0x30000012ff127230 */ /* 0x000fc40000004100 */
[--C-:B------:R-:W-:Y:S02]  /*2a60*/  HADD2.F32 R23, -RZ, R16.reuse.H1_H1 ;  /* 0x30000010ff177230 */ /* 0x100fe40000004100 */
[----:B-1----:R-:W-:Y:S02]  /*2a70*/  HADD2.F32 R21, -RZ, R16.H0_H0 ;  /* 0x20000010ff157230 */ /* 0x002fe40000004100 */
[----:B------:R-:W-:Y:S02]  /*2a80*/  HADD2.F32 R2, -RZ, R2.H0_H0 ;  /* 0x20000002ff027230 */ /* 0x000fe40000004100 */
[----:B------:R-:W-:Y:S02]  /*2a90*/  HADD2.F32 R0, -RZ, R0.H0_H0 ;  /* 0x20000000ff007230 */ /* 0x000fe40000004100 */
[----:B------:R-:W-:Y:S01]  /*2aa0*/  FMUL.FTZ R16, R21, R6 ;  /* 0x0000000615107220 */ /* 0x000fe20000410000 */
[----:B---3--:R-:W-:Y:S01]  /*2ab0*/  ISETP.NE.AND P2, PT, RZ, UR10, PT ;  /* 0x0000000aff007c0c */ /* 0x008fe2000bf45270 */
[----:B------:R-:W-:-:S06]  /*2ac0*/  UPRMT UR10, UR12, 0x8880, URZ ;  /* 0x000088800c0a7896 */ /* 0x000fcc00080000ff */
[----:B------:R-:W-:Y:S01]  /*2ad0*/  ISETP.NE.AND P0, PT, RZ, UR10, PT ;  /* 0x0000000aff007c0c */ /* 0x000fe2000bf05270 */
[----:B--2---:R-:W1:Y:S02]  /*2ae0*/  MUFU.RCP R27, R20 ;  /* 0x00000014001b7308 */ /* 0x004e640000001000 */
[-C--:B-1----:R-:W-:Y:S01]  /*2af0*/  FMUL.FTZ R25, R22, R27.reuse ;  /* 0x0000001b16197220 */ /* 0x082fe20000410000 */
[-C--:B------:R-:W-:Y:S01]  /*2b00*/  FMUL.FTZ R26, R4, R27.reuse ;  /* 0x0000001b041a7220 */ /* 0x080fe20000410000 */
[----:B------:R-:W-:Y:S01]  /*2b10*/  FMUL.FTZ R22, R23, R6 ;  /* 0x0000000617167220 */ /* 0x000fe20000410000 */
[-C--:B------:R-:W-:Y:S01]  /*2b20*/  FMUL.FTZ R24, R2, R27.reuse ;  /* 0x0000001b02187220 */ /* 0x080fe20000410000 */
[----:B------:R-:W-:Y:S01]  /*2b30*/  FMUL.FTZ R21, R0, R27 ;  /* 0x0000001b00157220 */ /* 0x000fe20000410000 */
[----:B------:R-:W-:Y:S01]  /*2b40*/  F2FP.F16.F32.PACK_AB R3, RZ, R25 ;  /* 0x00000019ff03723e */ /* 0x000fe200000000ff */
[----:B------:R-:W-:Y:S01]  /*2b50*/  @P2 FADD.FTZ R25, -R25, -RZ ;  /* 0x800000ff19192221 */ /* 0x000fe20000010100 */
[----:B------:R-:W-:Y:S01]  /*2b60*/  F2FP.F16.F32.PACK_AB R4, RZ, R26 ;  /* 0x0000001aff04723e */ /* 0x000fe200000000ff */
[----:B------:R-:W-:Y:S01]  /*2b70*/  @P2 FADD.FTZ R26, -R26, -RZ ;  /* 0x800000ff1a1a2221 */ /* 0x000fe20000010100 */
[----:B------:R-:W-:Y:S01]  /*2b80*/  F2FP.F16.F32.PACK_AB R2, RZ, R24 ;  /* 0x00000018ff02723e */ /* 0x000fe200000000ff */
[----:B------:R-:W-:Y:S01]  /*2b90*/  @P1 FFMA.FTZ R25, R18, R7, R25 ;  /* 0x0000000712191223 */ /* 0x000fe20000010019 */
[----:B------:R-:W-:-:S02]  /*2ba0*/  HADD2.F32 R27, -RZ, R17.H0_H0 ;  /* 0x20000011ff1b7230 */ /* 0x000fc40000004100 */
[----:B------:R-:W-:Y:S01]  /*2bb0*/  @P1 FFMA.FTZ R26, R9, R7, R26 ;  /* 0x00000007091a1223 */ /* 0x000fe2000001001a */
[----:B------:R-:W-:Y:S01]  /*2bc0*/  @P2 FADD.FTZ R24, -R24, -RZ ;  /* 0x800000ff18182221 */ /* 0x000fe20000010100 */
[C---:B------:R-:W-:Y:S01]  /*2bd0*/  FFMA.FTZ R22, R5.reuse, R25, R22 ;  /* 0x0000001905167223 */ /* 0x040fe20000010016 */
[----:B------:R-:W-:Y:S01]  /*2be0*/  F2FP.F16.F32.PACK_AB R0, RZ, R21 ;  /* 0x00000015ff00723e */ /* 0x000fe200000000ff */
[----:B------:R-:W-:Y:S01]  /*2bf0*/  FFMA.FTZ R23, R5, R26, R16 ;  /* 0x0000001a05177223 */ /* 0x000fe20000010010 */
[----:B------:R-:W-:Y:S02]  /*2c00*/  HADD2.F32 R17, -RZ, R17.H1_H1 ;  /* 0x30000011ff117230 */ /* 0x000fe40000004100 */
[----:B------:R-:W-:Y:S01]  /*2c10*/  @P2 FADD.FTZ R21, -R21, -RZ ;  /* 0x800000ff15152221 */ /* 0x000fe20000010100 */
[----:B------:R-:W-:Y:S01]  /*2c20*/  F2FP.F16.F32.PACK_AB R20, RZ, R22 ;  /* 0x00000016ff14723e */ /* 0x000fe200000000ff */
[----:B------:R-:W-:Y:S01]  /*2c30*/  @P0 FFMA.FTZ R22, R22, R6, R25 ;  /* 0x0000000616160223 */ /* 0x000fe20000010019 */
[--C-:B------:R-:W-:Y:S01]  /*2c40*/  HADD2.F32 R25, -RZ, R19.reuse.H0_H0 ;  /* 0x20000013ff197230 */ /* 0x100fe20000004100 */
[----:B------:R-:W-:Y:S01]  /*2c50*/  F2FP.F16.F32.PACK_AB R16, RZ, R23 ;  /* 0x00000017ff10723e */ /* 0x000fe200000000ff */
[----:B------:R-:W-:-:S02]  /*2c60*/  HADD2.F32 R19, -RZ, R19.H1_H1 ;  /* 0x30000013ff137230 */ /* 0x000fc40000004100 */
[-C--:B------:R-:W-:Y:S01]  /*2c70*/  @P0 FFMA.FTZ R23, R23, R6.reuse, R26 ;  /* 0x0000000617170223 */ /* 0x080fe2000001001a */
[-C--:B------:R-:W-:Y:S01]  /*2c80*/  FMUL.FTZ R26, R27, R6.reuse ;  /* 0x000000061b1a7220 */ /* 0x080fe20000410000 */
[-C--:B------:R-:W-:Y:S01]  /*2c90*/  @P1 FFMA.FTZ R24, R25, R7.reuse, R24 ;  /* 0x0000000719181223 */ /* 0x080fe20000010018 */
[----:B------:R-:W-:Y:S01]  /*2ca0*/  FMUL.FTZ R30, R17, R6 ;  /* 0x00000006111e7220 */ /* 0x000fe20000410000 */
[----:B------:R-:W-:Y:S01]  /*2cb0*/  @P1 FFMA.FTZ R21, R19, R7, R21 ;  /* 0x0000000713151223 */ /* 0x000fe20000010015 */
[----:B------:R-:W-:Y:S01]  /*2cc0*/  FFMA.FTZ R9, R23, -R8, R9 ;  /* 0x8000000817097223 */ /* 0x000fe20000010009 */
[C---:B------:R-:W-:Y:S01]  /*2cd0*/  FFMA.FTZ R27, R5.reuse, R24, R26 ;  /* 0x00000018051b7223 */ /* 0x040fe2000001001a */
[----:B------:R-:W-:Y:S01]  /*2ce0*/  FFMA.FTZ R18, R22, -R8, R18 ;  /* 0x8000000816127223 */ /* 0x000fe20000010012 */
[----:B------:R-:W-:-:S03]  /*2cf0*/  FFMA.FTZ R26, R5, R21, R30 ;  /* 0x00000015051a7223 */ /* 0x000fc6000001001e */
[----:B------:R-:W-:Y:S01]  /*2d00*/  F2FP.F16.F32.PACK_AB R17, RZ, R27 ;  /* 0x0000001bff11723e */ /* 0x000fe200000000ff */
[----:B------:R-:W-:Y:S01]  /*2d10*/  @P0 FFMA.FTZ R27, R27, R6, R24 ;  /* 0x000000061b1b0223 */ /* 0x000fe20000010018 */
[----:B------:R-:W-:Y:S01]  /*2d20*/  F2FP.F16.F32.PACK_AB R24, RZ, R26 ;  /* 0x0000001aff18723e */ /* 0x000fe200000000ff */
[----:B------:R-:W-:Y:S01]  /*2d30*/  @P0 FFMA.FTZ R26, R26, R6, R21 ;  /* 0x000000061a1a0223 */ /* 0x000fe20000010015 */
[----:B------:R-:W-:Y:S01]  /*2d40*/  F2FP.F16.F32.PACK_AB R18, R18, R9 ;  /* 0x000000091212723e */ /* 0x000fe200000000ff */
[-C--:B------:R-:W-:Y:S02]  /*2d50*/  FFMA.FTZ R25, R27, -R8.reuse, R25 ;  /* 0x800000081b197223 */ /* 0x080fe40000010019 */
[----:B------:R-:W-:-:S05]  /*2d60*/  FFMA.FTZ R26, R26, -R8, R19 ;  /* 0x800000081a1a7223 */ /* 0x000fca0000010013 */
[----:B------:R-:W-:-:S07]  /*2d70*/  F2FP.F16.F32.PACK_AB R19, R26, R25 ;  /* 0x000000191a13723e */ /* 0x000fce00000000ff */
.L_x_88:
[----:B0-----:R-:W-:Y:S05]  /*2d80*/  BSYNC.RECONVERGENT B0 ;  /* 0x0000000000007941 */ /* 0x001fea0003800200 */
.L_x_86:
[----:B------:R-:W-:Y:S01]  /*2d90*/  UISETP.NE.U32.AND UP0, UPT, UR18, URZ, UPT ;  /* 0x000000ff1200728c */ /* 0x000fe2000bf05070 */
[----:B------:R-:W-:Y:S01]  /*2da0*/  VIADD R28, R28, UR13 ;  /* 0x0000000d1c1c7c36 */ /* 0x000fe20008000000 */
[----:B------:R0:W-:Y:S01]  /*2db0*/  STG.E.64 desc[UR16][R12.64], R18 ;  /* 0x000000120c007986 */ /* 0x0001e2000c101b10 */
[----:B------:R-:W-:Y:S01]  /*2dc0*/  PRMT R16, R16, 0x5410, R20 ;  /* 0x0000541010107816 */ /* 0x000fe20000000014 */
[----:B------:R-:W-:Y:S01]  /*2dd0*/  UISETP.NE.AND.EX UP0, UPT, UR19, URZ, UPT, UP0 ;  /* 0x000000ff1300728c */ /* 0x000fe2000bf05300 */
[----:B------:R-:W-:Y:S01]  /*2de0*/  PRMT R17, R17, 0x5410, R24 ;  /* 0x0000541011117816 */ /* 0x000fe20000000018 */
[----:B------:R-:W-:Y:S01]  /*2df0*/  HFMA2 R29, -RZ, RZ, 0, 0 ;  /* 0x00000000ff1d7431 */ /* 0x000fe200000001ff */
[----:B------:R-:W-:-:S03]  /*2e00*/  ISETP.LT.U32.AND P1, PT, R28, 0x4000, PT ;  /* 0x000040001c00780c */ /* 0x000fc60003f21070 */
[----:B------:R-:W-:-:S13]  /*2e10*/  PLOP3.LUT P2, PT, PT, PT, UP0, 0x80, 0x8 ;  /* 0x000000000008781c */ /* 0x000fda0003f4f008 */
[----:B0-----:R-:W-:Y:S02]  /*2e20*/  @P2 PRMT R12, R4, 0x5410, R3 ;  /* 0x00005410040c2816 */ /* 0x001fe40000000003 */
[----:B------:R-:W-:Y:S01]  /*2e30*/  @P2 PRMT R13, R2, 0x5410, R0 ;  /* 0x00005410020d2816 */ /* 0x000fe20000000000 */
[----:B------:R-:W-:-:S04]  /*2e40*/  IMAD.WIDE.U32 R2, R28, 0x4, RZ ;  /* 0x000000041c027825 */ /* 0x000fc800078e00ff */
[----:B------:R1:W-:Y:S01]  /*2e50*/  @P2 STG.E.64 desc[UR16][R10.64], R12 ;  /* 0x0000000c0a002986 */ /* 0x0003e2000c101b10 */
[----:B------:R-:W-:-:S03]  /*2e60*/  ISETP.GE.U32.AND P0, PT, R2, UR15, PT ;  /* 0x0000000f02007c0c */ /* 0x000fc6000bf06070 */
[----:B------:R1:W-:Y:S01]  /*2e70*/  STG.E.64 desc[UR16][R14.64], R16 ;  /* 0x000000100e007986 */ /* 0x0003e2000c101b10 */
[----:B------:R-:W-:-:S13]  /*2e80*/  ISETP.GE.U32.AND.EX P0, PT, R3, UR11, PT, P0 ;  /* 0x0000000b03007c0c */ /* 0x000fda000bf06100 */
[----:B-1----:R-:W-:Y:S05]  /*2e90*/  @!P0 BRA P1, `(.L_x_89) ;  /* 0xfffffff400cc8947 */ /* 0x002fea000083ffff */
[----:B------:R-:W-:Y:S05]  /*2ea0*/  EXIT ;  /* 0x000000000000794d */ /* 0x000fea0003800000 */
.L_x_85:
[----:B------:R-:W0:Y:S01]  /*2eb0*/  LDCU.64 UR18, c[0x0][0x1000] ;  /* 0x00020000ff1277ac */ /* 0x000e220008000a00 */
[----:B------:R-:W1:Y:S01]  /*2ec0*/  LDCU.U8 UR14, c[0x0][0xff8] ;  /* 0x0001ff00ff0e77ac */ /* 0x000e620008000000 */
[----:B0-----:R-:W-:-:S04]  /*2ed0*/  UISETP.NE.U32.AND UP0, UPT, UR18, URZ, UPT ;  /* 0x000000ff1200728c */ /* 0x001fc8000bf05070 */
[----:B------:R-:W-:-:S09]  /*2ee0*/  UISETP.NE.AND.EX UP0, UPT, UR19, URZ, UPT, UP0 ;  /* 0x000000ff1300728c */ /* 0x000fd2000bf05300 */
[----:B-1----:R-:W-:Y:S05]  /*2ef0*/  BRA.U !UP0, `(.L_x_90) ;  /* 0x0000000508207547 */ /* 0x002fea000b800000 */
.L_x_91:
        /* <DEDUP_REMOVED lines=15> */
[----:B------:R-:W-:Y:S02]  /*2ff0*/  ISETP.NE.AND P0, PT, RZ, UR10, PT ;  /* 0x0000000aff007c0c */ /* 0x000fe4000bf05270 */
[----:B------:R-:W-:Y:S01]  /*3000*/  IADD3 R28, PT, PT, R28, UR13, RZ ;  /* 0x0000000d1c1c7c10 */ /* 0x000fe2000fffe0ff */
[----:B------:R-:W-:Y:S01]  /*3010*/  IMAD.MOV.U32 R29, RZ, RZ, RZ ;  /* 0x000000ffff1d7224 */ /* 0x000fe200078e00ff */
[----:B---3--:R-:W0:Y:S01]  /*3020*/  MUFU.RCP R19, R16 ;  /* 0x0000001000137308 */ /* 0x008e220000001000 */
[--C-:B--2---:R-:W-:Y:S02]  /*3030*/  HADD2.F32 R20, -RZ, R14.reuse.H0_H0 ;  /* 0x2000000eff147230 */ /* 0x104fe40000004100 */
[----:B------:R-:W-:Y:S02]  /*3040*/  HADD2.F32 R17, -RZ, R14.H1_H1 ;  /* 0x3000000eff117230 */ /* 0x000fe40000004100 */
[----:B------:R-:W-:-:S02]  /*3050*/  HADD2.F32 R13, -RZ, R15.H0_H0 ;  /* 0x2000000fff0d7230 */ /* 0x000fc40000004100 */
[----:B------:R-:W-:Y:S02]  /*3060*/  HADD2.F32 R18, -RZ, R15.H1_H1 ;  /* 0x3000000fff127230 */ /* 0x000fe40000004100 */
[-C--:B0-----:R-:W-:Y:S01]  /*3070*/  FMUL.FTZ R20, R20, R19.reuse ;  /* 0x0000001314147220 */ /* 0x081fe20000410000 */
[----:B------:R-:W-:-:S03]  /*3080*/  FMUL.FTZ R17, R17, R19 ;  /* 0x0000001311117220 */ /* 0x000fc60000410000 */
[----:B------:R-:W-:Y:S01]  /*3090*/  FADD.FTZ R9, -R20, -RZ ;  /* 0x800000ff14097221 */ /* 0x000fe20000010100 */
[-C--:B------:R-:W-:Y:S01]  /*30a0*/  FMUL.FTZ R13, R13, R19.reuse ;  /* 0x000000130d0d7220 */ /* 0x080fe20000410000 */
[----:B------:R-:W-:Y:S01]  /*30b0*/  FMUL.FTZ R18, R18, R19 ;  /* 0x0000001312127220 */ /* 0x000fe20000410000 */
[--C-:B----4-:R-:W-:Y:S02]  /*30c0*/  HADD2.F32 R22, -RZ, R10.reuse.H0_H0 ;  /* 0x2000000aff167230 */ /* 0x110fe40000004100 */
[----:B------:R-:W-:Y:S01]  /*30d0*/  FADD.FTZ R14, -R17, -RZ ;  /* 0x800000ff110e7221 */ /* 0x000fe20000010100 */
[----:B------:R-:W-:Y:S01]  /*30e0*/  FSEL R9, R20, R9, !P2 ;  /* 0x0000000914097208 */ /* 0x000fe20005000000 */
[----:B------:R-:W-:Y:S01]  /*30f0*/  FADD.FTZ R16, -R13, -RZ ;  /* 0x800000ff0d107221 */ /* 0x000fe20000010100 */
[----:B------:R-:W-:Y:S01]  /*3100*/  FADD.FTZ R19, -R18, -RZ ;  /* 0x800000ff12137221 */ /* 0x000fe20000010100 */
[----:B------:R-:W-:Y:S01]  /*3110*/  HADD2.F32 R21, -RZ, R10.H1_H1 ;  /* 0x3000000aff157230 */ /* 0x000fe20000004100 */
[----:B------:R-:W-:Y:S01]  /*3120*/  FSEL R14, R17, R14, !P2 ;  /* 0x0000000e110e7208 */ /* 0x000fe20005000000 */
[----:B------:R-:W-:Y:S01]  /*3130*/  @P1 FFMA.FTZ R9, R22, R7, R9 ;  /* 0x0000000716091223 */ /* 0x000fe20000010009 */
[--C-:B------:R-:W-:Y:S01]  /*3140*/  HADD2.F32 R10, -RZ, R11.reuse.H0_H0 ;  /* 0x2000000bff0a7230 */ /* 0x100fe20000004100 */
[----:B------:R-:W-:Y:S01]  /*3150*/  FSEL R15, R13, R16, !P2 ;  /* 0x000000100d0f7208 */ /* 0x000fe20005000000 */
[----:B------:R-:W-:Y:S01]  /*3160*/  HADD2.F32 R11, -RZ, R11.H1_H1 ;  /* 0x3000000bff0b7230 */ /* 0x000fe20000004100 */
[----:B------:R-:W-:Y:S01]  /*3170*/  FSEL R16, R18, R19, !P2 ;  /* 0x0000001312107208 */ /* 0x000fe20005000000 */
[----:B------:R-:W-:Y:S01]  /*3180*/  FFMA.FTZ R24, R9, R6, R9 ;  /* 0x0000000609187223 */ /* 0x000fe20000010009 */
[-C--:B------:R-:W-:Y:S01]  /*3190*/  @P1 FFMA.FTZ R14, R21, R7.reuse, R14 ;  /* 0x00000007150e1223 */ /* 0x080fe2000001000e */
[----:B------:R-:W-:-:S02]  /*31a0*/  @P1 FFMA.FTZ R15, R10, R7, R15 ;  /* 0x000000070a0f1223 */ /* 0x000fc4000001000f */
[----:B------:R-:W-:Y:S01]  /*31b0*/  @P1 FFMA.FTZ R16, R11, R7, R16 ;  /* 0x000000070b101223 */ /* 0x000fe20000010010 */
[----:B------:R-:W-:Y:S01]  /*31c0*/  FSEL R19, R9, R24, !P0 ;  /* 0x0000001809137208 */ /* 0x000fe20004000000 */
[-C--:B------:R-:W-:Y:S01]  /*31d0*/  FFMA.FTZ R23, R14, R6.reuse, R14 ;  /* 0x000000060e177223 */ /* 0x080fe2000001000e */
[-C--:B------:R-:W-:Y:S01]  /*31e0*/  FFMA.FTZ R24, R15, R6.reuse, R15 ;  /* 0x000000060f187223 */ /* 0x080fe2000001000f */
[----:B------:R-:W-:Y:S02]  /*31f0*/  FFMA.FTZ R25, R16, R6, R16 ;  /* 0x0000000610197223 */ /* 0x000fe40000010010 */
[----:B-----5:R-:W-:Y:S01]  /*3200*/  FFMA.FTZ R19, R19, -R8, R22 ;  /* 0x8000000813137223 */ /* 0x020fe20000010016 */
[----:B------:R-:W-:Y:S02]  /*3210*/  FSEL R22, R14, R23, !P0 ;  /* 0x000000170e167208 */ /* 0x000fe40004000000 */
[----:B------:R-:W-:Y:S02]  /*3220*/  FSEL R23, R15, R24, !P0 ;  /* 0x000000180f177208 */ /* 0x000fe40004000000 */
[----:B------:R-:W-:Y:S01]  /*3230*/  FSEL R24, R16, R25, !P0 ;  /* 0x0000001910187208 */ /* 0x000fe20004000000 */
[----:B------:R-:W-:-:S02]  /*3240*/  FFMA.FTZ R22, R22, -R8, R21 ;  /* 0x8000000816167223 */ /* 0x000fc40000010015 */
[-C--:B------:R-:W-:Y:S02]  /*3250*/  FFMA.FTZ R21, R23, -R8.reuse, R10 ;  /* 0x8000000817157223 */ /* 0x080fe4000001000a */
[----:B------:R-:W-:Y:S01]  /*3260*/  FFMA.FTZ R24, R24, -R8, R11 ;  /* 0x8000000818187223 */ /* 0x000fe2000001000b */
[----:B------:R-:W-:Y:S02]  /*3270*/  F2FP.F16.F32.PACK_AB R11, R18, R13 ;  /* 0x0000000d120b723e */ /* 0x000fe400000000ff */
[----:B------:R-:W-:Y:S02]  /*3280*/  IADD3 R12, P0, PT, R12, UR4, RZ ;  /* 0x000000040c0c7c10 */ /* 0x000fe4000ff1e0ff */
[----:B------:R-:W-:Y:S02]  /*3290*/  F2FP.F16.F32.PACK_AB R18, R22, R19 ;  /* 0x000000131612723e */ /* 0x000fe400000000ff */
[----:B------:R-:W-:Y:S02]  /*32a0*/  F2FP.F16.F32.PACK_AB R19, R24, R21 ;  /* 0x000000151813723e */ /* 0x000fe400000000ff */
[----:B------:R-:W-:-:S02]  /*32b0*/  F2FP.F16.F32.PACK_AB R10, R17, R20 ;  /* 0x00000014110a723e */ /* 0x000fc400000000ff */
[----:B------:R-:W-:Y:S02]  /*32c0*/  F2FP.F16.F32.PACK_AB R20, R14, R9 ;  /* 0x000000090e14723e */ /* 0x000fe400000000ff */
[----:B------:R-:W-:Y:S02]  /*32d0*/  IADD3.X R13, PT, PT, R0, UR5, RZ, P0, !PT ;  /* 0x00000005000d7c10 */ /* 0x000fe400087fe4ff */
[----:B------:R-:W-:Y:S01]  /*32e0*/  F2FP.F16.F32.PACK_AB R21, R16, R15 ;  /* 0x0000000f1015723e */ /* 0x000fe200000000ff */
[----:B------:R-:W-:Y:S01]  /*32f0*/  IMAD.WIDE.U32 R14, R28, 0x4, RZ ;  /* 0x000000041c0e7825 */ /* 0x000fe200078e00ff */
[----:B------:R0:W-:Y:S04]  /*3300*/  STG.E.64 desc[UR16][R4.64], R18 ;  /* 0x0000001204007986 */ /* 0x0001e8000c101b10 */
[----:B------:R0:W-:Y:S01]  /*3310*/  STG.E.64 desc[UR16][R2.64], R10 ;  /* 0x0000000a02007986 */ /* 0x0001e2000c101b10 */
[----:B------:R-:W-:-:S03]  /*3320*/  ISETP.GE.U32.AND P0, PT, R14, UR15, PT ;  /* 0x0000000f0e007c0c */ /* 0x000fc6000bf06070 */
[----:B------:R0:W-:Y:S01]  /*3330*/  STG.E.64 desc[UR16][R12.64], R20 ;  /* 0x000000140c007986 */ /* 0x0001e2000c101b10 */
[----:B------:R-:W-:Y:S02]  /*3340*/  ISETP.LT.U32.AND P1, PT, R28, 0x4000, PT ;  /* 0x000040001c00780c */ /* 0x000fe40003f21070 */
[----:B------:R-:W-:-:S13]  /*3350*/  ISETP.GE.U32.AND.EX P0, PT, R15, UR11, PT, P0 ;  /* 0x0000000b0f007c0c */ /* 0x000fda000bf06100 */
[----:B0-----:R-:W-:Y:S05]  /*3360*/  @!P0 BRA P1, `(.L_x_91) ;  /* 0xfffffff800e48947 */ /* 0x001fea000083ffff */
[----:B------:R-:W-:Y:S05]  /*3370*/  EXIT ;  /* 0x000000000000794d */ /* 0x000fea0003800000 */
.L_x_90:
[----:B------:R-:W0:Y:S01]  /*3380*/  LDCU.U8 UR10, c[0x0][0xff8] ;  /* 0x0001ff00ff0a77ac */ /* 0x000e220008000000 */
[----:B------:R-:W-:Y:S01]  /*3390*/  FSETP.NEU.FTZ.AND P1, PT, R7, RZ, PT ;  /* 0x000000ff0700720b */ /* 0x000fe20003f3d000 */
[----:B------:R-:W1:Y:S01]  /*33a0*/  LDCU.S8 UR12, c[0x0][0xff9] ;  /* 0x0001ff20ff0c77ac */ /* 0x000e620008000200 */
[----:B0-----:R-:W-:Y:S01]  /*33b0*/  UPRMT UR10, UR10, 0x8880, URZ ;  /* 0x000088800a0a7896 */ /* 0x001fe200080000ff */
[----:B-1----:R-:W-:-:S05]  /*33c0*/  ISETP.NE.AND P2, PT, RZ, UR12, PT ;  /* 0x0000000cff007c0c */ /* 0x002fca000bf45270 */
[----:B------:R-:W-:-:S13]  /*33d0*/  ISETP.NE.AND P3, PT, RZ, UR10, PT ;  /* 0x0000000aff007c0c */ /* 0x000fda000bf65270 */
.L_x_92:
[C---:B------:R-:W-:Y:S02]  /*33e0*/  SHF.L.U32 R12, R28.reuse, 0x3, RZ ;  /* 0x000000031c0c7819 */ /* 0x040fe400000006ff */
[----:B------:R-:W-:Y:S02]  /*33f0*/  SHF.L.U64.HI R18, R28, 0x3, R29 ;  /* 0x000000031c127819 */ /* 0x000fe4000001021d */
[C---:B0-----:R-:W-:Y:S02]  /*3400*/  IADD3 R14, P4, PT, R12.reuse, UR6, RZ ;  /* 0x000000060c0e7c10 */ /* 0x041fe4000ff9e0ff */
[----:B------:R-:W-:Y:S02]  /*3410*/  IADD3 R2, P0, PT, R12, UR8, RZ ;  /* 0x000000080c027c10 */ /* 0x000fe4000ff1e0ff */
[C---:B------:R-:W-:Y:S02]  /*3420*/  IADD3.X R15, PT, PT, R18.reuse, UR7, RZ, P4, !PT ;  /* 0x00000007120f7c10 */ /* 0x040fe4000a7fe4ff */
[----:B------:R-:W-:-:S04]  /*3430*/  IADD3.X R3, PT, PT, R18, UR9, RZ, P0, !PT ;  /* 0x0000000912037c10 */ /* 0x000fc800087fe4ff */
[----:B------:R-:W2:Y:S04]  /*3440*/  LDG.E.64 R14, desc[UR16][R14.64] ;  /* 0x000000100e0e7981 */ /* 0x000ea8000c1e1b00 */
[----:B------:R-:W3:Y:S01]  /*3450*/  LDG.E.64 R4, desc[UR16][R2.64] ;  /* 0x0000001002047981 */ /* 0x000ee2000c1e1b00 */
[----:B------:R-:W-:Y:S02]  /*3460*/  VIADD R28, R28, UR13 ;  /* 0x0000000d1c1c7c36 */ /* 0x000fe40008000000 */
[----:B------:R-:W-:-:S03]  /*3470*/  HFMA2 R29, -RZ, RZ, 0, 0 ;  /* 0x00000000ff1d7431 */ /* 0x000fc600000001ff */
[----:B------:R-:W-:Y:S01]  /*3480*/  ISETP.LT.U32.AND P4, PT, R28, 0x4000, PT ;  /* 0x000040001c00780c */ /* 0x000fe20003f81070 */
[--C-:B--2---:R-:W-:Y:S02]  /*3490*/  HADD2.F32 R11, -RZ, R14.reuse.H0_H0 ;  /* 0x2000000eff0b7230 */ /* 0x104fe40000004100 */
[----:B------:R-:W-:Y:S02]  /*34a0*/  HADD2.F32 R10, -RZ, R14.H1_H1 ;  /* 0x3000000eff0a7230 */ /* 0x000fe40000004100 */
[--C-:B------:R-:W-:Y:S02]  /*34b0*/  HADD2.F32 R0, -RZ, R15.reuse.H0_H0 ;  /* 0x2000000fff007230 */ /* 0x100fe40000004100 */
[----:B------:R-:W-:Y:S01]  /*34c0*/  @P2 FADD.FTZ R11, -R11, -RZ ;  /* 0x800000ff0b0b2221 */ /* 0x000fe20000010100 */
[----:B------:R-:W-:Y:S02]  /*34d0*/  HADD2.F32 R9, -RZ, R15.H1_H1 ;  /* 0x3000000fff097230 */ /* 0x000fe40000004100 */
[----:B------:R-:W-:Y:S01]  /*34e0*/  @P2 FADD.FTZ R10, -R10, -RZ ;  /* 0x800000ff0a0a2221 */ /* 0x000fe20000010100 */
[----:B---3--:R-:W-:-:S02]  /*34f0*/  HADD2.F32 R16, -RZ, R4.H0_H0 ;  /* 0x20000004ff107230 */ /* 0x008fc40000004100 */
[----:B------:R-:W-:Y:S01]  /*3500*/  @P2 FADD.FTZ R0, -R0, -RZ ;  /* 0x800000ff00002221 */ /* 0x000fe20000010100 */
[----:B------:R-:W-:Y:S02]  /*3510*/  HADD2.F32 R13, -RZ, R4.H1_H1 ;  /* 0x30000004ff0d7230 */ /* 0x000fe40000004100 */
[----:B------:R-:W-:Y:S01]  /*3520*/  @P2 FADD.FTZ R9, -R9, -RZ ;  /* 0x800000ff09092221 */ /* 0x000fe20000010100 */
[--C-:B------:R-:W-:Y:S02]  /*3530*/  HADD2.F32 R17, -RZ, R5.reuse.H0_H0 ;  /* 0x20000005ff117230 */ /* 0x100fe40000004100 */
[-C--:B------:R-:W-:Y:S01]  /*3540*/  @P1 FFMA.FTZ R11, R16, R7.reuse, R11 ;  /* 0x00000007100b1223 */ /* 0x080fe2000001000b */
[----:B------:R-:W-:Y:S02]  /*3550*/  HADD2.F32 R22, -RZ, R5.H1_H1 ;  /* 0x30000005ff167230 */ /* 0x000fe40000004100 */
[-C--:B------:R-:W-:Y:S01]  /*3560*/  @P1 FFMA.FTZ R10, R13, R7.reuse, R10 ;  /* 0x000000070d0a1223 */ /* 0x080fe2000001000a */
[-C--:B------:R-:W-:Y:S01]  /*3570*/  @P1 FFMA.FTZ R0, R17, R7.reuse, R0 ;  /* 0x0000000711001223 */ /* 0x080fe20000010000 */
[-C--:B------:R-:W-:Y:S01]  /*3580*/  FFMA.FTZ R4, R11, R6.reuse, R11 ;  /* 0x000000060b047223 */ /* 0x080fe2000001000b */
[----:B------:R-:W-:Y:S01]  /*3590*/  @P1 FFMA.FTZ R9, R22, R7, R9 ;  /* 0x0000000716091223 */ /* 0x000fe20000010009 */
[-C--:B------:R-:W-:Y:S01]  /*35a0*/  FFMA.FTZ R15, R10, R6.reuse, R10 ;  /* 0x000000060a0f7223 */ /* 0x080fe2000001000a */
[----:B------:R-:W-:-:S02]  /*35b0*/  FFMA.FTZ R19, R0, R6, R0 ;  /* 0x0000000600137223 */ /* 0x000fc40000010000 */
[----:B------:R-:W-:Y:S01]  /*35c0*/  FFMA.FTZ R14, R9, R6, R9 ;  /* 0x00000006090e7223 */ /* 0x000fe20000010009 */
[----:B------:R-:W-:Y:S02]  /*35d0*/  FSEL R5, R11, R4, !P3 ;  /* 0x000000040b057208 */ /* 0x000fe40005800000 */
[----:B------:R-:W-:Y:S02]  /*35e0*/  FSEL R4, R10, R15, !P3 ;  /* 0x0000000f0a047208 */ /* 0x000fe40005800000 */
[----:B------:R-:W-:Y:S01]  /*35f0*/  FSEL R20, R0, R19, !P3 ;  /* 0x0000001300147208 */ /* 0x000fe20005800000 */
[----:B-----5:R-:W-:Y:S01]  /*3600*/  FFMA.FTZ R5, R5, -R8, R16 ;  /* 0x8000000805057223 */ /* 0x020fe20000010010 */
[----:B------:R-:W-:Y:S01]  /*3610*/  FSEL R15, R9, R14, !P3 ;  /* 0x0000000e090f7208 */ /* 0x000fe20005800000 */
[-C--:B------:R-:W-:Y:S01]  /*3620*/  FFMA.FTZ R14, R4, -R8.reuse, R13 ;  /* 0x80000008040e7223 */ /* 0x080fe2000001000d */
[----:B------:R-:W-:Y:S01]  /*3630*/  IADD3 R4, P0, PT, R12, UR4, RZ ;  /* 0x000000040c047c10 */ /* 0x000fe2000ff1e0ff */
[-C--:B------:R-:W-:Y:S01]  /*3640*/  FFMA.FTZ R20, R20, -R8.reuse, R17 ;  /* 0x8000000814147223 */ /* 0x080fe20000010011 */
[----:B------:R-:W-:Y:S01]  /*3650*/  F2FP.F16.F32.PACK_AB R10, R10, R11 ;  /* 0x0000000b0a0a723e */ /* 0x000fe200000000ff */
[----:B------:R-:W-:Y:S01]  /*3660*/  FFMA.FTZ R15, R15, -R8, R22 ;  /* 0x800000080f0f7223 */ /* 0x000fe20000010016 */
[----:B------:R-:W-:Y:S01]  /*3670*/  F2FP.F16.F32.PACK_AB R14, R14, R5 ;  /* 0x000000050e0e723e */ /* 0x000fe200000000ff */
[----:B------:R-:W-:Y:S01]  /*3680*/  IMAD.WIDE.U32 R12, R28, 0x4, RZ ;  /* 0x000000041c0c7825 */ /* 0x000fe200078e00ff */
[----:B------:R-:W-:-:S02]  /*3690*/  IADD3.X R5, PT, PT, R18, UR5, RZ, P0, !PT ;  /* 0x0000000512057c10 */ /* 0x000fc400087fe4ff */
[----:B------:R-:W-:Y:S02]  /*36a0*/  F2FP.F16.F32.PACK_AB R15, R15, R20 ;  /* 0x000000140f0f723e */ /* 0x000fe400000000ff */
[----:B------:R-:W-:Y:S02]  /*36b0*/  F2FP.F16.F32.PACK_AB R11, R9, R0 ;  /* 0x00000000090b723e */ /* 0x000fe400000000ff */
[----:B------:R-:W-:Y:S01]  /*36c0*/  ISETP.GE.U32.AND P0, PT, R12, UR15, PT ;  /* 0x0000000f0c007c0c */ /* 0x000fe2000bf06070 */
[----:B------:R0:W-:Y:S03]  /*36d0*/  STG.E.64 desc[UR16][R2.64], R14 ;  /* 0x0000000e02007986 */ /* 0x0001e6000c101b10 */
[----:B------:R-:W-:Y:S01]  /*36e0*/  ISETP.GE.U32.AND.EX P0, PT, R13, UR11, PT, P0 ;  /* 0x0000000b0d007c0c */ /* 0x000fe2000bf06100 */
[----:B------:R0:W-:-:S12]  /*36f0*/  STG.E.64 desc[UR16][R4.64], R10 ;  /* 0x0000000a04007986 */ /* 0x0001d8000c101b10 */
[----:B------:R-:W-:Y:S05]  /*3700*/  @!P0 BRA P4, `(.L_x_92) ;  /* 0xfffffffc00348947 */ /* 0x000fea000203ffff */
[----:B------:R-:W-:Y:S05]  /*3710*/  EXIT ;  /* 0x000000000000794d */ /* 0x000fea0003800000 */
.L_x_93:
        /* <DEDUP_REMOVED lines=14> */
.L_x_176:


//--------------------- .text._ZN2at6native50_GLOBAL__N__ca2a4b1e_17_FusedSgdKernel_cu_a550329a25multi_tensor_apply_kernelINS1_18TensorListMetadataILi3EEENS1_19FusedSgdMathFunctorIfLi3EEEJddPfddbbbS7_S7_EEEvT_T0_DpT1_ --------------------------
	.section	.text._ZN2at6native50_GLOBAL__N__ca2a4b1e_17_FusedSgdKernel_cu_a550329a25multi_tensor_apply_kernelINS1_18TensorListMetadataILi3EEENS1_19FusedSgdMathFunctorIfLi3EEEJddPfddbbbS7_S7_EEEvT_T0_DpT1_,"ax",@progbits
	.align	128
.text._ZN2at6native50_GLOBAL__N__ca2a4b1e_17_FusedSgdKernel_cu_a550329a25multi_tensor_apply_kernelINS1_18TensorListMetadataILi3EEENS1_19FusedSgdMathFunctorIfLi3EEEJddPfddbbbS7_S7_EEEvT_T0_DpT1_:
        .type           _ZN2at6native50_GLOBAL__N__ca2a4b1e_17_FusedSgdKernel_cu_a550329a25multi_tensor_apply_kernelINS1_18TensorListMetadataILi3EEENS1_19FusedSgdMathFunctorIfLi3EEEJddPfddbbbS7_S7_EEEvT_T0_DpT1_,@function
        .size           _ZN2at6native50_GLOBAL__N__ca2a4b1e_17_FusedSgdKernel_cu_a550329a25multi_tensor_apply_kernelINS1_18TensorListMetadataILi3EEENS1_19FusedSgdMathFunctorIfLi3EEEJddPfddbbbS7_S7_EEEvT_T0_DpT1_,(.L_x_177 - _ZN2at6native50_GLOBAL__N__ca2a4b1e_17_FusedSgdKernel_cu_a550329a25multi_tensor_apply_kernelINS1_18TensorListMetadataILi3EEENS1_19FusedSgdMathFunctorIfLi3EEEJddPfddbbbS7_S7_EEEvT_T0_DpT1_)
        .other          _ZN2at6native50_GLOBAL__N__ca2a4b1e_17_FusedSgdKernel_cu_a550329a25multi_tensor_apply_kernelINS1_18TensorListMetadataILi3EEENS1_19FusedSgdMathFunctorIfLi3EEEJddPfddbbbS7_S7_EEEvT_T0_DpT1_,@"STO_CUDA_ENTRY STV_DEFAULT"
_ZN2at6native50_GLOBAL__N__ca2a4b1e_17_FusedSgdKernel_cu_a550329a25multi_tensor_apply_kernelINS1_18TensorListMetadataILi3EEENS1_19FusedSgdMathFunctorIfLi3EEEJddPfddbbbS7_S7_EEEvT_T0_DpT1_:
        /* <DEDUP_REMOVED lines=10> */
.L_x_94:
        /* <DEDUP_REMOVED lines=56> */
.L_x_100:
[----:B-1----:R-:W-:Y:S01]  /*0420*/  IMAD.IADD R7, R4, 0x1, R6 ;  /* 0x0000000104077824 */ /* 0x002fe200078e0206 */
[----:B------:R-:W-:Y:S01]  /*0430*/  MOV R10, UR11 ;  /* 0x0000000b000a7c02 */ /* 0x000fe20008000f00 */
[----:B------:R-:W-:Y:S01]  /*0440*/  IMAD.U32 R9, RZ, RZ, UR11 ;  /* 0x0000000bff097e24 */ /* 0x000fe2000f8e00ff */
[----:B------:R-:W-:Y:S01]  /*0450*/  CS2R R20, SRZ ;  /* 0x0000000000147805 */ /* 0x000fe2000001ff00 */
[C-C-:B--2---:R-:W-:Y:S01]  /*0460*/  IMAD.IADD R8, R7.reuse, 0x1, R5.reuse ;  /* 0x0000000107087824 */ /* 0x144fe200078e0205 */
[C---:B------:R-:W-:Y:S02]  /*0470*/  ISETP.LT.U32.AND P1, PT, R7.reuse, UR15, PT ;  /* 0x0000000f07007c0c */ /* 0x040fe4000bf21070 */
[----:B------:R-:W-:Y:S02]  /*0480*/  CS2R R24, SRZ ;  /* 0x0000000000187805 */ /* 0x000fe4000001ff00 */
[----:B------:R-:W-:Y:S01]  /*0490*/  SHF.L.U32 R12, R7, 0x2, RZ ;  /* 0x00000002070c7819 */ /* 0x000fe200000006ff */
[C---:B------:R-:W-:Y:S01]  /*04a0*/  IMAD.IADD R19, R8.reuse, 0x1, R5 ;  /* 0x0000000108137824 */ /* 0x040fe200078e0205 */
[----:B------:R-:W-:-:S02]  /*04b0*/  ISETP.LT.U32.AND P0, PT, R8, UR15, PT ;  /* 0x0000000f08007c0c */ /* 0x000fc4000bf01070 */
[----:B------:R-:W-:Y:S01]  /*04c0*/  ISETP.GT.AND.EX P1, PT, R9, RZ, PT, P1 ;  /* 0x000000ff0900720c */ /* 0x000fe20003f24310 */
[C---:B------:R-:W-:Y:S01]  /*04d0*/  IMAD.IADD R18, R19.reuse, 0x1, R5 ;  /* 0x0000000113127824 */ /* 0x040fe200078e0205 */
[----:B------:R-:W-:Y:S02]  /*04e0*/  ISETP.GT.AND.EX P0, PT, R10, RZ, PT, P0 ;  /* 0x000000ff0a00720c */ /* 0x000fe40003f04300 */
[----:B------:R-:W-:Y:S02]  /*04f0*/  ISETP.LT.U32.AND P2, PT, R19, UR15, PT ;  /* 0x0000000f13007c0c */ /* 0x000fe4000bf41070 */
[----:B------:R-:W-:Y:S02]  /*0500*/  ISETP.LT.U32.AND P1, PT, R7, 0x10000, P1 ;  /* 0x000100000700780c */ /* 0x000fe40000f21070 */
[----:B------:R-:W-:Y:S01]  /*0510*/  ISETP.LT.U32.AND P0, PT, R8, 0x10000, P0 ;  /* 0x000100000800780c */ /* 0x000fe20000701070 */
[----:B------:R-:W-:Y:S01]  /*0520*/  IMAD.U32 R8, RZ, RZ, UR11 ;  /* 0x0000000bff087e24 */ /* 0x000fe2000f8e00ff */
[----:B------:R-:W-:-:S02]  /*0530*/  ISETP.GT.AND.EX P2, PT, R10, RZ, PT, P2 ;  /* 0x000000ff0a00720c */ /* 0x000fc40003f44320 */
[----:B------:R-:W-:Y:S02]  /*0540*/  ISETP.LT.U32.AND P3, PT, R18, UR15, PT ;  /* 0x0000000f12007c0c */ /* 0x000fe4000bf61070 */
[C---:B------:R-:W-:Y:S02]  /*0550*/  IADD3 R22, P4, PT, R12.reuse, UR6, RZ ;  /* 0x000000060c167c10 */ /* 0x040fe4000ff9e0ff */
[----:B------:R-:W-:Y:S02]  /*0560*/  SHF.R.U32.HI R9, RZ, 0x1e, R7 ;  /* 0x0000001eff097819 */ /* 0x000fe40000011607 */
[----:B------:R-:W-:Y:S02]  /*0570*/  IADD3 R12, P5, PT, R12, UR4, RZ ;  /* 0x000000040c0c7c10 */ /* 0x000fe4000ffbe0ff */
[----:B------:R-:W-:Y:S01]  /*0580*/  ISETP.GT.AND.EX P3, PT, R8, RZ, PT, P3 ;  /* 0x000000ff0800720c */ /* 0x000fe20003f64330 */
[----:B------:R-:W-:Y:S01]  /*0590*/  IMAD.MOV.U32 R8, RZ, RZ, RZ ;  /* 0x000000ffff087224 */ /* 0x000fe200078e00ff */
[----:B------:R-:W-:-:S02]  /*05a0*/  ISETP.LT.U32.AND P2, PT, R19, 0x10000, P2 ;  /* 0x000100001300780c */ /* 0x000fc40001741070 */
[C---:B------:R-:W-:Y:S02]  /*05b0*/  IADD3.X R13, PT, PT, R9.reuse, UR5, RZ, P5, !PT ;  /* 0x00000005090d7c10 */ /* 0x040fe4000affe4ff */
[C---:B------:R-:W-:Y:S02]  /*05c0*/  ISETP.LT.U32.AND P3, PT, R18.reuse, 0x10000, P3 ;  /* 0x000100001200780c */ /* 0x040fe40001f61070 */
[----:B------:R-:W-:Y:S01]  /*05d0*/  IADD3.X R23, PT, PT, R9, UR7, RZ, P4, !PT ;  /* 0x0000000709177c10 */ /* 0x000fe2000a7fe4ff */
[----:B-----5:R1:W5:Y:S01]  /*05e0*/  @P1 LDG.E R20, desc[UR16][R12.64] ;  /* 0x000000100c141981 */ /* 0x020362000c1e1900 */
[----:B------:R-:W-:-:S03]  /*05f0*/  LEA R14, P5, R18, UR4, 0x2 ;  /* 0x00000004120e7c11 */ /* 0x000fc6000f8a10ff */
[----:B------:R2:W5:Y:S01]  /*0600*/  @P1 LDG.E R24, desc[UR16][R22.64] ;  /* 0x0000001016181981 */ /* 0x000562000c1e1900 */
[----:B------:R-:W-:-:S04]  /*0610*/  @P0 IMAD.WIDE R10, R5, 0x4, R22 ;  /* 0x00000004050a0825 */ /* 0x000fc800078e0216 */
[----:B------:R-:W-:Y:S02]  /*0620*/  IMAD.MOV.U32 R17, RZ, RZ, 0x4 ;  /* 0x00000004ff117424 */ /* 0x000fe400078e00ff */
[----:B-1----:R-:W-:Y:S01]  /*0630*/  @P0 IMAD.WIDE R12, R5, 0x4, R12 ;  /* 0x00000004050c0825 */ /* 0x002fe200078e020c */
[----:B------:R-:W-:Y:S01]  /*0640*/  LEA.HI.X R15, R18, UR5, RZ, 0x2, P5 ;  /* 0x00000005120f7c11 */ /* 0x000fe2000a8f14ff */
[----:B------:R1:W5:Y:S01]  /*0650*/  @P0 LDG.E R8, desc[UR16][R10.64] ;  /* 0x000000100a080981 */ /* 0x000362000c1e1900 */
[----:B--2---:R-:W-:-:S03]  /*0660*/  CS2R R22, SRZ ;  /* 0x0000000000167805 */ /* 0x004fc6000001ff00 */
[----:B------:R2:W5:Y:S01]  /*0670*/  @P0 LDG.E R25, desc[UR16][R12.64] ;  /* 0x000000100c190981 */ /* 0x000562000c1e1900 */
[----:B------:R-:W-:-:S03]  /*0680*/  IMAD.WIDE.U32 R16, R18, R17, UR8 ;  /* 0x0000000812107e25 */ /* 0x000fc6000f8e0011 */
[----:B------:R0:W5:Y:S01]  /*0690*/  @P3 LDG.E R23, desc[UR16][R14.64] ;  /* 0x000000100e173981 */ /* 0x000162000c1e1900 */
[----:B-1----:R-:W-:Y:S02]  /*06a0*/  CS2R R10, SRZ ;  /* 0x00000000000a7805 */ /* 0x002fe4000001ff00 */
[----:B--2---:R-:W-:Y:S01]  /*06b0*/  @P2 LEA R12, P4, R19, UR8, 0x2 ;  /* 0x00000008130c2c11 */ /* 0x004fe2000f8810ff */
[----:B------:R-:W-:-:S03]  /*06c0*/  IMAD.MOV.U32 R9, RZ, RZ, RZ ;  /* 0x000000ffff097224 */ /* 0x000fc600078e00ff */
[----:B------:R1:W5:Y:S01]  /*06d0*/  @P3 LDG.E R10, desc[UR16][R16.64] ;  /* 0x00000010100a3981 */ /* 0x000362000c1e1900 */
[C---:B------:R-:W-:Y:S02]  /*06e0*/  @P2 LEA.HI.X R13, R19.reuse, UR9, RZ, 0x2, P4 ;  /* 0x00000009130d2c11 */ /* 0x040fe4000a0f14ff */
[C---:B0-----:R-:W-:Y:S01]  /*06f0*/  @P2 LEA R14, P4, R19.reuse, UR6, 0x2 ;  /* 0x00000006130e2c11 */ /* 0x041fe2000f8810ff */
[----:B------:R-:W-:Y:S02]  /*0700*/  IMAD.MOV.U32 R26, RZ, RZ, 0x4 ;  /* 0x00000004ff1a7424 */ /* 0x000fe400078e00ff */
[----:B------:R0:W5:Y:S01]  /*0710*/  @P2 LDG.E R11, desc[UR16][R12.64] ;  /* 0x000000100c0b2981 */ /* 0x000162000c1e1900 */
[C---:B------:R-:W-:Y:S02]  /*0720*/  @P2 LEA.HI.X R15, R19.reuse, UR7, RZ, 0x2, P4 ;  /* 0x00000007130f2c11 */ /* 0x040fe4000a0f14ff */
[----:B-1----:R-:W-:-:S03]  /*0730*/  @P2 LEA R16, P5, R19, UR4, 0x2 ;  /* 0x0000000413102c11 */ /* 0x002fc6000f8a10ff */
[----:B------:R1:W5:Y:S01]  /*0740*/  @P2 LDG.E R9, desc[UR16][R14.64] ;  /* 0x000000100e092981 */ /* 0x000362000c1e1900 */
[----:B------:R-:W-:Y:S01]  /*0750*/  @P2 LEA.HI.X R17, R19, UR5, RZ, 0x2, P5 ;  /* 0x0000000513112c11 */ /* 0x000fe2000a8f14ff */
[----:B0-----:R-:W-:-:S04]  /*0760*/  IMAD.WIDE.U32 R12, R7, R26, UR8 ;  /* 0x00000008070c7e25 */ /* 0x001fc8000f8e001a */
[----:B------:R0:W5:Y:S01]  /*0770*/  @P2 LDG.E R22, desc[UR16][R16.64] ;  /* 0x0000001010162981 */ /* 0x000162000c1e1900 */
[----:B-1----:R-:W-:-:S03]  /*0780*/  @P3 LEA R14, P4, R18, UR6, 0x2 ;  /* 0x00000006120e3c11 */ /* 0x002fc6000f8810ff */
[----:B------:R1:W5:Y:S01]  /*0790*/  @P1 LDG.E R21, desc[UR16][R12.64] ;  /* 0x000000100c151981 */ /* 0x000362000c1e1900 */
[----:B------:R-:W-:Y:S02]  /*07a0*/  @P3 LEA.HI.X R15, R18, UR7, RZ, 0x2, P4 ;  /* 0x00000007120f3c11 */ /* 0x000fe4000a0f14ff */
[----:B------:R-:W-:Y:S01]  /*07b0*/  CS2R R18, SRZ ;  /* 0x0000000000127805 */ /* 0x000fe2000001ff00 */
[----:B0-----:R-:W-:-:S05]  /*07c0*/  IMAD.WIDE R16, R5, 0x4, R12 ;  /* 0x0000000405107825 */ /* 0x001fca00078e020c */
[----:B------:R1:W5:Y:S04]  /*07d0*/  @P0 LDG.E R19, desc[UR16][R16.64] ;  /* 0x0000001010130981 */ /* 0x000368000c1e1900 */
[----:B------:R1:W5:Y:S01]  /*07e0*/  @P3 LDG.E R18, desc[UR16][R14.64] ;  /* 0x000000100e123981 */ /* 0x000362000c1e1900 */
[----:B----4-:R-:W-:-:S04]  /*07f0*/  UISETP.NE.U32.AND UP0, UPT, UR18, URZ, UPT ;  /* 0x000000ff1200728c */ /* 0x010fc8000bf05070 */
[----:B------:R-:W-:-:S09]  /*0800*/  UISETP.NE.AND.EX UP0, UPT, UR19, URZ, UPT, UP0 ;  /* 0x000000ff1300728c */ /* 0x000fd2000bf05300 */
[----:B-1----:R-:W-:Y:S05]  /*0810*/  BRA.U UP0, `(.L_x_97) ;  /* 0x0000000100a47547 */ /* 0x002fea000b800000 */
[----:B------:R-:W0:Y:S01]  /*0820*/  LDCU.S8 UR10, c[0x0][0xff9] ;  /* 0x0001ff20ff0a77ac */ /* 0x000e220008000200 */
[----:B------:R-:W-:Y:S02]  /*0830*/  HFMA2 R14, -RZ, RZ, -8192, 0 ;  /* 0xf0000000ff0e7431 */ /* 0x000fe400000001ff */
[----:B------:R-:W-:Y:S01]  /*0840*/  IMAD.MOV.U32 R15, RZ, RZ, 0x380fffff ;  /* 0x380fffffff0f7424 */ /* 0x000fe200078e00ff */
[----:B---3--:R-:W1:Y:S01]  /*0850*/  F2F.F32.F64 R16, UR20 ;  /* 0x0000001400107d10 */ /* 0x008e620008301000 */
[----:B------:R-:W-:Y:S01]  /*0860*/  FSETP.NEU.FTZ.AND P4, PT, R2, RZ, PT ;  /* 0x000000ff0200720b */ /* 0x000fe20003f9d000 */
[-C--:B-----5:R-:W-:Y:S01]  /*0870*/  FMUL.FTZ R30, R23, R3.reuse ;  /* 0x00000003171e7220 */ /* 0x0a0fe20000410000 */
[----:B------:R-:W-:Y:S01]  /*0880*/  FADD.FTZ R17, -R8, -RZ ;  /* 0x800000ff08117221 */ /* 0x000fe20000010100 */
[----:B------:R-:W-:Y:S01]  /*0890*/  FADD.FTZ R26, -R9, -RZ ;  /* 0x800000ff091a7221 */ /* 0x000fe20000010100 */
[----:B------:R-:W-:Y:S01]  /*08a0*/  FADD.FTZ R23, -R18, -RZ ;  /* 0x800000ff12177221 */ /* 0x000fe20000010100 */
[----:B------:R-:W-:Y:S01]  /*08b0*/  DSETP.LEU.AND P6, PT, R14, |UR20|, PT ;  /* 0x400000140e007e2a */ /* 0x000fe2000bfcb000 */
[-C--:B------:R-:W-:Y:S01]  /*08c0*/  FMUL.FTZ R28, R25, R3.reuse ;  /* 0x00000003191c7220 */ /* 0x080fe20000410000 */
[----:B------:R-:W-:Y:S01]  /*08d0*/  FADD.FTZ R15, -R24, -RZ ;  /* 0x800000ff180f7221 */ /* 0x000fe20000010100 */
[----:B------:R-:W-:Y:S01]  /*08e0*/  UPRMT UR12, UR13, 0x8880, URZ ;  /* 0x000088800d0c7896 */ /* 0x000fe200080000ff */
[-C--:B------:R-:W-:Y:S01]  /*08f0*/  FMUL.FTZ R27, R20, R3.reuse ;  /* 0x00000003141b7220 */ /* 0x080fe20000410000 */
[----:B------:R-:W-:Y:S01]  /*0900*/  FMUL.FTZ R25, R22, R3 ;  /* 0x0000000316197220 */ /* 0x000fe20000410000 */
[----:B0-----:R-:W-:-:S04]  /*0910*/  ISETP.NE.AND P5, PT, RZ, UR10, PT ;  /* 0x0000000aff007c0c */ /* 0x001fc8000bfa5270 */
[----:B------:R-:W-:Y:S01]  /*0920*/  UMOV UR10, UR12 ;  /* 0x0000000c000a7c82 */ /* 0x000fe20008000000 */
[----:B------:R-:W-:-:S03]  /*0930*/  FSEL R14, R24, R15, !P5 ;  /* 0x0000000f180e7208 */ /* 0x000fc60006800000 */
[----:B-1----:R-:W-:Y:S01]  /*0940*/  @!P6 FMUL R16, R16, 1.175494350822287508e-38 ;  /* 0x008000001010e820 */ /* 0x002fe20000400000 */
[----:B------:R-:W-:Y:S02]  /*0950*/  FSEL R15, R8, R17, !P5 ;  /* 0x00000011080f7208 */ /* 0x000fe40006800000 */
[----:B------:R-:W-:Y:S01]  /*0960*/  FSEL R26, R9, R26, !P5 ;  /* 0x0000001a091a7208 */ /* 0x000fe20006800000 */
[----:B------:R-:W-:Y:S01]  /*0970*/  FADD.FTZ R29, -R16, 1 ;  /* 0x3f800000101d7421 */ /* 0x000fe20000010100 */
[----:B------:R-:W-:Y:S01]  /*0980*/  FSEL R17, R18, R23, !P5 ;  /* 0x0000001712117208 */ /* 0x000fe20006800000 */
[-C--:B------:R-:W-:Y:S01]  /*0990*/  @P4 FFMA.FTZ R14, R21, R2.reuse, R14 ;  /* 0x00000002150e4223 */ /* 0x080fe2000001000e */
[-C--:B------:R-:W-:Y:S01]  /*09a0*/  @P4 FFMA.FTZ R15, R19, R2.reuse, R15 ;  /* 0x00000002130f4223 */ /* 0x080fe2000001000f */
[-C--:B------:R-:W-:Y:S02]  /*09b0*/  @P4 FFMA.FTZ R26, R11, R2.reuse, R26 ;  /* 0x000000020b1a4223 */ /* 0x080fe4000001001a */
[----:B------:R-:W-:Y:S01]  /*09c0*/  @P4 FFMA.FTZ R17, R10, R2, R17 ;  /* 0x000000020a114223 */ /* 0x000fe20000010011 */
[----:B------:R-:W-:Y:S01]  /*09d0*/  FFMA.FTZ R20, R14, R29, R27 ;  /* 0x0000001d0e147223 */ /* 0x000fe2000001001b */
[C---:B------:R-:W-:Y:S01]  /*09e0*/  FFMA.FTZ R23, R29.reuse, R26, R25 ;  /* 0x0000001a1d177223 */ /* 0x040fe20000010019 */
[C---:B------:R-:W-:Y:S01]  /*09f0*/  FFMA.FTZ R22, R29.reuse, R15, R28 ;  /* 0x0000000f1d167223 */ /* 0x040fe2000001001c */
[----:B------:R-:W-:Y:S01]  /*0a00*/  FFMA.FTZ R25, R29, R17, R30 ;  /* 0x000000111d197223 */ /* 0x000fe2000001001e */
[-C--:B------:R-:W-:Y:S01]  /*0a10*/  FFMA.FTZ R27, R20, R3.reuse, R14 ;  /* 0x00000003141b7223 */ /* 0x080fe2000001000e */
[----:B------:R-:W-:Y:S01]  /*0a20*/  ISETP.NE.AND P4, PT, RZ, UR10, PT ;  /* 0x0000000aff007c0c */ /* 0x000fe2000bf85270 */
[-C--:B------:R-:W-:Y:S01]  /*0a30*/  FFMA.FTZ R15, R22, R3.reuse, R15 ;  /* 0x00000003160f7223 */ /* 0x080fe2000001000f */
[-C--:B------:R-:W-:Y:S01]  /*0a40*/  FFMA.FTZ R26, R23, R3.reuse, R26 ;  /* 0x00000003171a7223 */ /* 0x080fe2000001001a */
[----:B------:R-:W-:Y:S01]  /*0a50*/  FFMA.FTZ R28, R25, R3, R17 ;  /* 0x00000003191c7223 */ /* 0x000fe20000010011 */
[----:B------:R-:W-:-:S02]  /*0a60*/  FSEL R14, R20, R27, !P4 ;  /* 0x0000001b140e7208 */ /* 0x000fc40006000000 */
[----:B------:R-:W-:Y:S02]  /*0a70*/  FSEL R16, R22, R15, !P4 ;  /* 0x0000000f16107208 */ /* 0x000fe40006000000 */
[----:B------:R-:W-:Y:S02]  /*0a80*/  FSEL R26, R23, R26, !P4 ;  /* 0x0000001a171a7208 */ /* 0x000fe40006000000 */
[----:B------:R-:W-:Y:S01]  /*0a90*/  FSEL R27, R25, R28, !P4 ;  /* 0x0000001c191b7208 */ /* 0x000fe20006000000 */
[----:B------:R-:W-:Y:S06]  /*0aa0*/  BRA `(.L_x_98) ;  /* 0x0000000000bc7947 */ /* 0x000fec0003800000 */
.L_x_97:
[----:B------:R-:W0:Y:S02]  /*0ab0*/  LDC.64 R14, c[0x0][0x1000] ;  /* 0x00040000ff0e7b82 */ /* 0x000e240000000a00 */
[----:B0-----:R0:W2:Y:S01]  /*0ac0*/  LDG.E R17, desc[UR16][R14.64] ;  /* 0x000000100e117981 */ /* 0x0010a2000c1e1900 */
[----:B------:R-:W1:Y:S01]  /*0ad0*/  LDCU.S8 UR10, c[0x0][0xff9] ;  /* 0x0001ff20ff0a77ac */ /* 0x000e620008000200 */
[----:B---3--:R-:W3:Y:S01]  /*0ae0*/  F2F.F32.F64 R16, UR20 ;  /* 0x0000001400107d10 */ /* 0x008ee20008301000 */
[----:B------:R-:W-:Y:S01]  /*0af0*/  FSETP.NEU.FTZ.AND P4, PT, R2, RZ, PT ;  /* 0x000000ff0200720b */ /* 0x000fe20003f9d000 */
[-C--:B-----5:R-:W-:Y:S01]  /*0b00*/  FMUL.FTZ R30, R23, R3.reuse ;  /* 0x00000003171e7220 */ /* 0x0a0fe20000410000 */
[-C--:B------:R-:W-:Y:S01]  /*0b10*/  FMUL.FTZ R28, R25, R3.reuse ;  /* 0x00000003191c7220 */ /* 0x080fe20000410000 */
[----:B------:R-:W-:Y:S01]  /*0b20*/  UPRMT UR12, UR13, 0x8880, URZ ;  /* 0x000088800d0c7896 */ /* 0x000fe200080000ff */
[-C--:B------:R-:W-:Y:S01]  /*0b30*/  FMUL.FTZ R27, R20, R3.reuse ;  /* 0x00000003141b7220 */ /* 0x080fe20000410000 */
[----:B------:R-:W-:Y:S01]  /*0b40*/  FMUL.FTZ R25, R22, R3 ;  /* 0x0000000316197220 */ /* 0x000fe20000410000 */
[----:B0-----:R-:W-:-:S02]  /*0b50*/  IMAD.MOV.U32 R14, RZ, RZ, -0x10000000 ;  /* 0xf0000000ff0e7424 */ /* 0x001fc400078e00ff */
[----:B------:R-:W-:-:S06]  /*0b60*/  IMAD.MOV.U32 R15, RZ, RZ, 0x380fffff ;  /* 0x380fffffff0f7424 */ /* 0x000fcc00078e00ff */
[----:B------:R-:W-:Y:S01]  /*0b70*/  DSETP.LEU.AND P6, PT, R14, |UR20|, PT ;  /* 0x400000140e007e2a */ /* 0x000fe2000bfcb000 */
[----:B-1----:R-:W-:Y:S01]  /*0b80*/  ISETP.NE.AND P5, PT, RZ, UR10, PT ;  /* 0x0000000aff007c0c */ /* 0x002fe2000bfa5270 */
[----:B------:R-:W-:-:S12]  /*0b90*/  UMOV UR10, UR12 ;  /* 0x0000000c000a7c82 */ /* 0x000fd80008000000 */
[----:B---3--:R-:W-:-:S04]  /*0ba0*/  @!P6 FMUL R16, R16, 1.175494350822287508e-38 ;  /* 0x008000001010e820 */ /* 0x008fc80000400000 */
[----:B------:R-:W-:Y:S01]  /*0bb0*/  FADD.FTZ R16, -R16, 1 ;  /* 0x3f80000010107421 */ /* 0x000fe20000010100 */
[----:B--2---:R-:W0:Y:S02]  /*0bc0*/  MUFU.RCP R17, R17 ;  /* 0x0000001100117308 */ /* 0x004e240000001000 */
[-C--:B0-----:R-:W-:Y:S01]  /*0bd0*/  FMUL.FTZ R24, R24, R17.reuse ;  /* 0x0000001118187220 */ /* 0x081fe20000410000 */
[-C--:B------:R-:W-:Y:S01]  /*0be0*/  FMUL.FTZ R8, R8, R17.reuse ;  /* 0x0000001108087220 */ /* 0x080fe20000410000 */
[-C--:B------:R-:W-:Y:S01]  /*0bf0*/  FMUL.FTZ R9, R9, R17.reuse ;  /* 0x0000001109097220 */ /* 0x080fe20000410000 */
[----:B------:R-:W-:Y:S01]  /*0c00*/  FMUL.FTZ R18, R18, R17 ;  /* 0x0000001112127220 */ /* 0x000fe20000410000 */
[----:B------:R-:W-:Y:S01]  /*0c10*/  FADD.FTZ R15, -R24, -RZ ;  /* 0x800000ff180f7221 */ /* 0x000fe20000010100 */
[----:B------:R-:W-:Y:S01]  /*0c20*/  FADD.FTZ R17, -R8, -RZ ;  /* 0x800000ff08117221 */ /* 0x000fe20000010100 */
[----:B------:R-:W-:Y:S01]  /*0c30*/  FADD.FTZ R26, -R9, -RZ ;  /* 0x800000ff091a7221 */ /* 0x000fe20000010100 */
[----:B------:R-:W-:-:S02]  /*0c40*/  FADD.FTZ R23, -R18, -RZ ;  /* 0x800000ff12177221 */ /* 0x000fc40000010100 */
[----:B------:R-:W-:Y:S02]  /*0c50*/  FSEL R14, R24, R15, !P5 ;  /* 0x0000000f180e7208 */ /* 0x000fe40006800000 */
[----:B------:R-:W-:Y:S02]  /*0c60*/  FSEL R15, R8, R17, !P5 ;  /* 0x00000011080f7208 */ /* 0x000fe40006800000 */
[----:B------:R-:W-:Y:S01]  /*0c70*/  FSEL R26, R9, R26, !P5 ;  /* 0x0000001a091a7208 */ /* 0x000fe20006800000 */
[-C--:B------:R-:W-:Y:S01]  /*0c80*/  @P4 FFMA.FTZ R14, R21, R2.reuse, R14 ;  /* 0x00000002150e4223 */ /* 0x080fe2000001000e */
[----:B------:R-:W-:Y:S01]  /*0c90*/  FSEL R17, R18, R23, !P5 ;  /* 0x0000001712117208 */ /* 0x000fe20006800000 */
[-C--:B------:R-:W-:Y:S02]  /*0ca0*/  @P4 FFMA.FTZ R15, R19, R2.reuse, R15 ;  /* 0x00000002130f4223 */ /* 0x080fe4000001000f */
[----:B------:R-:W-:Y:S01]  /*0cb0*/  @P4 FFMA.FTZ R26, R11, R2, R26 ;  /* 0x000000020b1a4223 */ /* 0x000fe2000001001a */
[----:B------:R-:W-:Y:S01]  /*0cc0*/  FFMA.FTZ R20, R16, R14, R27 ;  /* 0x0000000e10147223 */ /* 0x000fe2000001001b */
[----:B------:R-:W-:Y:S01]  /*0cd0*/  @P4 FFMA.FTZ R17, R10, R2, R17 ;  /* 0x000000020a114223 */ /* 0x000fe20000010011 */
[C---:B------:R-:W-:Y:S01]  /*0ce0*/  FFMA.FTZ R22, R16.reuse, R15, R28 ;  /* 0x0000000f10167223 */ /* 0x040fe2000001001c */
[----:B------:R-:W-:Y:S01]  /*0cf0*/  FFMA.FTZ R23, R16, R26, R25 ;  /* 0x0000001a10177223 */ /* 0x000fe20000010019 */
[----:B------:R-:W-:Y:S01]  /*0d00*/  FFMA.FTZ R27, R20, R3, R14 ;  /* 0x00000003141b7223 */ /* 0x000fe2000001000e */
[----:B------:R-:W-:Y:S01]  /*0d10*/  FFMA.FTZ R25, R16, R17, R30 ;  /* 0x0000001110197223 */ /* 0x000fe2000001001e */
[----:B------:R-:W-:Y:S01]  /*0d20*/  ISETP.NE.AND P4, PT, RZ, UR10, PT ;  /* 0x0000000aff007c0c */ /* 0x000fe2000bf85270 */
[-C--:B------:R-:W-:Y:S01]  /*0d30*/  FFMA.FTZ R15, R22, R3.reuse, R15 ;  /* 0x00000003160f7223 */ /* 0x080fe2000001000f */
[-C--:B------:R-:W-:Y:S01]  /*0d40*/  FFMA.FTZ R26, R23, R3.reuse, R26 ;  /* 0x00000003171a7223 */ /* 0x080fe2000001001a */
[----:B------:R-:W-:Y:S01]  /*0d50*/  FFMA.FTZ R28, R25, R3, R17 ;  /* 0x00000003191c7223 */ /* 0x000fe20000010011 */
[----:B------:R-:W-:-:S02]  /*0d60*/  FSEL R14, R20, R27, !P4 ;  /* 0x0000001b140e7208 */ /* 0x000fc40006000000 */
[----:B------:R-:W-:Y:S02]  /*0d70*/  FSEL R16, R22, R15, !P4 ;  /* 0x0000000f16107208 */ /* 0x000fe40006000000 */
[----:B------:R-:W-:Y:S02]  /*0d80*/  FSEL R26, R23, R26, !P4 ;  /* 0x0000001a171a7208 */ /* 0x000fe40006000000 */
[----:B------:R-:W-:-:S07]  /*0d90*/  FSEL R27, R25, R28, !P4 ;  /* 0x0000001c191b7208 */ /* 0x000fce0006000000 */
.L_x_98:
[-C--:B------:R-:W-:Y:S01]  /*0da0*/  FFMA.FTZ R21, R14, -R0.reuse, R21 ;  /* 0x800000000e157223 */ /* 0x080fe20000010015 */
[-C--:B------:R-:W-:Y:S01]  /*0db0*/  @P3 IADD3 R14, PT, PT, R5, R7.reuse, R5 ;  /* 0x00000007050e3210 */ /* 0x080fe20007ffe005 */
[-C--:B------:R-:W-:Y:S01]  /*0dc0*/  FFMA.FTZ R27, R27, -R0.reuse, R10 ;  /* 0x800000001b1b7223 */ /* 0x080fe2000001000a */
[-C--:B------:R-:W-:Y:S01]  /*0dd0*/  FFMA.FTZ R17, R26, -R0.reuse, R11 ;  /* 0x800000001a117223 */ /* 0x080fe2000001000b */
[C---:B------:R-:W-:Y:S01]  /*0de0*/  @P2 IADD3 R10, PT, PT, R5.reuse, R7, R5 ;  /* 0x00000007050a2210 */ /* 0x040fe20007ffe005 */
[----:B------:R-:W-:Y:S01]  /*0df0*/  FFMA.FTZ R19, R16, -R0, R19 ;  /* 0x8000000010137223 */ /* 0x000fe20000010013 */
[----:B------:R-:W-:Y:S01]  /*0e00*/  IMAD.MOV.U32 R29, RZ, RZ, 0x4 ;  /* 0x00000004ff1d7424 */ /* 0x000fe200078e00ff */
[----:B------:R-:W-:Y:S01]  /*0e10*/  @P3 IADD3 R11, PT, PT, R14, R5, RZ ;  /* 0x000000050e0b3210 */ /* 0x000fe20007ffe0ff */
[----:B------:R-:W-:Y:S01]  /*0e20*/  IMAD.MOV.U32 R16, RZ, RZ, 0x4 ;  /* 0x00000004ff107424 */ /* 0x000fe200078e00ff */
[----:B------:R0:W-:Y:S01]  /*0e30*/  @P1 STG.E desc[UR16][R12.64], R21 ;  /* 0x000000150c001986 */ /* 0x0001e2000c101910 */
[----:B------:R-:W-:Y:S01]  /*0e40*/  @P0 IMAD.WIDE R14, R5, 0x4, R12 ;  /* 0x00000004050e0825 */ /* 0x000fe200078e020c */
[----:B------:R-:W-:-:S04]  /*0e50*/  UISETP.NE.U32.AND UP0, UPT, UR18, URZ, UPT ;  /* 0x000000ff1200728c */ /* 0x000fc8000bf05070 */
[----:B------:R1:W-:Y:S01]  /*0e60*/  @P0 STG.E desc[UR16][R14.64], R19 ;  /* 0x000000130e000986 */ /* 0x0003e2000c101910 */
[----:B------:R-:W-:Y:S01]  /*0e70*/  UISETP.NE.AND.EX UP0, UPT, UR19, URZ, UPT, UP0 ;  /* 0x000000ff1300728c */ /* 0x000fe2000bf05300 */
[----:B0-----:R-:W-:-:S04]  /*0e80*/  @P2 IMAD.WIDE.U32 R12, R10, R29, UR8 ;  /* 0x000000080a0c2e25 */ /* 0x001fc8000f8e001d */
[----:B------:R-:W-:Y:S01]  /*0e90*/  @P3 IMAD.WIDE.U32 R10, R11, R16, UR8 ;  /* 0x000000080b0a3e25 */ /* 0x000fe2000f8e0010 */
[----:B------:R1:W-:Y:S04]  /*0ea0*/  @P2 STG.E desc[UR16][R12.64], R17 ;  /* 0x000000110c002986 */ /* 0x0003e8000c101910 */
[----:B------:R1:W-:Y:S01]  /*0eb0*/  @P3 STG.E desc[UR16][R10.64], R27 ;  /* 0x0000001b0a003986 */ /* 0x0003e2000c101910 */
[----:B------:R-:W-:Y:S05]  /*0ec0*/  BRA.U !UP0, `(.L_x_99) ;  /* 0x0000000108447547 */ /* 0x000fea000b800000 */
[----:B-1----:R-:W-:Y:S01]  /*0ed0*/  IMAD.MOV.U32 R10, RZ, RZ, 0x4 ;  /* 0x00000004ff0a7424 */ /* 0x002fe200078e00ff */
[CCC-:B------:R-:W-:Y:S01]  /*0ee0*/  @P2 IADD3 R12, PT, PT, R5.reuse, R6.reuse, R4.reuse ;  /* 0x00000006050c2210 */ /* 0x1c0fe20007ffe004 */
[----:B------:R-:W-:Y:S01]  /*0ef0*/  HFMA2 R14, -RZ, RZ, 0, 2.384185791015625e-07 ;  /* 0x00000004ff0e7431 */ /* 0x000fe200000001ff */
[----:B------:R-:W-:Y:S01]  /*0f00*/  @P3 IADD3 R16, PT, PT, R5, R6, R4 ;  /* 0x0000000605103210 */ /* 0x000fe20007ffe004 */
[----:B------:R-:W-:-:S03]  /*0f10*/  @P0 IMAD.WIDE.U32 R10, R7, R10, UR6 ;  /* 0x00000006070a0e25 */ /* 0x000fc6000f8e000a */
[--C-:B------:R-:W-:Y:S01]  /*0f20*/  @P3 IADD3 R15, PT, PT, R5, R16, R5.reuse ;  /* 0x00000010050f3210 */ /* 0x100fe20007ffe005 */
[----:B------:R-:W-:Y:S02]  /*0f30*/  IMAD.MOV.U32 R26, RZ, RZ, 0x4 ;  /* 0x00000004ff1a7424 */ /* 0x000fe400078e00ff */
[----:B------:R-:W-:Y:S02]  /*0f40*/  IMAD.MOV.U32 R13, RZ, RZ, 0x4 ;  /* 0x00000004ff0d7424 */ /* 0x000fe400078e00ff */
[----:B------:R-:W-:Y:S02]  /*0f50*/  @P2 IMAD.IADD R12, R12, 0x1, R5 ;  /* 0x000000010c0c2824 */ /* 0x000fe400078e0205 */
[----:B------:R-:W-:-:S04]  /*0f60*/  @P1 IMAD.WIDE.U32 R16, R7, R26, UR6 ;  /* 0x0000000607101e25 */ /* 0x000fc8000f8e001a */
[----:B------:R-:W-:Y:S01]  /*0f70*/  @P0 IMAD.WIDE R10, R5, 0x4, R10 ;  /* 0x00000004050a0825 */ /* 0x000fe200078e020a */
[----:B------:R0:W-:Y:S03]  /*0f80*/  @P1 STG.E desc[UR16][R16.64], R24 ;  /* 0x0000001810001986 */ /* 0x0001e6000c101910 */
[----:B------:R-:W-:Y:S01]  /*0f90*/  @P2 IMAD.WIDE.U32 R12, R12, R13, UR6 ;  /* 0x000000060c0c2e25 */ /* 0x000fe2000f8e000d */
[----:B------:R0:W-:Y:S03]  /*0fa0*/  @P0 STG.E desc[UR16][R10.64], R8 ;  /* 0x000000080a000986 */ /* 0x0001e6000c101910 */
[----:B------:R-:W-:Y:S01]  /*0fb0*/  @P3 IMAD.WIDE.U32 R14, R15, R14, UR6 ;  /* 0x000000060f0e3e25 */ /* 0x000fe2000f8e000e */
[----:B------:R0:W-:Y:S04]  /*0fc0*/  @P2 STG.E desc[UR16][R12.64], R9 ;  /* 0x000000090c002986 */ /* 0x0001e8000c101910 */
[----:B------:R0:W-:Y:S02]  /*0fd0*/  @P3 STG.E desc[UR16][R14.64], R18 ;  /* 0x000000120e003986 */ /* 0x0001e4000c101910 */
.L_x_99:
[----:B01----:R-:W-:Y:S01]  /*0fe0*/  IMAD.MOV.U32 R10, RZ, RZ, 0x4 ;  /* 0x00000004ff0a7424 */ /* 0x003fe200078e00ff */
[CCC-:B------:R-:W-:Y:S01]  /*0ff0*/  @P3 IADD3 R8, PT, PT, R5.reuse, R7.reuse, R5.reuse ;  /* 0x0000000705083210 */ /* 0x1c0fe20007ffe005 */
[----:B------:R-:W-:Y:S01]  /*1000*/  IMAD.MOV.U32 R16, RZ, RZ, 0x4 ;  /* 0x00000004ff107424 */ /* 0x000fe200078e00ff */
[----:B------:R-:W-:Y:S01]  /*1010*/  @P2 IADD3 R12, PT, PT, R5, R7, R5 ;  /* 0x00000007050c2210 */ /* 0x000fe20007ffe005 */
[----:B------:R-:W-:Y:S01]  /*1020*/  @P0 IMAD.WIDE.U32 R10, R7, R10, UR4 ;  /* 0x00000004070a0e25 */ /* 0x000fe2000f8e000a */
[----:B------:R-:W-:-:S03]  /*1030*/  MOV R15, 0x4 ;  /* 0x00000004000f7802 */ /* 0x000fc60000000f00 */
[----:B------:R-:W-:Y:S02]  /*1040*/  IMAD.MOV.U32 R13, RZ, RZ, 0x4 ;  /* 0x00000004ff0d7424 */ /* 0x000fe400078e00ff */
[----:B------:R-:W-:Y:S02]  /*1050*/  @P3 IMAD.IADD R14, R8, 0x1, R5 ;  /* 0x00000001080e3824 */ /* 0x000fe400078e0205 */
[----:B------:R-:W-:-:S04]  /*1060*/  @P1 IMAD.WIDE.U32 R8, R7, R16, UR4 ;  /* 0x0000000407081e25 */ /* 0x000fc8000f8e0010 */
[C---:B------:R-:W-:Y:S01]  /*1070*/  @P0 IMAD.WIDE R10, R5.reuse, 0x4, R10 ;  /* 0x00000004050a0825 */ /* 0x040fe200078e020a */
[----:B------:R0:W-:Y:S03]  /*1080*/  @P1 STG.E desc[UR16][R8.64], R20 ;  /* 0x0000001408001986 */ /* 0x0001e6000c101910 */
[----:B------:R-:W-:Y:S01]  /*1090*/  @P2 IMAD.WIDE.U32 R12, R12, R13, UR4 ;  /* 0x000000040c0c2e25 */ /* 0x000fe2000f8e000d */
[----:B------:R0:W-:Y:S03]  /*10a0*/  @P0 STG.E desc[UR16][R10.64], R22 ;  /* 0x000000160a000986 */ /* 0x0001e6000c101910 */
[----:B------:R-:W-:Y:S01]  /*10b0*/  @P3 IMAD.WIDE.U32 R14, R14, R15, UR4 ;  /* 0x000000040e0e3e25 */ /* 0x000fe2000f8e000f */
[----:B------:R0:W-:Y:S03]  /*10c0*/  @P2 STG.E desc[UR16][R12.64], R23 ;  /* 0x000000170c002986 */ /* 0x0001e6000c101910 */
[----:B------:R-:W-:Y:S01]  /*10d0*/  IMAD R6, R5, 0x4, R6 ;  /* 0x0000000405067824 */ /* 0x000fe200078e0206 */
[----:B------:R0:W-:Y:S01]  /*10e0*/  @P3 STG.E desc[UR16][R14.64], R25 ;  /* 0x000000190e003986 */ /* 0x0001e2000c101910 */
[----:B------:R-:W-:-:S03]  /*10f0*/  IMAD.U32 R7, RZ, RZ, UR11 ;  /* 0x0000000bff077e24 */ /* 0x000fc6000f8e00ff */
[C---:B------:R-:W-:Y:S02]  /*1100*/  ISETP.LT.U32.AND P0, PT, R6.reuse, UR15, PT ;  /* 0x0000000f06007c0c */ /* 0x040fe4000bf01070 */
[----:B------:R-:W-:Y:S02]  /*1110*/  ISETP.LT.U32.AND P1, PT, R6, 0x10000, PT ;  /* 0x000100000600780c */ /* 0x000fe40003f21070 */
[----:B------:R-:W-:-:S13]  /*1120*/  ISETP.GT.AND.EX P0, PT, R7, RZ, PT, P0 ;  /* 0x000000ff0700720c */ /* 0x000fda0003f04300 */
[----:B0-----:R-:W-:Y:S05]  /*1130*/  @P0 BRA P1, `(.L_x_100) ;  /* 0xfffffff000b80947 */ /* 0x001fea000083ffff */
[----:B------:R-:W-:Y:S05]  /*1140*/  EXIT ;  /* 0x000000000000794d */ /* 0x000fea0003800000 */
.L_x_96:
[----:B------:R-:W0:Y:S02]  /*1150*/  LDCU.64 UR12, c[0x0][0x1000] ;  /* 0x00020000ff0c77ac */ /* 0x000e240008000a00 */
[----:B0-----:R-:W-:-:S04]  /*1160*/  UISETP.NE.U32.AND UP0, UPT, UR12, URZ, UPT ;  /* 0x000000ff0c00728c */ /* 0x001fc8000bf05070 */
[----:B------:R-:W-:-:S09]  /*1170*/  UISETP.NE.AND.EX UP0, UPT, UR13, URZ, UPT, UP0 ;  /* 0x000000ff0d00728c */ /* 0x000fd2000bf05300 */
[----:B------:R-:W-:Y:S05]  /*1180*/  BRA.U !UP0, `(.L_x_101) ;  /* 0x0000000508f47547 */ /* 0x000fea000b800000 */
[----:B------:R-:W-:Y:S01]  /*1190*/  IMAD.MOV.U32 R6, RZ, RZ, RZ ;  /* 0x000000ffff067224 */ /* 0x000fe200078e00ff */
[----:B------:R-:W0:Y:S06]  /*11a0*/  LDCU.U8 UR12, c[0x0][0xff8] ;  /* 0x0001ff00ff0c77ac */ /* 0x000e2c0008000000 */
.L_x_102:
[----:B------:R-:W3:Y:S01]  /*11b0*/  LDC.64 R28, c[0x0][0x1000] ;  /* 0x00040000ff1c7b82 */ /* 0x000ee20000000a00 */
[----:B-1----:R-:W-:Y:S01]  /*11c0*/  IADD3 R25, PT, PT, R4, R6, RZ ;  /* 0x0000000604197210 */ /* 0x002fe20007ffe0ff */
[----:B------:R-:W-:-:S03]  /*11d0*/  IMAD.U32 R7, RZ, RZ, UR11 ;  /* 0x0000000bff077e24 */ /* 0x000fc6000f8e00ff */
[----:B------:R-:W-:-:S04]  /*11e0*/  ISETP.LT.U32.AND P3, PT, R25, UR15, PT ;  /* 0x0000000f19007c0c */ /* 0x000fc8000bf61070 */
[----:B------:R-:W-:-:S04]  /*11f0*/  ISETP.GT.AND.EX P3, PT, R7, RZ, PT, P3 ;  /* 0x000000ff0700720c */ /* 0x000fc80003f64330 */
[C---:B------:R-:W-:Y:S02]  /*1200*/  ISETP.LT.U32.AND P3, PT, R25.reuse, 0x10000, P3 ;  /* 0x000100001900780c */ /* 0x040fe40001f61070 */
[C---:B------:R-:W-:Y:S01]  /*1210*/  LEA R12, P0, R25.reuse, UR6, 0x2 ;  /* 0x00000006190c7c11 */ /* 0x040fe2000f8010ff */
[----:B---3--:R-:W3:Y:S01]  /*1220*/  LDG.E R28, desc[UR16][R28.64] ;  /* 0x000000101c1c7981 */ /* 0x008ee2000c1e1900 */
[----:B------:R-:W-:Y:S02]  /*1230*/  IMAD.MOV.U32 R24, RZ, RZ, RZ ;  /* 0x000000ffff187224 */ /* 0x000fe400078e00ff */
[C---:B------:R-:W-:Y:S01]  /*1240*/  LEA.HI.X R13, R25.reuse, UR7, RZ, 0x2, P0 ;  /* 0x00000007190d7c11 */ /* 0x040fe200080f14ff */
[----:B--2---:R-:W-:-:S06]  /*1250*/  IMAD.IADD R11, R25, 0x1, R5 ;  /* 0x00000001190b7824 */ /* 0x004fcc00078e0205 */
[----:B------:R-:W2:Y:S01]  /*1260*/  @P3 LDG.E R24, desc[UR16][R12.64] ;  /* 0x000000100c183981 */ /* 0x000ea2000c1e1900 */
[----:B------:R-:W-:Y:S01]  /*1270*/  IADD3 R22, PT, PT, R11, R5, RZ ;  /* 0x000000050b167210 */ /* 0x000fe20007ffe0ff */
[----:B------:R-:W-:Y:S02]  /*1280*/  IMAD.MOV.U32 R16, RZ, RZ, 0x4 ;  /* 0x00000004ff107424 */ /* 0x000fe400078e00ff */
[----:B------:R-:W-:Y:S01]  /*1290*/  IMAD.MOV.U32 R18, RZ, RZ, RZ ;  /* 0x000000ffff127224 */ /* 0x000fe200078e00ff */
[C---:B------:R-:W-:Y:S01]  /*12a0*/  ISETP.LT.U32.AND P1, PT, R22.reuse, UR15, PT ;  /* 0x0000000f16007c0c */ /* 0x040fe2000bf21070 */
[----:B------:R-:W-:Y:S02]  /*12b0*/  IMAD.IADD R21, R22, 0x1, R5 ;  /* 0x0000000116157824 */ /* 0x000fe400078e0205 */
[----:B------:R-:W-:Y:S01]  /*12c0*/  IMAD.WIDE.U32 R16, R25, R16, UR8 ;  /* 0x0000000819107e25 */ /* 0x000fe2000f8e0010 */
[----:B------:R-:W-:Y:S02]  /*12d0*/  ISETP.GT.AND.EX P1, PT, R7, RZ, PT, P1 ;  /* 0x000000ff0700720c */ /* 0x000fe40003f24310 */
[----:B------:R-:W-:-:S02]  /*12e0*/  ISETP.LT.U32.AND P0, PT, R21, UR15, PT ;  /* 0x0000000f15007c0c */ /* 0x000fc4000bf01070 */
[----:B------:R-:W-:Y:S01]  /*12f0*/  ISETP.LT.U32.AND P1, PT, R22, 0x10000, P1 ;  /* 0x000100001600780c */ /* 0x000fe20000f21070 */
[----:B------:R-:W4:Y:S01]  /*1300*/  @P3 LDG.E R18, desc[UR16][R16.64] ;  /* 0x0000001010123981 */ /* 0x000f22000c1e1900 */
[----:B------:R-:W-:Y:S02]  /*1310*/  ISETP.GT.AND.EX P0, PT, R7, RZ, PT, P0 ;  /* 0x000000ff0700720c */ /* 0x000fe40003f04300 */
[----:B------:R-:W-:Y:S02]  /*1320*/  CS2R R26, SRZ ;  /* 0x00000000001a7805 */ /* 0x000fe4000001ff00 */
[----:B------:R-:W-:Y:S02]  /*1330*/  ISETP.LT.U32.AND P2, PT, R11, UR15, PT ;  /* 0x0000000f0b007c0c */ /* 0x000fe4000bf41070 */
[----:B------:R-:W-:Y:S02]  /*1340*/  ISETP.LT.U32.AND P0, PT, R21, 0x10000, P0 ;  /* 0x000100001500780c */ /* 0x000fe40000701070 */
[----:B------:R-:W-:-:S04]  /*1350*/  ISETP.GT.AND.EX P2, PT, R7, RZ, PT, P2 ;  /* 0x000000ff0700720c */ /* 0x000fc80003f44320 */
[----:B------:R-:W-:Y:S02]  /*1360*/  ISETP.LT.U32.AND P2, PT, R11, 0x10000, P2 ;  /* 0x000100000b00780c */ /* 0x000fe40001741070 */
[----:B------:R-:W-:-:S04]  /*1370*/  @P1 LEA R8, P4, R22, UR6, 0x2 ;  /* 0x0000000616081c11 */ /* 0x000fc8000f8810ff */
[----:B------:R-:W-:Y:S02]  /*1380*/  @P1 LEA.HI.X R9, R22, UR7, RZ, 0x2, P4 ;  /* 0x0000000716091c11 */ /* 0x000fe4000a0f14ff */
[C---:B------:R-:W-:Y:S01]  /*1390*/  @P0 LEA R30, P4, R21.reuse, UR6, 0x2 ;  /* 0x00000006151e0c11 */ /* 0x040fe2000f8810ff */
[----:B------:R-:W-:Y:S02]  /*13a0*/  IMAD.MOV.U32 R23, RZ, RZ, RZ ;  /* 0x000000ffff177224 */ /* 0x000fe400078e00ff */
[----:B------:R1:W4:Y:S01]  /*13b0*/  @P1 LDG.E R26, desc[UR16][R8.64] ;  /* 0x00000010081a1981 */ /* 0x000322000c1e1900 */
[----:B------:R-:W-:Y:S01]  /*13c0*/  @P0 LEA.HI.X R31, R21, UR7, RZ, 0x2, P4 ;  /* 0x00000007151f0c11 */ /* 0x000fe2000a0f14ff */
[----:B------:R-:W-:-:S04]  /*13d0*/  IMAD.WIDE R14, R5, 0x4, R12 ;  /* 0x00000004050e7825 */ /* 0x000fc800078e020c */
[----:B------:R-:W4:Y:S01]  /*13e0*/  @P0 LDG.E R23, desc[UR16][R30.64] ;  /* 0x000000101e170981 */ /* 0x000f22000c1e1900 */
[----:B-1----:R-:W-:Y:S01]  /*13f0*/  CS2R R8, SRZ ;  /* 0x0000000000087805 */ /* 0x002fe2000001ff00 */
[----:B------:R-:W-:-:S05]  /*1400*/  HFMA2 R10, -RZ, RZ, 0, 0 ;  /* 0x00000000ff0a7431 */ /* 0x000fca00000001ff */
[----:B------:R-:W4:Y:S01]  /*1410*/  @P2 LDG.E R9, desc[UR16][R14.64] ;  /* 0x000000100e092981 */ /* 0x000f22000c1e1900 */
[----:B------:R-:W-:-:S05]  /*1420*/  IMAD.WIDE R16, R5, 0x4, R16 ;  /* 0x0000000405107825 */ /* 0x000fca00078e0210 */
[----:B------:R1:W4:Y:S02]  /*1430*/  @P2 LDG.E R10, desc[UR16][R16.64] ;  /* 0x00000010100a2981 */ /* 0x000324000c1e1900 */
[----:B-1----:R-:W-:-:S04]  /*1440*/  @P1 LEA R16, P4, R22, UR8, 0x2 ;  /* 0x0000000816101c11 */ /* 0x002fc8000f8810ff */
[----:B------:R-:W-:-:S05]  /*1450*/  @P1 LEA.HI.X R17, R22, UR9, RZ, 0x2, P4 ;  /* 0x0000000916111c11 */ /* 0x000fca000a0f14ff */
[----:B------:R1:W4:Y:S02]  /*1460*/  @P1 LDG.E R8, desc[UR16][R16.64] ;  /* 0x0000001010081981 */ /* 0x000324000c1e1900 */
[----:B-1----:R-:W-:-:S04]  /*1470*/  @P0 LEA R16, P4, R21, UR8, 0x2 ;  /* 0x0000000815100c11 */ /* 0x002fc8000f8810ff */
[----:B------:R-:W-:-:S05]  /*1480*/  @P0 LEA.HI.X R17, R21, UR9, RZ, 0x2, P4 ;  /* 0x0000000915110c11 */ /* 0x000fca000a0f14ff */
[----:B------:R1:W4:Y:S01]  /*1490*/  @P0 LDG.E R27, desc[UR16][R16.64] ;  /* 0x00000010101b0981 */ /* 0x000322000c1e1900 */
[----:B------:R-:W0:Y:S01]  /*14a0*/  LDCU.S8 UR10, c[0x0][0xff9] ;  /* 0x0001ff20ff0a77ac */ /* 0x000e220008000200 */
[----:B------:R-:W-:Y:S02]  /*14b0*/  FSETP.NEU.FTZ.AND P5, PT, R2, RZ, PT ;  /* 0x000000ff0200720b */ /* 0x000fe40003fbd000 */
[C---:B-1----:R-:W-:Y:S02]  /*14c0*/  @P3 LEA R16, P4, R25.reuse, UR8, 0x2 ;  /* 0x0000000819103c11 */ /* 0x042fe4000f8810ff */
[----:B0-----:R-:W-:Y:S01]  /*14d0*/  ISETP.NE.AND P6, PT, RZ, UR10, PT ;  /* 0x0000000aff007c0c */ /* 0x001fe2000bfc5270 */
[----:B------:R-:W-:Y:S01]  /*14e0*/  UPRMT UR10, UR12, 0x8880, URZ ;  /* 0x000088800c0a7896 */ /* 0x000fe200080000ff */
[----:B------:R-:W-:-:S05]  /*14f0*/  @P3 LEA.HI.X R17, R25, UR9, RZ, 0x2, P4 ;  /* 0x0000000919113c11 */ /* 0x000fca000a0f14ff */
[----:B------:R-:W-:Y:S02]  /*1500*/  ISETP.NE.AND P4, PT, RZ, UR10, PT ;  /* 0x0000000aff007c0c */ /* 0x000fe4000bf85270 */
[----:B------:R-:W-:Y:S01]  /*1510*/  P2R R7, PR, RZ, 0x1 ;  /* 0x00000001ff077803 */ /* 0x000fe20000000000 */
[----:B------:R-:W-:Y:S01]  /*1520*/  IMAD R6, R5, 0x4, R6 ;  /* 0x0000000405067824 */ /* 0x000fe200078e0206 */
[----:B---3--:R-:W2:Y:S02]  /*1530*/  MUFU.RCP R28, R28 ;  /* 0x0000001c001c7308 */ /* 0x008ea40000001000 */
[----:B--2---:R-:W-:-:S04]  /*1540*/  FMUL.FTZ R24, R28, R24 ;  /* 0x000000181c187220 */ /* 0x004fc80000410000 */
[----:B------:R-:W-:-:S05]  /*1550*/  FADD.FTZ R19, -R24, -RZ ;  /* 0x800000ff18137221 */ /* 0x000fca0000010100 */
[----:B------:R-:W-:-:S05]  /*1560*/  FSEL R20, R24, R19, !P6 ;  /* 0x0000001318147208 */ /* 0x000fca0007000000 */
[----:B----4-:R-:W-:-:S04]  /*1570*/  @P5 FFMA.FTZ R20, R18, R2, R20 ;  /* 0x0000000212145223 */ /* 0x010fc80000010014 */
[----:B------:R-:W-:-:S05]  /*1580*/  FFMA.FTZ R19, R20, R3, R20 ;  /* 0x0000000314137223 */ /* 0x000fca0000010014 */
[----:B------:R-:W-:-:S05]  /*1590*/  FSEL R19, R20, R19, !P4 ;  /* 0x0000001314137208 */ /* 0x000fca0006000000 */
[----:B-----5:R-:W-:-:S05]  /*15a0*/  FFMA.FTZ R29, R19, -R0, R18 ;  /* 0x80000000131d7223 */ /* 0x020fca0000010012 */
[----:B------:R0:W-:Y:S01]  /*15b0*/  @P3 STG.E desc[UR16][R16.64], R29 ;  /* 0x0000001d10003986 */ /* 0x0001e2000c101910 */
[C---:B------:R-:W-:Y:S01]  /*15c0*/  FMUL.FTZ R26, R28.reuse, R26 ;  /* 0x0000001a1c1a7220 */ /* 0x040fe20000410000 */
[C---:B------:R-:W-:Y:S01]  /*15d0*/  FMUL.FTZ R23, R28.reuse, R23 ;  /* 0x000000171c177220 */ /* 0x040fe20000410000 */
[----:B0-----:R-:W-:Y:S01]  /*15e0*/  @P2 LEA R16, P0, R25, UR8, 0x2 ;  /* 0x0000000819102c11 */ /* 0x001fe2000f8010ff */
[----:B------:R-:W-:-:S03]  /*15f0*/  FMUL.FTZ R28, R28, R9 ;  /* 0x000000091c1c7220 */ /* 0x000fc60000410000 */
[----:B------:R-:W-:Y:S02]  /*1600*/  @P2 LEA.HI.X R17, R25, UR9, RZ, 0x2, P0 ;  /* 0x0000000919112c11 */ /* 0x000fe400080f14ff */
[----:B------:R-:W-:-:S04]  /*1610*/  @P1 LEA R18, P0, R22, UR8, 0x2 ;  /* 0x0000000816121c11 */ /* 0x000fc8000f8010ff */
[----:B------:R-:W-:Y:S02]  /*1620*/  @P1 LEA.HI.X R19, R22, UR9, RZ, 0x2, P0 ;  /* 0x0000000916131c11 */ /* 0x000fe400080f14ff */
[----:B------:R-:W-:Y:S01]  /*1630*/  ISETP.NE.AND P0, PT, R7, RZ, PT ;  /* 0x000000ff0700720c */ /* 0x000fe20003f05270 */
[----:B------:R-:W-:-:S05]  /*1640*/  FADD.FTZ R7, -R28, -RZ ;  /* 0x800000ff1c077221 */ /* 0x000fca0000010100 */
[----:B------:R-:W-:-:S05]  /*1650*/  FSEL R7, R28, R7, !P6 ;  /* 0x000000071c077208 */ /* 0x000fca0007000000 */
[----:B------:R-:W-:-:S04]  /*1660*/  @P5 FFMA.FTZ R7, R10, R2, R7 ;  /* 0x000000020a075223 */ /* 0x000fc80000010007 */
[----:B------:R-:W-:-:S05]  /*1670*/  FFMA.FTZ R30, R7, R3, R7 ;  /* 0x00000003071e7223 */ /* 0x000fca0000010007 */
[----:B------:R-:W-:-:S05]  /*1680*/  FSEL R9, R7, R30, !P4 ;  /* 0x0000001e07097208 */ /* 0x000fca0006000000 */
[----:B------:R-:W-:Y:S01]  /*1690*/  FFMA.FTZ R29, R9, -R0, R10 ;  /* 0x80000000091d7223 */ /* 0x000fe2000001000a */
[----:B------:R-:W-:-:S05]  /*16a0*/  FADD.FTZ R9, -R26, -RZ ;  /* 0x800000ff1a097221 */ /* 0x000fca0000010100 */
[----:B------:R-:W-:-:S05]  /*16b0*/  FSEL R10, R26, R9, !P6 ;  /* 0x000000091a0a7208 */ /* 0x000fca0007000000 */
[----:B------:R-:W-:-:S04]  /*16c0*/  @P5 FFMA.FTZ R10, R8, R2, R10 ;  /* 0x00000002080a5223 */ /* 0x000fc8000001000a */
[----:B------:R-:W-:-:S05]  /*16d0*/  FFMA.FTZ R9, R10, R3, R10 ;  /* 0x000000030a097223 */ /* 0x000fca000001000a */
[----:B------:R-:W-:Y:S01]  /*16e0*/  FSEL R9, R10, R9, !P4 ;  /* 0x000000090a097208 */ /* 0x000fe20006000000 */
[----:B------:R-:W-:-:S04]  /*16f0*/  @P2 IMAD.WIDE R16, R5, 0x4, R16 ;  /* 0x0000000405102825 */ /* 0x000fc800078e0210 */
[----:B------:R-:W-:Y:S01]  /*1700*/  FFMA.FTZ R31, R9, -R0, R8 ;  /* 0x80000000091f7223 */ /* 0x000fe20000010008 */
[C---:B------:R-:W-:Y:S01]  /*1710*/  FADD.FTZ R8, -R23.reuse, -RZ ;  /* 0x800000ff17087221 */ /* 0x040fe20000010100 */
[----:B------:R0:W-:Y:S04]  /*1720*/  @P2 STG.E desc[UR16][R16.64], R29 ;  /* 0x0000001d10002986 */ /* 0x0001e8000c101910 */
[----:B0-----:R-:W-:-:S05]  /*1730*/  FSEL R16, R23, R8, !P6 ;  /* 0x0000000817107208 */ /* 0x001fca0007000000 */
[----:B------:R-:W-:-:S04]  /*1740*/  @P5 FFMA.FTZ R16, R27, R2, R16 ;  /* 0x000000021b105223 */ /* 0x000fc80000010010 */
[----:B------:R-:W-:-:S05]  /*1750*/  FFMA.FTZ R9, R16, R3, R16 ;  /* 0x0000000310097223 */ /* 0x000fca0000010010 */
[----:B------:R-:W-:Y:S02]  /*1760*/  FSEL R30, R16, R9, !P4 ;  /* 0x00000009101e7208 */ /* 0x000fe40006000000 */
[----:B------:R-:W-:-:S03]  /*1770*/  @P0 LEA R8, P4, R21, UR8, 0x2 ;  /* 0x0000000815080c11 */ /* 0x000fc6000f8810ff */
[----:B------:R-:W-:Y:S01]  /*1780*/  FFMA.FTZ R27, R30, -R0, R27 ;  /* 0x800000001e1b7223 */ /* 0x000fe2000001001b */
[----:B------:R-:W-:Y:S01]  /*1790*/  @P0 LEA.HI.X R9, R21, UR9, RZ, 0x2, P4 ;  /* 0x0000000915090c11 */ /* 0x000fe2000a0f14ff */
[----:B------:R0:W-:Y:S04]  /*17a0*/  @P1 STG.E desc[UR16][R18.64], R31 ;  /* 0x0000001f12001986 */ /* 0x0001e8000c101910 */
[----:B------:R1:W-:Y:S04]  /*17b0*/  @P0 STG.E desc[UR16][R8.64], R27 ;  /* 0x0000001b08000986 */ /* 0x0003e8000c101910 */
[----:B------:R2:W-:Y:S01]  /*17c0*/  @P3 STG.E desc[UR16][R12.64], R24 ;  /* 0x000000180c003986 */ /* 0x0005e2000c101910 */
[----:B0-----:R-:W-:-:S02]  /*17d0*/  @P3 LEA R18, P4, R25, UR4, 0x2 ;  /* 0x0000000419123c11 */ /* 0x001fc4000f8810ff */
[----:B-1----:R-:W-:-:S04]  /*17e0*/  @P1 LEA R8, P5, R22, UR6, 0x2 ;  /* 0x0000000616081c11 */ /* 0x002fc8000f8a10ff */
[----:B------:R-:W-:Y:S02]  /*17f0*/  @P1 LEA.HI.X R9, R22, UR7, RZ, 0x2, P5 ;  /* 0x0000000716091c11 */ /* 0x000fe4000a8f14ff */
[----:B--2---:R-:W-:Y:S01]  /*1800*/  @P0 LEA R12, P5, R21, UR6, 0x2 ;  /* 0x00000006150c0c11 */ /* 0x004fe2000f8a10ff */
[----:B------:R0:W-:Y:S01]  /*1810*/  @P2 STG.E desc[UR16][R14.64], R28 ;  /* 0x0000001c0e002986 */ /* 0x0001e2000c101910 */
[----:B------:R-:W-:Y:S02]  /*1820*/  @P3 LEA.HI.X R19, R25, UR5, RZ, 0x2, P4 ;  /* 0x0000000519133c11 */ /* 0x000fe4000a0f14ff */
[----:B------:R-:W-:Y:S01]  /*1830*/  @P0 LEA.HI.X R13, R21, UR7, RZ, 0x2, P5 ;  /* 0x00000007150d0c11 */ /* 0x000fe2000a8f14ff */
[----:B------:R1:W-:Y:S01]  /*1840*/  @P1 STG.E desc[UR16][R8.64], R26 ;  /* 0x0000001a08001986 */ /* 0x0003e2000c101910 */
[----:B------:R-:W-:-:S04]  /*1850*/  @P2 LEA R24, P4, R11, UR4, 0x2 ;  /* 0x000000040b182c11 */ /* 0x000fc8000f8810ff */
[----:B------:R-:W-:Y:S02]  /*1860*/  @P2 LEA.HI.X R25, R11, UR5, RZ, 0x2, P4 ;  /* 0x000000050b192c11 */ /* 0x000fe4000a0f14ff */
[C---:B0-----:R-:W-:Y:S02]  /*1870*/  @P1 LEA R14, P5, R22.reuse, UR4, 0x2 ;  /* 0x00000004160e1c11 */ /* 0x041fe4000f8a10ff */
[C---:B-1----:R-:W-:Y:S02]  /*1880*/  @P0 LEA R8, P6, R21.reuse, UR4, 0x2 ;  /* 0x0000000415080c11 */ /* 0x042fe4000f8c10ff */
[----:B------:R-:W-:Y:S01]  /*1890*/  @P1 LEA.HI.X R15, R22, UR5, RZ, 0x2, P5 ;  /* 0x00000005160f1c11 */ /* 0x000fe2000a8f14ff */
[----:B------:R3:W-:Y:S01]  /*18a0*/  @P0 STG.E desc[UR16][R12.64], R23 ;  /* 0x000000170c000986 */ /* 0x0007e2000c101910 */
[----:B------:R-:W-:-:S03]  /*18b0*/  @P0 LEA.HI.X R9, R21, UR5, RZ, 0x2, P6 ;  /* 0x0000000515090c11 */ /* 0x000fc6000b0f14ff */
[----:B------:R3:W-:Y:S01]  /*18c0*/  @P3 STG.E desc[UR16][R18.64], R20 ;  /* 0x0000001412003986 */ /* 0x0007e2000c101910 */
[----:B------:R-:W-:-:S03]  /*18d0*/  IMAD.U32 R11, RZ, RZ, UR11 ;  /* 0x0000000bff0b7e24 */ /* 0x000fc6000f8e00ff */
[----:B------:R3:W-:Y:S04]  /*18e0*/  @P2 STG.E desc[UR16][R24.64], R7 ;  /* 0x0000000718002986 */ /* 0x0007e8000c101910 */
[----:B------:R3:W-:Y:S04]  /*18f0*/  @P1 STG.E desc[UR16][R14.64], R10 ;  /* 0x0000000a0e001986 */ /* 0x0007e8000c101910 */
[----:B------:R3:W-:Y:S01]  /*1900*/  @P0 STG.E desc[UR16][R8.64], R16 ;  /* 0x0000001008000986 */ /* 0x0007e2000c101910 */
[C---:B------:R-:W-:Y:S02]  /*1910*/  ISETP.LT.U32.AND P0, PT, R6.reuse, UR15, PT ;  /* 0x0000000f06007c0c */ /* 0x040fe4000bf01070 */
[----:B------:R-:W-:-:S02]  /*1920*/  ISETP.LT.U32.AND P1, PT, R6, 0x10000, PT ;  /* 0x000100000600780c */ /* 0x000fc40003f21070 */
[----:B------:R-:W-:-:S13]  /*1930*/  ISETP.GT.AND.EX P0, PT, R11, RZ, PT, P0 ;  /* 0x000000ff0b00720c */ /* 0x000fda0003f04300 */
[----:B---3--:R-:W-:Y:S05]  /*1940*/  @P0 BRA P1, `(.L_x_102) ;  /* 0xfffffff800180947 */ /* 0x008fea000083ffff */
[----:B------:R-:W-:Y:S05]  /*1950*/  EXIT ;  /* 0x000000000000794d */ /* 0x000fea0003800000 */
.L_x_101:
[----:B------:R-:W-:Y:S01]  /*1960*/  IMAD.MOV.U32 R6, RZ, RZ, RZ ;  /* 0x000000ffff067224 */ /* 0x000fe200078e00ff */
[----:B------:R-:W0:Y:S06]  /*1970*/  LDCU.U8 UR12, c[0x0][0xff8] ;  /* 0x0001ff00ff0c77ac */ /* 0x000e2c0008000000 */
.L_x_103:
[----:B-1----:R-:W-:Y:S01]  /*1980*/  IADD3 R14, PT, PT, R4, R6, RZ ;  /* 0x00000006040e7210 */ /* 0x002fe20007ffe0ff */
[----:B------:R-:W-:Y:S01]  /*1990*/  IMAD.U32 R7, RZ, RZ, UR11 ;  /* 0x0000000bff077e24 */ /* 0x000fe2000f8e00ff */
[----:B------:R-:W-:Y:S01]  /*19a0*/  MOV R8, UR11 ;  /* 0x0000000b00087c02 */ /* 0x000fe20008000f00 */
[----:B------:R-:W-:Y:S01]  /*19b0*/  IMAD.MOV.U32 R11, RZ, RZ, 0x4 ;  /* 0x00000004ff0b7424 */ /* 0x000fe200078e00ff */
[C---:B------:R-:W-:Y:S01]  /*19c0*/  ISETP.LT.U32.AND P2, PT, R14.reuse, UR15, PT ;  /* 0x0000000f0e007c0c */ /* 0x040fe2000bf41070 */
[C---:B--2---:R-:W-:Y:S02]  /*19d0*/  IMAD.IADD R15, R14.reuse, 0x1, R5 ;  /* 0x000000010e0f7824 */ /* 0x044fe400078e0205 */
[----:B------:R-:W-:Y:S02]  /*19e0*/  HFMA2 R22, -RZ, RZ, 0, 0 ;  /* 0x00000000ff167431 */ /* 0x000fe400000001ff */
[----:B------:R-:W-:Y:S01]  /*19f0*/  IMAD.WIDE.U32 R10, R14, R11, UR8 ;  /* 0x000000080e0a7e25 */ /* 0x000fe2000f8e000b */
[----:B------:R-:W-:-:S02]  /*1a00*/  ISETP.GT.U32.AND.EX P2, PT, R7, RZ, PT, P2 ;  /* 0x000000ff0700720c */ /* 0x000fc40003f44120 */
[C---:B------:R-:W-:Y:S01]  /*1a10*/  ISETP.LT.U32.AND P0, PT, R15.reuse, UR15, PT ;  /* 0x0000000f0f007c0c */ /* 0x040fe2000bf01070 */
[--C-:B------:R-:W-:Y:S01]  /*1a20*/  IMAD.IADD R21, R15, 0x1, R5.reuse ;  /* 0x000000010f157824 */ /* 0x100fe200078e0205 */
[----:B------:R-:W-:Y:S01]  /*1a30*/  ISETP.LT.U32.AND P2, PT, R14, 0x10000, P2 ;  /* 0x000100000e00780c */ /* 0x000fe20001741070 */
[----:B------:R-:W-:Y:S01]  /*1a40*/  IMAD.MOV.U32 R24, RZ, RZ, 0x4 ;  /* 0x00000004ff187424 */ /* 0x000fe200078e00ff */
[----:B------:R-:W-:Y:S01]  /*1a50*/  ISETP.GT.AND.EX P0, PT, R7, RZ, PT, P0 ;  /* 0x000000ff0700720c */ /* 0x000fe20003f04300 */
[C---:B------:R-:W-:Y:S01]  /*1a60*/  IMAD.IADD R19, R21.reuse, 0x1, R5 ;  /* 0x0000000115137824 */ /* 0x040fe200078e0205 */
[----:B------:R-:W-:Y:S01]  /*1a70*/  ISETP.LT.U32.AND P1, PT, R21, UR15, PT ;  /* 0x0000000f15007c0c */ /* 0x000fe2000bf21070 */
[----:B------:R-:W-:Y:S01]  /*1a80*/  IMAD.MOV.U32 R18, RZ, RZ, RZ ;  /* 0x000000ffff127224 */ /* 0x000fe200078e00ff */
[----:B------:R-:W-:Y:S01]  /*1a90*/  ISETP.LT.U32.AND P0, PT, R15, 0x10000, P0 ;  /* 0x000100000f00780c */ /* 0x000fe20000701070 */
[----:B------:R-:W-:Y:S01]  /*1aa0*/  IMAD.WIDE.U32 R24, R21, R24, UR8 ;  /* 0x0000000815187e25 */ /* 0x000fe2000f8e0018 */
[----:B------:R-:W-:-:S02]  /*1ab0*/  ISETP.GT.AND.EX P1, PT, R8, RZ, PT, P1 ;  /* 0x000000ff0800720c */ /* 0x000fc40003f24310 */
[----:B------:R-:W-:Y:S02]  /*1ac0*/  ISETP.LT.U32.AND P3, PT, R19, UR15, PT ;  /* 0x0000000f13007c0c */ /* 0x000fe4000bf61070 */
[----:B------:R-:W-:Y:S02]  /*1ad0*/  ISETP.LT.U32.AND P1, PT, R21, 0x10000, P1 ;  /* 0x000100001500780c */ /* 0x000fe40000f21070 */
[----:B------:R-:W-:Y:S01]  /*1ae0*/  ISETP.GT.AND.EX P3, PT, R8, RZ, PT, P3 ;  /* 0x000000ff0800720c */ /* 0x000fe20003f64330 */
[----:B------:R-:W-:-:S03]  /*1af0*/  IMAD.WIDE R8, R5, 0x4, R10 ;  /* 0x0000000405087825 */ /* 0x000fc600078e020a */
[----:B------:R-:W-:Y:S02]  /*1b00*/  ISETP.LT.U32.AND P3, PT, R19, 0x10000, P3 ;  /* 0x000100001300780c */ /* 0x000fe40001f61070 */
[C---:B------:R-:W-:Y:S01]  /*1b10*/  @P0 LEA R16, P4, R15.reuse, UR6, 0x2 ;  /* 0x000000060f100c11 */ /* 0x040fe2000f8810ff */
[----:B------:R1:W2:Y:S03]  /*1b20*/  @P0 LDG.E R22, desc[UR16][R8.64] ;  /* 0x0000001008160981 */ /* 0x0002a6000c1e1900 */
[----:B------:R-:W-:Y:S01]  /*1b30*/  @P0 LEA.HI.X R17, R15, UR7, RZ, 0x2, P4 ;  /* 0x000000070f110c11 */ /* 0x000fe2000a0f14ff */
[----:B------:R-:W-:Y:S01]  /*1b40*/  IMAD.MOV.U32 R20, RZ, RZ, RZ ;  /* 0x000000ffff147224 */ /* 0x000fe200078e00ff */
[----:B------:R-:W-:Y:S01]  /*1b50*/  @P1 LEA R12, P5, R21, UR6, 0x2 ;  /* 0x00000006150c1c11 */ /* 0x000fe2000f8a10ff */
[----:B------:R3:W4:Y:S01]  /*1b60*/  @P1 LDG.E R18, desc[UR16][R24.64] ;  /* 0x0000001018121981 */ /* 0x000722000c1e1900 */
[----:B-1----:R-:W-:-:S02]  /*1b70*/  CS2R R8, SRZ ;  /* 0x0000000000087805 */ /* 0x002fc4000001ff00 */
[----:B------:R-:W-:-:S04]  /*1b80*/  @P1 LEA.HI.X R13, R21, UR7, RZ, 0x2, P5 ;  /* 0x00000007150d1c11 */ /* 0x000fc8000a8f14ff */
[----:B------:R1:W2:Y:S01]  /*1b90*/  @P0 LDG.E R9, desc[UR16][R16.64] ;  /* 0x0000001010090981 */ /* 0x0002a2000c1e1900 */
[----:B---3--:R-:W-:-:S03]  /*1ba0*/  CS2R R24, SRZ ;  /* 0x0000000000187805 */ /* 0x008fc6000001ff00 */
[----:B------:R3:W4:Y:S01]  /*1bb0*/  @P1 LDG.E R8, desc[UR16][R12.64] ;  /* 0x000000100c081981 */ /* 0x000722000c1e1900 */
[----:B------:R-:W-:-:S03]  /*1bc0*/  IMAD.MOV.U32 R7, RZ, RZ, RZ ;  /* 0x000000ffff077224 */ /* 0x000fc600078e00ff */
[----:B------:R-:W4:Y:S01]  /*1bd0*/  @P2 LDG.E R25, desc[UR16][R10.64] ;  /* 0x000000100a192981 */ /* 0x000f22000c1e1900 */
[----:B-1----:R-:W-:-:S04]  /*1be0*/  @P2 LEA R16, P4, R14, UR6, 0x2 ;  /* 0x000000060e102c11 */ /* 0x002fc8000f8810ff */
[----:B------:R-:W-:Y:S02]  /*1bf0*/  @P2 LEA.HI.X R17, R14, UR7, RZ, 0x2, P4 ;  /* 0x000000070e112c11 */ /* 0x000fe4000a0f14ff */
[----:B---3--:R-:W-:-:S03]  /*1c00*/  @P3 LEA R12, P5, R19, UR6, 0x2 ;  /* 0x00000006130c3c11 */ /* 0x008fc6000f8a10ff */
[----:B------:R1:W3:Y:S01]  /*1c10*/  @P2 LDG.E R20, desc[UR16][R16.64] ;  /* 0x0000001010142981 */ /* 0x0002e2000c1e1900 */
[----:B------:R-:W-:-:S05]  /*1c20*/  @P3 LEA.HI.X R13, R19, UR7, RZ, 0x2, P5 ;  /* 0x00000007130d3c11 */ /* 0x000fca000a8f14ff */
[----:B------:R4:W3:Y:S01]  /*1c30*/  @P3 LDG.E R7, desc[UR16][R12.64] ;  /* 0x000000100c073981 */ /* 0x0008e2000c1e1900 */
[----:B-1----:R-:W-:-:S04]  /*1c40*/  @P3 LEA R16, P4, R19, UR8, 0x2 ;  /* 0x0000000813103c11 */ /* 0x002fc8000f8810ff */
[----:B------:R-:W-:-:S05]  /*1c50*/  @P3 LEA.HI.X R17, R19, UR9, RZ, 0x2, P4 ;  /* 0x0000000913113c11 */ /* 0x000fca000a0f14ff */
[----:B------:R1:W3:Y:S01]  /*1c60*/  @P3 LDG.E R24, desc[UR16][R16.64] ;  /* 0x0000001010183981 */ /* 0x0002e2000c1e1900 */
[----:B------:R-:W0:Y:S01]  /*1c70*/  LDCU.S8 UR10, c[0x0][0xff9] ;  /* 0x0001ff20ff0a77ac */ /* 0x000e220008000200 */
[----:B------:R-:W-:Y:S02]  /*1c80*/  FSETP.NEU.FTZ.AND P5, PT, R2, RZ, PT ;  /* 0x000000ff0200720b */ /* 0x000fe40003fbd000 */
[----:B0-----:R-:W-:Y:S01]  /*1c90*/  ISETP.NE.AND P6, PT, RZ, UR10, PT ;  /* 0x0000000aff007c0c */ /* 0x001fe2000bfc5270 */
[----:B------:R-:W-:-:S06]  /*1ca0*/  UPRMT UR10, UR12, 0x8880, URZ ;  /* 0x000088800c0a7896 */ /* 0x000fcc00080000ff */
[----:B------:R-:W-:Y:S02]  /*1cb0*/  ISETP.NE.AND P4, PT, RZ, UR10, PT ;  /* 0x0000000aff007c0c */ /* 0x000fe4000bf85270 */
[----:B------:R-:W-:-:S04]  /*1cc0*/  LEA R6, R5, R6, 0x2 ;  /* 0x0000000605067211 */ /* 0x000fc800078e10ff */
[----:B--2---:R-:W-:-:S04]  /*1cd0*/  @P6 FADD.FTZ R9, -R9, -RZ ;  /* 0x800000ff09096221 */ /* 0x004fc80000010100 */
[----:B------:R-:W-:Y:S01]  /*1ce0*/  @P5 FFMA.FTZ R9, R22, R2, R9 ;  /* 0x0000000216095223 */ /* 0x000fe20000010009 */
[----:B----4-:R-:W-:-:S03]  /*1cf0*/  @P6 FADD.FTZ R8, -R8, -RZ ;  /* 0x800000ff08086221 */ /* 0x010fc60000010100 */
[----:B------:R-:W-:Y:S01]  /*1d00*/  FFMA.FTZ R12, R9, R3, R9 ;  /* 0x00000003090c7223 */ /* 0x000fe20000010009 */
[----:B------:R-:W-:Y:S01]  /*1d10*/  @P5 FFMA.FTZ R8, R18, R2, R8 ;  /* 0x0000000212085223 */ /* 0x000fe20000010008 */
[----:B---3--:R-:W-:-:S03]  /*1d20*/  @P6 FADD.FTZ R20, -R20, -RZ ;  /* 0x800000ff14146221 */ /* 0x008fc60000010100 */
[-C--:B-1----:R-:W-:Y:S01]  /*1d30*/  FFMA.FTZ R17, R8, R3.reuse, R8 ;  /* 0x0000000308117223 */ /* 0x082fe20000010008 */
[----:B------:R-:W-:Y:S01]  /*1d40*/  @P5 FFMA.FTZ R20, R25, R2, R20 ;  /* 0x0000000219145223 */ /* 0x000fe20000010014 */
[----:B------:R-:W-:Y:S01]  /*1d50*/  @P6 FADD.FTZ R7, -R7, -RZ ;  /* 0x800000ff07076221 */ /* 0x000fe20000010100 */
[----:B------:R-:W-:Y:S02]  /*1d60*/  FSEL R27, R9, R12, !P4 ;  /* 0x0000000c091b7208 */ /* 0x000fe40006000000 */
[----:B------:R-:W-:Y:S01]  /*1d70*/  FFMA.FTZ R13, R20, R3, R20 ;  /* 0x00000003140d7223 */ /* 0x000fe20000010014 */
[----:B------:R-:W-:Y:S02]  /*1d80*/  FSEL R17, R8, R17, !P4 ;  /* 0x0000001108117208 */ /* 0x000fe40006000000 */
[----:B-----5:R-:W-:Y:S02]  /*1d90*/  FFMA.FTZ R27, R27, -R0, R22 ;  /* 0x800000001b1b7223 */ /* 0x020fe40000010016 */
[----:B------:R-:W-:Y:S01]  /*1da0*/  FSEL R16, R20, R13, !P4 ;  /* 0x0000000d14107208 */ /* 0x000fe20006000000 */
[----:B------:R-:W-:Y:S01]  /*1db0*/  @P5 FFMA.FTZ R7, R24, R2, R7 ;  /* 0x0000000218075223 */ /* 0x000fe20000010007 */
[----:B------:R-:W-:-:S03]  /*1dc0*/  @P0 LEA R12, P5, R14, UR8, 0x2 ;  /* 0x000000080e0c0c11 */ /* 0x000fc6000f8a10ff */
[----:B------:R-:W-:Y:S01]  /*1dd0*/  FFMA.FTZ R22, R7, R3, R7 ;  /* 0x0000000307167223 */ /* 0x000fe20000010007 */
[----:B------:R-:W-:Y:S01]  /*1de0*/  @P0 LEA.HI.X R13, R14, UR9, RZ, 0x2, P5 ;  /* 0x000000090e0d0c11 */ /* 0x000fe2000a8f14ff */
[-C--:B------:R-:W-:Y:S01]  /*1df0*/  FFMA.FTZ R23, R17, -R0.reuse, R18 ;  /* 0x8000000011177223 */ /* 0x080fe20000010012 */
[----:B------:R-:W-:Y:S02]  /*1e00*/  FFMA.FTZ R25, R16, -R0, R25 ;  /* 0x8000000010197223 */ /* 0x000fe40000010019 */
[----:B------:R-:W-:Y:S01]  /*1e10*/  FSEL R17, R7, R22, !P4 ;  /* 0x0000001607117208 */ /* 0x000fe20006000000 */
[----:B------:R-:W-:Y:S01]  /*1e20*/  @P0 IMAD.WIDE R12, R5, 0x4, R12 ;  /* 0x00000004050c0825 */ /* 0x000fe200078e020c */
[----:B------:R-:W-:Y:S01]  /*1e30*/  @P1 LEA R16, P4, R21, UR8, 0x2 ;  /* 0x0000000815101c11 */ /* 0x000fe2000f8810ff */
[----:B------:R0:W-:Y:S02]  /*1e40*/  @P2 STG.E desc[UR16][R10.64], R25 ;  /* 0x000000190a002986 */ /* 0x0001e4000c101910 */
[----:B------:R-:W-:Y:S01]  /*1e50*/  FFMA.FTZ R22, R17, -R0, R24 ;  /* 0x8000000011167223 */ /* 0x000fe20000010018 */
[----:B------:R-:W-:Y:S01]  /*1e60*/  @P1 LEA.HI.X R17, R21, UR9, RZ, 0x2, P4 ;  /* 0x0000000915111c11 */ /* 0x000fe2000a0f14ff */
[----:B------:R1:W-:Y:S01]  /*1e70*/  @P0 STG.E desc[UR16][R12.64], R27 ;  /* 0x0000001b0c000986 */ /* 0x0003e2000c101910 */
[----:B------:R-:W-:-:S03]  /*1e80*/  @P3 LEA R18, P6, R19, UR4, 0x2 ;  /* 0x0000000413123c11 */ /* 0x000fc6000f8c10ff */
[----:B------:R2:W-:Y:S01]  /*1e90*/  @P1 STG.E desc[UR16][R16.64], R23 ;  /* 0x0000001710001986 */ /* 0x0005e2000c101910 */
[C---:B0-----:R-:W-:Y:S02]  /*1ea0*/  @P3 LEA R10, P5, R19.reuse, UR8, 0x2 ;  /* 0x00000008130a3c11 */ /* 0x041fe4000f8a10ff */
[C---:B-1----:R-:W-:Y:S02]  /*1eb0*/  @P2 LEA R12, P4, R14.reuse, UR4, 0x2 ;  /* 0x000000040e0c2c11 */ /* 0x042fe4000f8810ff */
[----:B------:R-:W-:Y:S02]  /*1ec0*/  @P3 LEA.HI.X R11, R19, UR9, RZ, 0x2, P5 ;  /* 0x00000009130b3c11 */ /* 0x000fe4000a8f14ff */
[----:B------:R-:W-:Y:S02]  /*1ed0*/  @P2 LEA.HI.X R13, R14, UR5, RZ, 0x2, P4 ;  /* 0x000000050e0d2c11 */ /* 0x000fe4000a0f14ff */
[----:B------:R-:W-:Y:S02]  /*1ee0*/  @P0 LEA R14, P4, R15, UR4, 0x2 ;  /* 0x000000040f0e0c11 */ /* 0x000fe4000f8810ff */
[----:B--2---:R-:W-:-:S02]  /*1ef0*/  @P1 LEA R16, P5, R21, UR4, 0x2 ;  /* 0x0000000415101c11 */ /* 0x004fc4000f8a10ff */
[----:B------:R-:W-:Y:S02]  /*1f00*/  @P0 LEA.HI.X R15, R15, UR5, RZ, 0x2, P4 ;  /* 0x000000050f0f0c11 */ /* 0x000fe4000a0f14ff */
[----:B------:R-:W-:Y:S01]  /*1f10*/  @P1 LEA.HI.X R17, R21, UR5, RZ, 0x2, P5 ;  /* 0x0000000515111c11 */ /* 0x000fe2000a8f14ff */
[----:B------:R3:W-:Y:S01]  /*1f20*/  @P3 STG.E desc[UR16][R10.64], R22 ;  /* 0x000000160a003986 */ /* 0x0007e2000c101910 */
[----:B------:R-:W-:-:S03]  /*1f30*/  @P3 LEA.HI.X R19, R19, UR5, RZ, 0x2, P6 ;  /* 0x0000000513133c11 */ /* 0x000fc6000b0f14ff */
[----:B------:R3:W-:Y:S01]  /*1f40*/  @P2 STG.E desc[UR16][R12.64], R20 ;  /* 0x000000140c002986 */ /* 0x0007e2000c101910 */
[----:B------:R-:W-:-:S03]  /*1f50*/  IMAD.U32 R21, RZ, RZ, UR11 ;  /* 0x0000000bff157e24 */ /* 0x000fc6000f8e00ff */
[----:B------:R3:W-:Y:S01]  /*1f60*/  @P0 STG.E desc[UR16][R14.64], R9 ;  /* 0x000000090e000986 */ /* 0x0007e2000c101910 */
[----:B------:R-:W-:-:S03]  /*1f70*/  ISETP.LT.U32.AND P0, PT, R6, UR15, PT ;  /* 0x0000000f06007c0c */ /* 0x000fc6000bf01070 */
[----:B------:R3:W-:Y:S04]  /*1f80*/  @P1 STG.E desc[UR16][R16.64], R8 ;  /* 0x0000000810001986 */ /* 0x0007e8000c101910 */
[----:B------:R3:W-:Y:S01]  /*1f90*/  @P3 STG.E desc[UR16][R18.64], R7 ;  /* 0x0000000712003986 */ /* 0x0007e2000c101910 */
[----:B------:R-:W-:Y:S02]  /*1fa0*/  ISETP.LT.U32.AND P1, PT, R6, 0x10000, PT ;  /* 0x000100000600780c */ /* 0x000fe40003f21070 */
[----:B------:R-:W-:-:S13]  /*1fb0*/  ISETP.GT.AND.EX P0, PT, R21, RZ, PT, P0 ;  /* 0x000000ff1500720c */ /* 0x000fda0003f04300 */
[----:B---3--:R-:W-:Y:S05]  /*1fc0*/  @P0 BRA P1, `(.L_x_103) ;  /* 0xfffffff8006c0947 */ /* 0x008fea000083ffff */
[----:B------:R-:W-:Y:S05]  /*1fd0*/  EXIT ;  /* 0x000000000000794d */ /* 0x000fea0003800000 */
.L_x_95:
        /* <DEDUP_REMOVED lines=17> */
[----:B------:R-:W2:Y:S01]  /*20f0*/  LDCU.64 UR20, c[0x0][0x1000] ;  /* 0x00020000ff1477ac */ /* 0x000ea20008000a00 */
[----:B0-----:R-:W-:-:S04]  /*2100*/  UISETP.NE.U32.AND UP0, UPT, UR12, URZ, UPT ;  /* 0x000000ff0c00728c */ /* 0x001fc8000bf05070 */
[----:B------:R-:W-:-:S06]  /*2110*/  UISETP.NE.AND.EX UP0, UPT, UR13, URZ, UPT, UP0 ;  /* 0x000000ff0d00728c */ /* 0x000fcc000bf05300 */
[----:B-12---:R-:W-:-:S13]  /*2120*/  PLOP3.LUT P3, PT, PT, PT, UP0, 0x80, 0x8 ;  /* 0x000000000008781c */ /* 0x006fda0003f6f008 */
.L_x_108:
[C---:B01----:R-:W-:Y:S01]  /*2130*/  IMAD.SHL.U32 R18, R16.reuse, 0x10, RZ ;  /* 0x0000001010127824 */ /* 0x043fe200078e00ff */
[----:B------:R-:W-:-:S04]  /*2140*/  SHF.L.U64.HI R4, R16, 0x4, R17 ;  /* 0x0000000410047819 */ /* 0x000fc80000010211 */
[C---:B------:R-:W-:Y:S02]  /*2150*/  IADD3 R28, P0, PT, R18.reuse, UR8, RZ ;  /* 0x00000008121c7c10 */ /* 0x040fe4000ff1e0ff */
[C---:B------:R-:W-:Y:S02]  /*2160*/  IADD3 R22, P1, PT, R18.reuse, UR6, RZ ;  /* 0x0000000612167c10 */ /* 0x040fe4000ff3e0ff */
[----:B------:R-:W-:Y:S02]  /*2170*/  IADD3 R18, P2, PT, R18, UR4, RZ ;  /* 0x0000000412127c10 */ /* 0x000fe4000ff5e0ff */
[C---:B------:R-:W-:Y:S02]  /*2180*/  IADD3.X R29, PT, PT, R4.reuse, UR9, RZ, P0, !PT ;  /* 0x00000009041d7c10 */ /* 0x040fe400087fe4ff */
[C---:B------:R-:W-:Y:S02]  /*2190*/  IADD3.X R23, PT, PT, R4.reuse, UR7, RZ, P1, !PT ;  /* 0x0000000704177c10 */ /* 0x040fe40008ffe4ff */
[----:B------:R-:W-:Y:S01]  /*21a0*/  IADD3.X R19, PT, PT, R4, UR5, RZ, P2, !PT ;  /* 0x0000000504137c10 */ /* 0x000fe200097fe4ff */
[----:B-----5:R0:W5:Y:S04]  /*21b0*/  LDG.E.128 R8, desc[UR16][R28.64] ;  /* 0x000000101c087981 */ /* 0x020168000c1e1d00 */
[----:B------:R0:W5:Y:S04]  /*21c0*/  LDG.E.128 R4, desc[UR16][R22.64] ;  /* 0x0000001016047981 */ /* 0x000168000c1e1d00 */
[----:B------:R0:W5:Y:S01]  /*21d0*/  LDG.E.128 R12, desc[UR16][R18.64] ;  /* 0x00000010120c7981 */ /* 0x000162000c1e1d00 */
[----:B------:R-:W-:Y:S04]  /*21e0*/  BSSY.RECONVERGENT B0, `(.L_x_105) ;  /* 0x0000050000007945 */ /* 0x000fe80003800200 */
[----:B------:R-:W-:Y:S05]  /*21f0*/  @P3 BRA `(.L_x_106) ;  /* 0x0000000000903947 */ /* 0x000fea0003800000 */
[----:B------:R-:W1:Y:S01]  /*2200*/  LDCU.S8 UR10, c[0x0][0xff9] ;  /* 0x0001ff20ff0a77ac */ /* 0x000e620008000200 */
[----:B------:R-:W-:Y:S01]  /*2210*/  FSETP.NEU.FTZ.AND P1, PT, R2, RZ, PT ;  /* 0x000000ff0200720b */ /* 0x000fe20003f3d000 */
[----:B-----5:R-:W-:Y:S01]  /*2220*/  FADD.FTZ R21, -R4, -RZ ;  /* 0x800000ff04157221 */ /* 0x020fe20000010100 */
[----:B------:R-:W-:Y:S01]  /*2230*/  FADD.FTZ R24, -R5, -RZ ;  /* 0x800000ff05187221 */ /* 0x000fe20000010100 */
[----:B------:R-:W-:Y:S01]  /*2240*/  FADD.FTZ R25, -R6, -RZ ;  /* 0x800000ff06197221 */ /* 0x000fe20000010100 */
[----:B------:R-:W-:Y:S01]  /*2250*/  FADD.FTZ R26, -R7, -RZ ;  /* 0x800000ff071a7221 */ /* 0x000fe20000010100 */
[----:B------:R-:W-:Y:S01]  /*2260*/  UPRMT UR13, UR18, 0x8880, URZ ;  /* 0x00008880120d7896 */ /* 0x000fe200080000ff */
[-C--:B------:R-:W-:Y:S01]  /*2270*/  FMUL.FTZ R12, R12, R3.reuse ;  /* 0x000000030c0c7220 */ /* 0x080fe20000410000 */
[-C--:B------:R-:W-:Y:S01]  /*2280*/  FMUL.FTZ R13, R13, R3.reuse ;  /* 0x000000030d0d7220 */ /* 0x080fe20000410000 */
[-C--:B------:R-:W-:Y:S01]  /*2290*/  FMUL.FTZ R14, R14, R3.reuse ;  /* 0x000000030e0e7220 */ /* 0x080fe20000410000 */
[----:B------:R-:W-:Y:S01]  /*22a0*/  FMUL.FTZ R15, R15, R3 ;  /* 0x000000030f0f7220 */ /* 0x000fe20000410000 */
[----:B-1----:R-:W-:-:S02]  /*22b0*/  UMOV UR12, UR10 ;  /* 0x0000000a000c7c82 */ /* 0x002fc40008000000 */
[----:B------:R-:W-:Y:S01]  /*22c0*/  UMOV UR10, UR13 ;  /* 0x0000000d000a7c82 */ /* 0x000fe20008000000 */
[----:B------:R-:W-:-:S04]  /*22d0*/  ISETP.NE.AND P0, PT, RZ, UR12, PT ;  /* 0x0000000cff007c0c */ /* 0x000fc8000bf05270 */
[----:B------:R-:W-:Y:S02]  /*22e0*/  FSEL R21, R4, R21, !P0 ;  /* 0x0000001504157208 */ /* 0x000fe40004000000 */
[----:B------:R-:W-:Y:S02]  /*22f0*/  FSEL R24, R5, R24, !P0 ;  /* 0x0000001805187208 */ /* 0x000fe40004000000 */
[----:B------:R-:W-:Y:S01]  /*2300*/  FSEL R25, R6, R25, !P0 ;  /* 0x0000001906197208 */ /* 0x000fe20004000000 */
[----:B------:R-:W-:Y:S01]  /*2310*/  @P1 FFMA.FTZ R21, R8, R2, R21 ;  /* 0x0000000208151223 */ /* 0x000fe20000010015 */
[----:B------:R-:W-:Y:S01]  /*2320*/  FSEL R26, R7, R26, !P0 ;  /* 0x0000001a071a7208 */ /* 0x000fe20004000000 */
[-C--:B------:R-:W-:Y:S01]  /*2330*/  @P1 FFMA.FTZ R24, R9, R2.reuse, R24 ;  /* 0x0000000209181223 */ /* 0x080fe20000010018 */
[----:B------:R-:W-:Y:S01]  /*2340*/  ISETP.NE.AND P0, PT, RZ, UR10, PT ;  /* 0x0000000aff007c0c */ /* 0x000fe2000bf05270 */
[-C--:B------:R-:W-:Y:S01]  /*2350*/  @P1 FFMA.FTZ R25, R10, R2.reuse, R25 ;  /* 0x000000020a191223 */ /* 0x080fe20000010019 */
[C---:B------:R-:W-:Y:S01]  /*2360*/  FFMA.FTZ R12, R20.reuse, R21, R12 ;  /* 0x00000015140c7223 */ /* 0x040fe2000001000c */
[----:B------:R-:W-:Y:S01]  /*2370*/  @P1 FFMA.FTZ R26, R11, R2, R26 ;  /* 0x000000020b1a1223 */ /* 0x000fe2000001001a */
[C---:B------:R-:W-:Y:S01]  /*2380*/  FFMA.FTZ R13, R20.reuse, R24, R13 ;  /* 0x00000018140d7223 */ /* 0x040fe2000001000d */
[----:B------:R-:W-:Y:S01]  /*2390*/  FFMA.FTZ R14, R20, R25, R14 ;  /* 0x00000019140e7223 */ /* 0x000fe2000001000e */
[-C--:B------:R-:W-:Y:S01]  /*23a0*/  FFMA.FTZ R21, R12, R3.reuse, R21 ;  /* 0x000000030c157223 */ /* 0x080fe20000010015 */
[----:B------:R-:W-:Y:S01]  /*23b0*/  FFMA.FTZ R15, R20, R26, R15 ;  /* 0x0000001a140f7223 */ /* 0x000fe2000001000f */
[-C--:B------:R-:W-:Y:S01]  /*23c0*/  FFMA.FTZ R24, R13, R3.reuse, R24 ;  /* 0x000000030d187223 */ /* 0x080fe20000010018 */
[----:B------:R-:W-:-:S02]  /*23d0*/  FFMA.FTZ R25, R14, R3, R25 ;  /* 0x000000030e197223 */ /* 0x000fc40000010019 */
[----:B------:R-:W-:Y:S01]  /*23e0*/  FFMA.FTZ R26, R15, R3, R26 ;  /* 0x000000030f1a7223 */ /* 0x000fe2000001001a */
[----:B------:R-:W-:Y:S02]  /*23f0*/  FSEL R30, R12, R21, !P0 ;  /* 0x000000150c1e7208 */ /* 0x000fe40004000000 */
[----:B------:R-:W-:Y:S02]  /*2400*/  FSEL R27, R13, R24, !P0 ;  /* 0x000000180d1b7208 */ /* 0x000fe40004000000 */
[----:B------:R-:W-:Y:S02]  /*2410*/  FSEL R24, R14, R25, !P0 ;  /* 0x000000190e187208 */ /* 0x000fe40004000000 */
[----:B------:R-:W-:Y:S01]  /*2420*/  FSEL R21, R15, R26, !P0 ;  /* 0x0000001a0f157208 */ /* 0x000fe20004000000 */
[----:B------:R-:W-:Y:S06]  /*2430*/  BRA `(.L_x_107) ;  /* 0x0000000000a87947 */ /* 0x000fec0003800000 */
.L_x_106:
[----:B------:R-:W1:Y:S02]  /*2440*/  LDC.64 R24, c[0x0][0x1000] ;  /* 0x00040000ff187b82 */ /* 0x000e640000000a00 */
[----:B-1----:R-:W2:Y:S01]  /*2450*/  LDG.E R24, desc[UR16][R24.64] ;  /* 0x0000001018187981 */ /* 0x002ea2000c1e1900 */
[----:B------:R-:W1:Y:S01]  /*2460*/  LDCU.S8 UR10, c[0x0][0xff9] ;  /* 0x0001ff20ff0a77ac */ /* 0x000e620008000200 */
[----:B------:R-:W-:Y:S01]  /*2470*/  FSETP.NEU.FTZ.AND P1, PT, R2, RZ, PT ;  /* 0x000000ff0200720b */ /* 0x000fe20003f3d000 */
[-C--:B-----5:R-:W-:Y:S01]  /*2480*/  FMUL.FTZ R12, R12, R3.reuse ;  /* 0x000000030c0c7220 */ /* 0x0a0fe20000410000 */
[-C--:B------:R-:W-:Y:S01]  /*2490*/  FMUL.FTZ R13, R13, R3.reuse ;  /* 0x000000030d0d7220 */ /* 0x080fe20000410000 */
[----:B------:R-:W-:Y:S01]  /*24a0*/  UPRMT UR13, UR18, 0x8880, URZ ;  /* 0x00008880120d7896 */ /* 0x000fe200080000ff */
[-C--:B------:R-:W-:Y:S01]  /*24b0*/  FMUL.FTZ R14, R14, R3.reuse ;  /* 0x000000030e0e7220 */ /* 0x080fe20000410000 */
[----:B------:R-:W-:Y:S01]  /*24c0*/  FMUL.FTZ R15, R15, R3 ;  /* 0x000000030f0f7220 */ /* 0x000fe20000410000 */
[----:B-1----:R-:W-:-:S04]  /*24d0*/  UMOV UR12, UR10 ;  /* 0x0000000a000c7c82 */ /* 0x002fc80008000000 */
[----:B------:R-:W-:Y:S01]  /*24e0*/  UMOV UR10, UR13 ;  /* 0x0000000d000a7c82 */ /* 0x000fe20008000000 */
[----:B------:R-:W-:Y:S01]  /*24f0*/  ISETP.NE.AND P0, PT, RZ, UR12, PT ;  /* 0x0000000cff007c0c */ /* 0x000fe2000bf05270 */
[----:B--2---:R-:W1:Y:S02]  /*2500*/  MUFU.RCP R21, R24 ;  /* 0x0000001800157308 */ /* 0x004e640000001000 */
[-C--:B-1----:R-:W-:Y:S01]  /*2510*/  FMUL.FTZ R4, R4, R21.reuse ;  /* 0x0000001504047220 */ /* 0x082fe20000410000 */
        /* <DEDUP_REMOVED lines=27> */
[----:B------:R-:W-:-:S07]  /*26d0*/  FSEL R21, R15, R21, !P0 ;  /* 0x000000150f157208 */ /* 0x000fce0004000000 */
.L_x_107:
[----:B------:R-:W-:Y:S05]  /*26e0*/  BSYNC.RECONVERGENT B0 ;  /* 0x0000000000007941 */ /* 0x000fea0003800200 */
.L_x_105:
[----:B------:R-:W-:Y:S01]  /*26f0*/  UISETP.NE.U32.AND UP0, UPT, UR20, URZ, UPT ;  /* 0x000000ff1400728c */ /* 0x000fe2000bf05070 */
[-C--:B------:R-:W-:Y:S01]  /*2700*/  FFMA.FTZ R11, R21, -R0.reuse, R11 ;  /* 0x80000000150b7223 */ /* 0x080fe2000001000b */
[----:B------:R-:W-:Y:S01]  /*2710*/  IADD3 R21, PT, PT, R16, UR14, RZ ;  /* 0x0000000e10157c10 */ /* 0x000fe2000fffe0ff */
[-C--:B------:R-:W-:Y:S01]  /*2720*/  FFMA.FTZ R8, R30, -R0.reuse, R8 ;  /* 0x800000001e087223 */ /* 0x080fe20000010008 */
[----:B------:R-:W-:Y:S01]  /*2730*/  UISETP.NE.AND.EX UP0, UPT, UR21, URZ, UPT, UP0 ;  /* 0x000000ff1500728c */ /* 0x000fe2000bf05300 */
[-C--:B------:R-:W-:Y:S01]  /*2740*/  FFMA.FTZ R9, R27, -R0.reuse, R9 ;  /* 0x800000001b097223 */ /* 0x080fe20000010009 */
[----:B------:R-:W-:Y:S01]  /*2750*/  FFMA.FTZ R10, R24, -R0, R10 ;  /* 0x80000000180a7223 */ /* 0x000fe2000001000a */
[C---:B------:R-:W-:Y:S01]  /*2760*/  IMAD.WIDE.U32 R16, R21.reuse, 0x4, RZ ;  /* 0x0000000415107825 */ /* 0x040fe200078e00ff */
[----:B------:R-:W-:Y:S02]  /*2770*/  ISETP.LT.U32.AND P1, PT, R21, 0x4000, PT ;  /* 0x000040001500780c */ /* 0x000fe40003f21070 */
[----:B------:R-:W-:Y:S01]  /*2780*/  PLOP3.LUT P3, PT, PT, PT, UP0, 0x80, 0x8 ;  /* 0x000000000008781c */ /* 0x000fe20003f6f008 */
[----:B------:R1:W-:Y:S01]  /*2790*/  STG.E.128 desc[UR16][R28.64], R8 ;  /* 0x000000081c007986 */ /* 0x0003e2000c101d10 */
[----:B------:R-:W-:Y:S01]  /*27a0*/  ISETP.GE.U32.AND P0, PT, R16, UR15, PT ;  /* 0x0000000f10007c0c */ /* 0x000fe2000bf06070 */
[----:B------:R-:W-:-:S03]  /*27b0*/  IMAD.MOV.U32 R16, RZ, RZ, R21 ;  /* 0x000000ffff107224 */ /* 0x000fc600078e0015 */
[----:B------:R-:W-:Y:S01]  /*27c0*/  ISETP.GE.U32.AND.EX P0, PT, R17, UR11, PT, P0 ;  /* 0x0000000b11007c0c */ /* 0x000fe2000bf06100 */
[----:B------:R-:W-:-:S06]  /*27d0*/  IMAD.MOV.U32 R17, RZ, RZ, RZ ;  /* 0x000000ffff117224 */ /* 0x000fcc00078e00ff */
[----:B------:R1:W-:Y:S04]  /*27e0*/  @P3 STG.E.128 desc[UR16][R22.64], R4 ;  /* 0x0000000416003986 */ /* 0x0003e8000c101d10 */
[----:B------:R1:W-:Y:S02]  /*27f0*/  STG.E.128 desc[UR16][R18.64], R12 ;  /* 0x0000000c12007986 */ /* 0x0003e4000c101d10 */
[----:B------:R-:W-:Y:S05]  /*2800*/  @!P0 BRA P1, `(.L_x_108) ;  /* 0xfffffff800488947 */ /* 0x000fea000083ffff */
[----:B------:R-:W-:Y:S05]  /*2810*/  EXIT ;  /* 0x000000000000794d */ /* 0x000fea0003800000 */
.L_x_104:
[----:B------:R-:W0:Y:S02]  /*2820*/  LDCU.64 UR12, c[0x0][0x1000] ;  /* 0x00020000ff0c77ac */ /* 0x000e240008000a00 */
[----:B0-----:R-:W-:-:S04]  /*2830*/  UISETP.NE.U32.AND UP0, UPT, UR12, URZ, UPT ;  /* 0x000000ff0c00728c */ /* 0x001fc8000bf05070 */
[----:B------:R-:W-:-:S09]  /*2840*/  UISETP.NE.AND.EX UP0, UPT, UR13, URZ, UPT, UP0 ;  /* 0x000000ff0d00728c */ /* 0x000fd2000bf05300 */
[----:B------:R-:W-:Y:S05]  /*2850*/  BRA.U !UP0, `(.L_x_109) ;  /* 0x0000000108ec7547 */ /* 0x000fea000b800000 */
[----:B------:R-:W0:Y:S01]  /*2860*/  LDCU.U8 UR10, c[0x0][0xff8] ;  /* 0x0001ff00ff0a77ac */ /* 0x000e220008000000 */
[----:B------:R-:W1:Y:S01]  /*2870*/  LDC.64 R18, c[0x0][0x1000] ;  /* 0x00040000ff127b82 */ /* 0x000e620000000a00 */
[----:B------:R-:W-:Y:S01]  /*2880*/  FSETP.NEU.FTZ.AND P1, PT, R2, RZ, PT ;  /* 0x000000ff0200720b */ /* 0x000fe20003f3d000 */
[----:B------:R-:W2:Y:S01]  /*2890*/  LDCU.S8 UR12, c[0x0][0xff9] ;  /* 0x0001ff20ff0c77ac */ /* 0x000ea20008000200 */
[----:B0-----:R-:W-:Y:S01]  /*28a0*/  UPRMT UR10, UR10, 0x8880, URZ ;  /* 0x000088800a0a7896 */ /* 0x001fe200080000ff */
[----:B--2---:R-:W-:-:S05]  /*28b0*/  ISETP.NE.AND P2, PT, RZ, UR12, PT ;  /* 0x0000000cff007c0c */ /* 0x004fca000bf45270 */
[----:B------:R-:W-:-:S13]  /*28c0*/  ISETP.NE.AND P3, PT, RZ, UR10, PT ;  /* 0x0000000aff007c0c */ /* 0x000fda000bf65270 */
.L_x_110:
[----:B01----:R-:W2:Y:S01]  /*28d0*/  LDG.E R6, desc[UR16][R18.64] ;  /* 0x0000001012067981 */ /* 0x003ea2000c1e1900 */
[C---:B------:R-:W-:Y:S01]  /*28e0*/  IMAD.SHL.U32 R20, R16.reuse, 0x10, RZ ;  /* 0x0000001010147824 */ /* 0x040fe200078e00ff */
[----:B------:R-:W-:-:S04]  /*28f0*/  SHF.L.U64.HI R17, R16, 0x4, R17 ;  /* 0x0000000410117819 */ /* 0x000fc80000010211 */
[----:B------:R-:W-:-:S04]  /*2900*/  IADD3 R22, P0, PT, R20, UR6, RZ ;  /* 0x0000000614167c10 */ /* 0x000fc8000ff1e0ff */
[----:B------:R-:W-:-:S05]  /*2910*/  IADD3.X R23, PT, PT, R17, UR7, RZ, P0, !PT ;  /* 0x0000000711177c10 */ /* 0x000fca00087fe4ff */
[----:B------:R-:W3:Y:S01]  /*2920*/  LDG.E.128 R8, desc[UR16][R22.64] ;  /* 0x0000001016087981 */ /* 0x000ee2000c1e1d00 */
[----:B------:R-:W-:-:S04]  /*2930*/  IADD3 R24, P0, PT, R20, UR8, RZ ;  /* 0x0000000814187c10 */ /* 0x000fc8000ff1e0ff */
[----:B------:R-:W-:-:S05]  /*2940*/  IADD3.X R25, PT, PT, R17, UR9, RZ, P0, !PT ;  /* 0x0000000911197c10 */ /* 0x000fca00087fe4ff */
[----:B------:R-:W4:Y:S01]  /*2950*/  LDG.E.128 R12, desc[UR16][R24.64] ;  /* 0x00000010180c7981 */ /* 0x000f22000c1e1d00 */
[----:B------:R-:W-:Y:S01]  /*2960*/  IADD3 R20, P0, PT, R20, UR4, RZ ;  /* 0x0000000414147c10 */ /* 0x000fe2000ff1e0ff */
[----:B--2---:R-:W3:Y:S02]  /*2970*/  MUFU.RCP R6, R6 ;  /* 0x0000000600067308 */ /* 0x004ee40000001000 */
[-C--:B---3--:R-:W-:Y:S01]  /*2980*/  FMUL.FTZ R8, R8, R6.reuse ;  /* 0x0000000608087220 */ /* 0x088fe20000410000 */
[-C--:B------:R-:W-:Y:S01]  /*2990*/  FMUL.FTZ R9, R9, R6.reuse ;  /* 0x0000000609097220 */ /* 0x080fe20000410000 */
[-C--:B------:R-:W-:Y:S01]  /*29a0*/  FMUL.FTZ R10, R10, R6.reuse ;  /* 0x000000060a0a7220 */ /* 0x080fe20000410000 */
[----:B------:R-:W-:Y:S01]  /*29b0*/  FMUL.FTZ R11, R11, R6 ;  /* 0x000000060b0b7220 */ /* 0x000fe20000410000 */
[----:B------:R-:W-:Y:S01]  /*29c0*/  FADD.FTZ R5, -R8, -RZ ;  /* 0x800000ff08057221 */ /* 0x000fe20000010100 */
[----:B------:R-:W-:Y:S01]  /*29d0*/  FADD.FTZ R26, -R9, -RZ ;  /* 0x800000ff091a7221 */ /* 0x000fe20000010100 */
[----:B------:R-:W-:-:S03]  /*29e0*/  FADD.FTZ R21, -R10, -RZ ;  /* 0x800000ff0a157221 */ /* 0x000fc60000010100 */
[----:B------:R-:W-:Y:S02]  /*29f0*/  FSEL R4, R8, R5, !P2 ;  /* 0x0000000508047208 */ /* 0x000fe40005000000 */
[----:B------:R-:W-:-:S03]  /*2a00*/  FSEL R5, R9, R26, !P2 ;  /* 0x0000001a09057208 */ /* 0x000fc60005000000 */
[-C--:B----4-:R-:W-:Y:S02]  /*2a10*/  @P1 FFMA.FTZ R4, R12, R2.reuse, R4 ;  /* 0x000000020c041223 */ /* 0x090fe40000010004 */
[----:B------:R-:W-:Y:S02]  /*2a20*/  @P1 FFMA.FTZ R5, R13, R2, R5 ;  /* 0x000000020d051223 */ /* 0x000fe40000010005 */
[-C--:B------:R-:W-:Y:S02]  /*2a30*/  FFMA.FTZ R7, R4, R3.reuse, R4 ;  /* 0x0000000304077223 */ /* 0x080fe40000010004 */
[----:B------:R-:W-:-:S03]  /*2a40*/  FFMA.FTZ R6, R5, R3, R5 ;  /* 0x0000000305067223 */ /* 0x000fc60000010005 */
[----:B------:R-:W-:Y:S02]  /*2a50*/  FSEL R7, R4, R7, !P3 ;  /* 0x0000000704077208 */ /* 0x000fe40005800000 */
[----:B------:R-:W-:Y:S02]  /*2a60*/  FSEL R26, R5, R6, !P3 ;  /* 0x00000006051a7208 */ /* 0x000fe40005800000 */
[----:B------:R-:W-:Y:S01]  /*2a70*/  FSEL R6, R10, R21, !P2 ;  /* 0x000000150a067208 */ /* 0x000fe20005000000 */
[-C--:B-----5:R-:W-:Y:S02]  /*2a80*/  FFMA.FTZ R12, R7, -R0.reuse, R12 ;  /* 0x80000000070c7223 */ /* 0x0a0fe4000001000c */
[----:B------:R-:W-:Y:S01]  /*2a90*/  FFMA.FTZ R13, R26, -R0, R13 ;  /* 0x800000001a0d7223 */ /* 0x000fe2000001000d */
[----:B------:R-:W-:Y:S01]  /*2aa0*/  FADD.FTZ R26, -R11, -RZ ;  /* 0x800000ff0b1a7221 */ /* 0x000fe20000010100 */
[----:B------:R-:W-:-:S04]  /*2ab0*/  @P1 FFMA.FTZ R6, R14, R2, R6 ;  /* 0x000000020e061223 */ /* 0x000fc80000010006 */
[----:B------:R-:W-:Y:S01]  /*2ac0*/  FSEL R7, R11, R26, !P2 ;  /* 0x0000001a0b077208 */ /* 0x000fe20005000000 */
[----:B------:R-:W-:-:S04]  /*2ad0*/  FFMA.FTZ R21, R6, R3, R6 ;  /* 0x0000000306157223 */ /* 0x000fc80000010006 */
[----:B------:R-:W-:Y:S01]  /*2ae0*/  @P1 FFMA.FTZ R7, R15, R2, R7 ;  /* 0x000000020f071223 */ /* 0x000fe20000010007 */
[----:B------:R-:W-:-:S03]  /*2af0*/  FSEL R21, R6, R21, !P3 ;  /* 0x0000001506157208 */ /* 0x000fc60005800000 */
[----:B------:R-:W-:Y:S02]  /*2b00*/  FFMA.FTZ R26, R7, R3, R7 ;  /* 0x00000003071a7223 */ /* 0x000fe40000010007 */
[----:B------:R-:W-:Y:S01]  /*2b10*/  FFMA.FTZ R14, R21, -R0, R14 ;  /* 0x80000000150e7223 */ /* 0x000fe2000001000e */
[----:B------:R-:W-:Y:S02]  /*2b20*/  IADD3.X R21, PT, PT, R17, UR5, RZ, P0, !PT ;  /* 0x0000000511157c10 */ /* 0x000fe400087fe4ff */
[----:B------:R-:W-:-:S05]  /*2b30*/  FSEL R26, R7, R26, !P3 ;  /* 0x0000001a071a7208 */ /* 0x000fca0005800000 */
[----:B------:R-:W-:Y:S01]  /*2b40*/  FFMA.FTZ R15, R26, -R0, R15 ;  /* 0x800000001a0f7223 */ /* 0x000fe2000001000f */
[----:B------:R-:W-:-:S04]  /*2b50*/  IADD3 R26, PT, PT, R16, UR14, RZ ;  /* 0x0000000e101a7c10 */ /* 0x000fc8000fffe0ff */
[----:B------:R0:W-:Y:S01]  /*2b60*/  STG.E.128 desc[UR16][R24.64], R12 ;  /* 0x0000000c18007986 */ /* 0x0001e2000c101d10 */
[C---:B------:R-:W-:Y:S01]  /*2b70*/  IMAD.WIDE.U32 R16, R26.reuse, 0x4, RZ ;  /* 0x000000041a107825 */ /* 0x040fe200078e00ff */
[----:B------:R-:W-:Y:S02]  /*2b80*/  ISETP.LT.U32.AND P4, PT, R26, 0x4000, PT ;  /* 0x000040001a00780c */ /* 0x000fe40003f81070 */
[----:B------:R0:W-:Y:S01]  /*2b90*/  STG.E.128 desc[UR16][R22.64], R8 ;  /* 0x0000000816007986 */ /* 0x0001e2000c101d10 */
[----:B------:R-:W-:Y:S01]  /*2ba0*/  ISETP.GE.U32.AND P0, PT, R16, UR15, PT ;  /* 0x0000000f10007c0c */ /* 0x000fe2000bf06070 */
[----:B------:R-:W-:Y:S02]  /*2bb0*/  IMAD.MOV.U32 R16, RZ, RZ, R26 ;  /* 0x000000ffff107224 */ /* 0x000fe400078e001a */
[----:B------:R0:W-:Y:S01]  /*2bc0*/  STG.E.128 desc[UR16][R20.64], R4 ;  /* 0x0000000414007986 */ /* 0x0001e2000c101d10 */
[----:B------:R-:W-:Y:S01]  /*2bd0*/  ISETP.GE.U32.AND.EX P0, PT, R17, UR11, PT, P0 ;  /* 0x0000000b11007c0c */ /* 0x000fe2000bf06100 */
[----:B------:R-:W-:-:S12]  /*2be0*/  IMAD.MOV.U32 R17, RZ, RZ, RZ ;  /* 0x000000ffff117224 */ /* 0x000fd800078e00ff */
[----:B------:R-:W-:Y:S05]  /*2bf0*/  @!P0 BRA P4, `(.L_x_110) ;  /* 0xfffffffc00348947 */ /* 0x000fea000203ffff */
[----:B------:R-:W-:Y:S05]  /*2c00*/  EXIT ;  /* 0x000000000000794d */ /* 0x000fea0003800000 */
.L_x_109:
[----:B------:R-:W0:Y:S01]  /*2c10*/  LDCU.U8 UR10, c[0x0][0xff8] ;  /* 0x0001ff00ff0a77ac */ /* 0x000e220008000000 */
[----:B------:R-:W-:Y:S01]  /*2c20*/  FSETP.NEU.FTZ.AND P1, PT, R2, RZ, PT ;  /* 0x000000ff0200720b */ /* 0x000fe20003f3d000 */
[----:B------:R-:W1:Y:S01]  /*2c30*/  LDCU.S8 UR12, c[0x0][0xff9] ;  /* 0x0001ff20ff0c77ac */ /* 0x000e620008000200 */
[----:B0-----:R-:W-:Y:S01]  /*2c40*/  UPRMT UR10, UR10, 0x8880, URZ ;  /* 0x000088800a0a7896 */ /* 0x001fe200080000ff */
[----:B-1----:R-:W-:-:S05]  /*2c50*/  ISETP.NE.AND P2, PT, RZ, UR12, PT ;  /* 0x0000000cff007c0c */ /* 0x002fca000bf45270 */
[----:B------:R-:W-:-:S13]  /*2c60*/  ISETP.NE.AND P3, PT, RZ, UR10, PT ;  /* 0x0000000aff007c0c */ /* 0x000fda000bf65270 */
.L_x_111:
[C---:B------:R-:W-:Y:S01]  /*2c70*/  IMAD.SHL.U32 R21, R16.reuse, 0x10, RZ ;  /* 0x0000001010157824 */ /* 0x040fe200078e00ff */
[----:B------:R-:W-:-:S04]  /*2c80*/  SHF.L.U64.HI R19, R16, 0x4, R17 ;  /* 0x0000000410137819 */ /* 0x000fc80000010211 */
[C---:B------:R-:W-:Y:S02]  /*2c90*/  IADD3 R14, P4, PT, R21.reuse, UR6, RZ ;  /* 0x00000006150e7c10 */ /* 0x040fe4000ff9e0ff */
[----:B------:R-:W-:Y:S02]  /*2ca0*/  IADD3 R12, P0, PT, R21, UR8, RZ ;  /* 0x00000008150c7c10 */ /* 0x000fe4000ff1e0ff */
[C---:B------:R-:W-:Y:S02]  /*2cb0*/  IADD3.X R15, PT, PT, R19.reuse, UR7, RZ, P4, !PT ;  /* 0x00000007130f7c10 */ /* 0x040fe4000a7fe4ff */
[----:B------:R-:W-:-:S03]  /*2cc0*/  IADD3.X R13, PT, PT, R19, UR9, RZ, P0, !PT ;  /* 0x00000009130d7c10 */ /* 0x000fc600087fe4ff */
[----:B------:R-:W2:Y:S04]  /*2cd0*/  LDG.E.128 R4, desc[UR16][R14.64] ;  /* 0x000000100e047981 */ /* 0x000ea8000c1e1d00 */
[----:B------:R-:W3:Y:S01]  /*2ce0*/  LDG.E.128 R8, desc[UR16][R12.64] ;  /* 0x000000100c087981 */ /* 0x000ee2000c1e1d00 */
        /* <DEDUP_REMOVED lines=8> */
[-C--:B------:R-:W-:Y:S01]  /*2d70*/  FFMA.FTZ R14, R5, R3.reuse, R5 ;  /* 0x00000003050e7223 */ /* 0x080fe20000010005 */
[-C--:B------:R-:W-:Y:S01]  /*2d80*/  FFMA.FTZ R17, R4, R3.reuse, R4 ;  /* 0x0000000304117223 */ /* 0x080fe20000010004 */
[-C--:B------:R-:W-:Y:S01]  /*2d90*/  FFMA.FTZ R15, R6, R3.reuse, R6 ;  /* 0x00000003060f7223 */ /* 0x080fe20000010006 */
[----:B------:R-:W-:-:S02]  /*2da0*/  FFMA.FTZ R20, R7, R3, R7 ;  /* 0x0000000307147223 */ /* 0x000fc40000010007 */
        /* <DEDUP_REMOVED lines=8> */
[----:B------:R-:W-:Y:S01]  /*2e30*/  IADD3 R18, PT, PT, R16, UR14, RZ ;  /* 0x0000000e10127c10 */ /* 0x000fe2000fffe0ff */
[----:B------:R-:W-:Y:S01]  /*2e40*/  FFMA.FTZ R11, R20, -R0, R11 ;  /* 0x80000000140b7223 */ /* 0x000fe2000001000b */
[----:B------:R-:W-:-:S02]  /*2e50*/  IADD3.X R15, PT, PT, R19, UR5, RZ, P0, !PT ;  /* 0x00000005130f7c10 */ /* 0x000fc400087fe4ff */
[C---:B------:R-:W-:Y:S01]  /*2e60*/  ISETP.LT.U32.AND P4, PT, R18.reuse, 0x4000, PT ;  /* 0x000040001200780c */ /* 0x040fe20003f81070 */
[----:B------:R-:W-:Y:S01]  /*2e70*/  IMAD.WIDE.U32 R16, R18, 0x4, RZ ;  /* 0x0000000412107825 */ /* 0x000fe200078e00ff */
[----:B------:R0:W-:Y:S04]  /*2e80*/  STG.E.128 desc[UR16][R12.64], R8 ;  /* 0x000000080c007986 */ /* 0x0001e8000c101d10 */
[----:B------:R0:W-:Y:S01]  /*2e90*/  STG.E.128 desc[UR16][R14.64], R4 ;  /* 0x000000040e007986 */ /* 0x0001e2000c101d10 */
[----:B------:R-:W-:Y:S01]  /*2ea0*/  ISETP.GE.U32.AND P0, PT, R16, UR15, PT ;  /* 0x0000000f10007c0c */ /* 0x000fe2000bf06070 */
[----:B------:R-:W-:-:S03]  /*2eb0*/  IMAD.MOV.U32 R16, RZ, RZ, R18 ;  /* 0x000000ffff107224 */ /* 0x000fc600078e0012 */
[----:B------:R-:W-:Y:S01]  /*2ec0*/  ISETP.GE.U32.AND.EX P0, PT, R17, UR11, PT, P0 ;  /* 0x0000000b11007c0c */ /* 0x000fe2000bf06100 */
[----:B------:R-:W-:-:S12]  /*2ed0*/  IMAD.MOV.U32 R17, RZ, RZ, RZ ;  /* 0x000000ffff117224 */ /* 0x000fd800078e00ff */
[----:B0-----:R-:W-:Y:S05]  /*2ee0*/  @!P0 BRA P4, `(.L_x_111) ;  /* 0xfffffffc00608947 */ /* 0x001fea000203ffff */
[----:B------:R-:W-:Y:S05]  /*2ef0*/  EXIT ;  /* 0x000000000000794d */ /* 0x000fea0003800000 */
.L_x_112:
        /* <DEDUP_REMOVED lines=16> */
.L_x_177:


//--------------------- .text._ZN2at6native50_GLOBAL__N__ca2a4b1e_17_FusedSgdKernel_cu_a550329a25multi_tensor_apply_kernelINS1_18TensorListMetadataILi3EEENS1_19FusedSgdMathFunctorIdLi3EEEJddPfddbbbS7_S7_EEEvT_T0_DpT1_ --------------------------
	.section	.text._ZN2at6native50_GLOBAL__N__ca2a4b1e_17_FusedSgdKernel_cu_a550329a25multi_tensor_apply_kernelINS1_18TensorListMetadataILi3EEENS1_19FusedSgdMathFunctorIdLi3EEEJddPfddbbbS7_S7_EEEvT_T0_DpT1_,"ax",@progbits
	.align	128
.text._ZN2at6native50_GLOBAL__N__ca2a4b1e_17_FusedSgdKernel_cu_a550329a25multi_tensor_apply_kernelINS1_18TensorListMetadataILi3EEENS1_19FusedSgdMathFunctorIdLi3EEEJddPfddbbbS7_S7_EEEvT_T0_DpT1_:
        .type           _ZN2at6native50_GLOBAL__N__ca2a4b1e_17_FusedSgdKernel_cu_a550329a25multi_tensor_apply_kernelINS1_18TensorListMetadataILi3EEENS1_19FusedSgdMathFunctorIdLi3EEEJddPfddbbbS7_S7_EEEvT_T0_DpT1_,@function
        .size           _ZN2at6native50_GLOBAL__N__ca2a4b1e_17_FusedSgdKernel_cu_a550329a25multi_tensor_apply_kernelINS1_18TensorListMetadataILi3EEENS1_19FusedSgdMathFunctorIdLi3EEEJddPfddbbbS7_S7_EEEvT_T0_DpT1_,(.L_x_178 - _ZN2at6native50_GLOBAL__N__ca2a4b1e_17_FusedSgdKernel_cu_a550329a25multi_tensor_apply_kernelINS1_18TensorListMetadataILi3EEENS1_19FusedSgdMathFunctorIdLi3EEEJddPfddbbbS7_S7_EEEvT_T0_DpT1_)
        .other          _ZN2at6native50_GLOBAL__N__ca2a4b1e_17_FusedSgdKernel_cu_a550329a25multi_tensor_apply_kernelINS1_18TensorListMetadataILi3EEENS1_19FusedSgdMathFunctorIdLi3EEEJddPfddbbbS7_S7_EEEvT_T0_DpT1_,@"STO_CUDA_ENTRY STV_DEFAULT"
_ZN2at6native50_GLOBAL__N__ca2a4b1e_17_FusedSgdKernel_cu_a550329a25multi_tensor_apply_kernelINS1_18TensorListMetadataILi3EEENS1_19FusedSgdMathFunctorIdLi3EEEJddPfddbbbS7_S7_EEEvT_T0_DpT1_:
        /* <DEDUP_REMOVED lines=11> */
.L_x_113:
        /* <DEDUP_REMOVED lines=12> */
[----:B------:R-:W3:Y:S01]  /*0170*/  LDCU.64 UR4, c[0x0][UR8+0x680] ;  /* 0x0000d000080477ac */ /* 0x000ee20008000a00 */
[----:B------:R-:W4:Y:S01]  /*0180*/  LDCU.64 UR6, c[0x0][UR8+0x500] ;  /* 0x0000a000080677ac */ /* 0x000f220008000a00 */
[----:B------:R-:W5:Y:S01]  /*0190*/  LDCU.64 UR8, c[0x0][UR8+0x380] ;  /* 0x00007000080877ac */ /* 0x000f620008000a00 */
[----:B-1----:R-:W-:Y:S02]  /*01a0*/  UIMAD.WIDE UR12, UR14, 0x10000, URZ ;  /* 0x000100000e0c78a5 */ /* 0x002fe4000f8e02ff */
[----:B0-----:R-:W-:Y:S02]  /*01b0*/  ULOP3.LUT UR15, UR10, 0x3, URZ, 0xc0, !UPT ;  /* 0x000000030a0f7892 */ /* 0x001fe4000f8ec0ff */
[----:B------:R-:W-:Y:S02]  /*01c0*/  UIADD3 UR28, UP2, UPT, UR10, -UR12, URZ ;  /* 0x8000000c0a1c7290 */ /* 0x000fe4000ff5e0ff */
[----:B---3--:R-:W-:-:S02]  /*01d0*/  UIMAD.WIDE UR4, UR14, 0x80000, UR4 ;  /* 0x000800000e0478a5 */ /* 0x008fc4000f8e0204 */
[----:B------:R-:W-:Y:S02]  /*01e0*/  UIADD3.X UR10, UPT, UPT, UR11, ~UR13, URZ, UP2, !UPT ;  /* 0x8000000d0b0a7290 */ /* 0x000fe400097fe4ff */
[----:B----4-:R-:W-:Y:S02]  /*01f0*/  UIMAD.WIDE UR6, UR14, 0x80000, UR6 ;  /* 0x000800000e0678a5 */ /* 0x010fe4000f8e0206 */
[----:B------:R-:W-:Y:S02]  /*0200*/  ULOP3.LUT UR15, UR15, 0x1f, UR4, 0xf8, !UPT ;  /* 0x0000001f0f0f7892 */ /* 0x000fe4000f8ef804 */
[----:B-----5:R-:W-:Y:S02]  /*0210*/  UIMAD.WIDE UR8, UR14, 0x80000, UR8 ;  /* 0x000800000e0878a5 */ /* 0x020fe4000f8e0208 */
[----:B------:R-:W-:-:S04]  /*0220*/  ULOP3.LUT UR14, UR15, 0x1f, UR6, 0xf8, !UPT ;  /* 0x0000001f0f0e7892 */ /* 0x000fc8000f8ef806 */
[----:B------:R-:W-:-:S04]  /*0230*/  ULOP3.LUT UP1, URZ, UR14, 0x1f, UR8, 0xf8, !UPT ;  /* 0x0000001f0eff7892 */ /* 0x000fc8000f82f808 */
[----:B------:R-:W-:Y:S01]  /*0240*/  ULOP3.LUT UP1, URZ, URZ, URZ, URZ, 0xfc, UP1 ;  /* 0x000000ffffff7292 */ /* 0x000fe2000882fcff */
[----:B--2---:R-:W-:-:S04]  /*0250*/  @P0 FMUL.FTZ R0, R2, 1 ;  /* 0x3f80000002000820 */ /* 0x004fc80000410000 */
        /* <DEDUP_REMOVED lines=11> */
[----:B------:R-:W1:Y:S01]  /*0310*/  LDC R37, c[0x0][0x360] ;  /* 0x0000d800ff257b82 */ /* 0x000e620000000800 */
[----:B0-----:R-:W-:-:S04]  /*0320*/  UISETP.NE.U32.AND UP0, UPT, UR12, URZ, UPT ;  /* 0x000000ff0c00728c */ /* 0x001fc8000bf05070 */
[----:B------:R-:W-:-:S09]  /*0330*/  UISETP.NE.AND.EX UP0, UPT, UR13, URZ, UPT, UP0 ;  /* 0x000000ff0d00728c */ /* 0x000fd2000bf05300 */
[----:B------:R-:W-:Y:S05]  /*0340*/  BRA.U UP0, `(.L_x_115) ;  /* 0x0000001100207547 */ /* 0x000fea000b800000 */
[----:B------:R-:W0:Y:S02]  /*0350*/  LDCU.S8 UR11, c[0x0][0xffa] ;  /* 0x0001ff40ff0b77ac */ /* 0x000e240008000200 */
[----:B0-----:R-:W-:-:S09]  /*0360*/  UISETP.NE.AND UP0, UPT, UR11, URZ, UPT ;  /* 0x000000ff0b00728c */ /* 0x001fd2000bf05270 */
[----:B------:R-:W-:Y:S05]  /*0370*/  BRA.U !UP0, `(.L_x_116) ;  /* 0x0000000508e47547 */ /* 0x000fea000b800000 */
[----:B------:R-:W-:Y:S01]  /*0380*/  IMAD.MOV.U32 R0, RZ, RZ, RZ ;  /* 0x000000ffff007224 */ /* 0x000fe200078e00ff */
[----:B------:R-:W0:Y:S01]  /*0390*/  LDCU.U8 UR12, c[0x0][0xff8] ;  /* 0x0001ff00ff0c77ac */ /* 0x000e220008000000 */
[----:B------:R-:W2:Y:S05]  /*03a0*/  LDCU.128 UR20, c[0x0][0xfd0] ;  /* 0x0001fa00ff1477ac */ /* 0x000eaa0008000c00 */
.L_x_117:
[----:B------:R-:W3:Y:S01]  /*03b0*/  S2R R2, SR_TID.X ;  /* 0x0000000000027919 */ /* 0x000ee20000002100 */
[----:B------:R-:W-:Y:S01]  /*03c0*/  IMAD.U32 R3, RZ, RZ, UR10 ;  /* 0x0000000aff037e24 */ /* 0x000fe2000f8e00ff */
[----:B------:R-:W-:Y:S02]  /*03d0*/  CS2R R28, SRZ ;  /* 0x00000000001c7805 */ /* 0x000fe4000001ff00 */
[----:B------:R-:W-:Y:S01]  /*03e0*/  CS2R R30, SRZ ;  /* 0x00000000001e7805 */ /* 0x000fe2000001ff00 */
[----:B---3--:R-:W-:Y:S02]  /*03f0*/  IMAD.IADD R22, R2, 0x1, R0 ;  /* 0x0000000102167824 */ /* 0x008fe400078e0200 */
[----:B------:R-:W-:Y:S02]  /*0400*/  IMAD.U32 R2, RZ, RZ, UR10 ;  /* 0x0000000aff027e24 */ /* 0x000fe4000f8e00ff */
[C---:B-1----:R-:W-:Y:S01]  /*0410*/  IMAD.IADD R20, R22.reuse, 0x1, R37 ;  /* 0x0000000116147824 */ /* 0x042fe200078e0225 */
[----:B------:R-:W-:-:S03]  /*0420*/  ISETP.LT.U32.AND P0, PT, R22, UR28, PT ;  /* 0x0000001c16007c0c */ /* 0x000fc6000bf01070 */
[--C-:B------:R-:W-:Y:S01]  /*0430*/  IMAD.IADD R18, R20, 0x1, R37.reuse ;  /* 0x0000000114127824 */ /* 0x100fe200078e0225 */
[----:B------:R-:W-:Y:S02]  /*0440*/  ISETP.GT.U32.AND.EX P0, PT, R2, RZ, PT, P0 ;  /* 0x000000ff0200720c */ /* 0x000fe40003f04100 */
[----:B------:R-:W-:Y:S01]  /*0450*/  ISETP.LT.U32.AND P1, PT, R20, UR28, PT ;  /* 0x0000001c14007c0c */ /* 0x000fe2000bf21070 */
[----:B------:R-:W-:Y:S01]  /*0460*/  IMAD.IADD R19, R18, 0x1, R37 ;  /* 0x0000000112137824 */ /* 0x000fe200078e0225 */
[----:B------:R-:W-:Y:S02]  /*0470*/  ISETP.LT.U32.AND P0, PT, R22, 0x10000, P0 ;  /* 0x000100001600780c */ /* 0x000fe40000701070 */
[----:B------:R-:W-:Y:S02]  /*0480*/  ISETP.GT.AND.EX P1, PT, R3, RZ, PT, P1 ;  /* 0x000000ff0300720c */ /* 0x000fe40003f24310 */
[----:B------:R-:W-:Y:S02]  /*0490*/  ISETP.LT.U32.AND P2, PT, R18, UR28, PT ;  /* 0x0000001c12007c0c */ /* 0x000fe4000bf41070 */
[----:B------:R-:W-:-:S02]  /*04a0*/  ISETP.LT.U32.AND P1, PT, R20, 0x10000, P1 ;  /* 0x000100001400780c */ /* 0x000fc40000f21070 */
[----:B------:R-:W-:Y:S02]  /*04b0*/  ISETP.GT.AND.EX P2, PT, R2, RZ, PT, P2 ;  /* 0x000000ff0200720c */ /* 0x000fe40003f44320 */
[----:B------:R-:W-:Y:S02]  /*04c0*/  ISETP.LT.U32.AND P3, PT, R19, UR28, PT ;  /* 0x0000001c13007c0c */ /* 0x000fe4000bf61070 */
[----:B------:R-:W-:Y:S02]  /*04d0*/  ISETP.LT.U32.AND P2, PT, R18, 0x10000, P2 ;  /* 0x000100001200780c */ /* 0x000fe40001741070 */
[----:B------:R-:W-:Y:S02]  /*04e0*/  ISETP.GT.AND.EX P3, PT, R3, RZ, PT, P3 ;  /* 0x000000ff0300720c */ /* 0x000fe40003f64330 */
[----:B------:R-:W-:Y:S02]  /*04f0*/  @P0 LEA R2, P4, R22, UR6, 0x3 ;  /* 0x0000000616020c11 */ /* 0x000fe4000f8818ff */
[----:B------:R-:W-:-:S02]  /*0500*/  ISETP.LT.U32.AND P3, PT, R19, 0x10000, P3 ;  /* 0x000100001300780c */ /* 0x000fc40001f61070 */
[----:B------:R-:W-:Y:S02]  /*0510*/  @P0 LEA.HI.X R3, R22, UR7, RZ, 0x3, P4 ;  /* 0x0000000716030c11 */ /* 0x000fe4000a0f1cff */
[C---:B------:R-:W-:Y:S02]  /*0520*/  @P1 LEA R4, P4, R20.reuse, UR6, 0x3 ;  /* 0x0000000614041c11 */ /* 0x040fe4000f8818ff */
[----:B------:R-:W-:Y:S01]  /*0530*/  CS2R R24, SRZ ;  /* 0x0000000000187805 */ /* 0x000fe2000001ff00 */
[----:B------:R-:W3:Y:S01]  /*0540*/  @P0 LDG.E.64 R28, desc[UR16][R2.64] ;  /* 0x00000010021c0981 */ /* 0x000ee2000c1e1b00 */
[----:B------:R-:W-:Y:S02]  /*0550*/  @P1 LEA.HI.X R5, R20, UR7, RZ, 0x3, P4 ;  /* 0x0000000714051c11 */ /* 0x000fe4000a0f1cff */
[----:B------:R-:W-:-:S03]  /*0560*/  @P2 LEA R6, P4, R18, UR6, 0x3 ;  /* 0x0000000612062c11 */ /* 0x000fc6000f8818ff */
[----:B------:R1:W4:Y:S01]  /*0570*/  @P1 LDG.E.64 R30, desc[UR16][R4.64] ;  /* 0x00000010041e1981 */ /* 0x000322000c1e1b00 */
[----:B------:R-:W-:Y:S02]  /*0580*/  @P2 LEA.HI.X R7, R18, UR7, RZ, 0x3, P4 ;  /* 0x0000000712072c11 */ /* 0x000fe4000a0f1cff */
[C---:B------:R-:W-:Y:S01]  /*0590*/  @P3 LEA R32, P4, R19.reuse, UR6, 0x3 ;  /* 0x0000000613203c11 */ /* 0x040fe2000f8818ff */
[----:B------:R-:W-:Y:S01]  /*05a0*/  IMAD.MOV.U32 R9, RZ, RZ, 0x8 ;  /* 0x00000008ff097424 */ /* 0x000fe200078e00ff */
[----:B------:R-:W-:Y:S01]  /*05b0*/  CS2R R26, SRZ ;  /* 0x00000000001a7805 */ /* 0x000fe2000001ff00 */
[----:B------:R5:W4:Y:S01]  /*05c0*/  @P2 LDG.E.64 R24, desc[UR16][R6.64] ;  /* 0x0000001006182981 */ /* 0x000b22000c1e1b00 */
[----:B------:R-:W-:Y:S01]  /*05d0*/  @P3 LEA.HI.X R33, R19, UR7, RZ, 0x3, P4 ;  /* 0x0000000713213c11 */ /* 0x000fe2000a0f1cff */
[----:B------:R-:W-:Y:S01]  /*05e0*/  IMAD.WIDE.U32 R8, R22, R9, UR8 ;  /* 0x0000000816087e25 */ /* 0x000fe2000f8e0009 */
[----:B------:R-:W-:-:S03]  /*05f0*/  CS2R R16, SRZ ;  /* 0x0000000000107805 */ /* 0x000fc6000001ff00 */
[----:B------:R3:W4:Y:S01]  /*0600*/  @P3 LDG.E.64 R26, desc[UR16][R32.64] ;  /* 0x00000010201a3981 */ /* 0x000722000c1e1b00 */
[----:B------:R-:W-:Y:S01]  /*0610*/  IMAD.MOV.U32 R11, RZ, RZ, 0x8 ;  /* 0x00000008ff0b7424 */ /* 0x000fe200078e00ff */
[----:B------:R-:W-:Y:S01]  /*0620*/  CS2R R14, SRZ ;  /* 0x00000000000e7805 */ /* 0x000fe2000001ff00 */
[----:B-1----:R-:W-:Y:S01]  /*0630*/  IMAD.WIDE R4, R37, 0x8, R8 ;  /* 0x0000000825047825 */ /* 0x002fe200078e0208 */
[----:B------:R-:W4:Y:S01]  /*0640*/  @P0 LDG.E.64 R16, desc[UR16][R8.64] ;  /* 0x0000001008100981 */ /* 0x000f22000c1e1b00 */
[----:B------:R-:W-:Y:S02]  /*0650*/  CS2R R12, SRZ ;  /* 0x00000000000c7805 */ /* 0x000fe4000001ff00 */
[----:B------:R-:W-:Y:S01]  /*0660*/  IMAD.WIDE.U32 R10, R18, R11, UR8 ;  /* 0x00000008120a7e25 */ /* 0x000fe2000f8e000b */
[----:B------:R-:W4:Y:S03]  /*0670*/  @P1 LDG.E.64 R14, desc[UR16][R4.64] ;  /* 0x00000010040e1981 */ /* 0x000f26000c1e1b00 */
[----:B------:R-:W-:Y:S01]  /*0680*/  IMAD.MOV.U32 R2, RZ, RZ, 0x8 ;  /* 0x00000008ff027424 */ /* 0x000fe200078e00ff */
[----:B-----5:R-:W-:Y:S01]  /*0690*/  CS2R R6, SRZ ;  /* 0x0000000000067805 */ /* 0x020fe2000001ff00 */
[----:B------:R-:W5:Y:S02]  /*06a0*/  @P2 LDG.E.64 R12, desc[UR16][R10.64] ;  /* 0x000000100a0c2981 */ /* 0x000f64000c1e1b00 */
[----:B------:R-:W-:-:S05]  /*06b0*/  IMAD.WIDE.U32 R2, R19, R2, UR8 ;  /* 0x0000000813027e25 */ /* 0x000fca000f8e0002 */
[----:B------:R-:W5:Y:S01]  /*06c0*/  @P3 LDG.E.64 R6, desc[UR16][R2.64] ;  /* 0x0000001002063981 */ /* 0x000f62000c1e1b00 */
[----:B------:R-:W1:Y:S01]  /*06d0*/  LDCU.S8 UR11, c[0x0][0xff9] ;  /* 0x0001ff20ff0b77ac */ /* 0x000e620008000200 */
[----:B--2---:R-:W-:Y:S01]  /*06e0*/  DSETP.NEU.AND P4, PT, RZ, UR20, PT ;  /* 0x00000014ff007e2a */ /* 0x004fe2000bf8d000 */
[----:B-1----:R-:W-:Y:S01]  /*06f0*/  ISETP.NE.AND P5, PT, RZ, UR11, PT ;  /* 0x0000000bff007c0c */ /* 0x002fe2000bfa5270 */
[----:B0-----:R-:W-:Y:S01]  /*0700*/  UPRMT UR11, UR12, 0x8880, URZ ;  /* 0x000088800c0b7896 */ /* 0x001fe200080000ff */
[----:B------:R-:W-:Y:S01]  /*0710*/  IMAD R0, R37, 0x4, R0 ;  /* 0x0000000425007824 */ /* 0x000fe200078e0200 */
[----:B---3--:R-:W-:Y:S02]  /*0720*/  DADD R32, -RZ, -R28 ;  /* 0x00000000ff207229 */ /* 0x008fe4000000091c */
[----:B----4-:R-:W-:Y:S02]  /*0730*/  DADD R34, -RZ, -R30 ;  /* 0x00000000ff227229 */ /* 0x010fe4000000091e */
[----:B------:R-:W-:-:S06]  /*0740*/  DADD R38, -RZ, -R24 ;  /* 0x00000000ff267229 */ /* 0x000fcc0000000918 */
[----:B------:R-:W-:Y:S02]  /*0750*/  FSEL R32, R28, R32, !P5 ;  /* 0x000000201c207208 */ /* 0x000fe40006800000 */
[----:B------:R-:W-:Y:S02]  /*0760*/  FSEL R33, R29, R33, !P5 ;  /* 0x000000211d217208 */ /* 0x000fe40006800000 */
[----:B------:R-:W-:Y:S02]  /*0770*/  FSEL R40, R30, R34, !P5 ;  /* 0x000000221e287208 */ /* 0x000fe40006800000 */
[----:B------:R-:W-:Y:S01]  /*0780*/  FSEL R41, R31, R35, !P5 ;  /* 0x000000231f297208 */ /* 0x000fe20006800000 */
[----:B------:R-:W-:Y:S02]  /*0790*/  DADD R34, -RZ, -R26 ;  /* 0x00000000ff227229 */ /* 0x000fe4000000091a */
[----:B------:R-:W-:Y:S01]  /*07a0*/  DFMA R28, R16, UR20, R32 ;  /* 0x00000014101c7c2b */ /* 0x000fe20008000020 */
[----:B------:R-:W-:-:S02]  /*07b0*/  FSEL R42, R24, R38, !P5 ;  /* 0x00000026182a7208 */ /* 0x000fc40006800000 */
[----:B------:R-:W-:Y:S01]  /*07c0*/  FSEL R43, R25, R39, !P5 ;  /* 0x00000027192b7208 */ /* 0x000fe20006800000 */
[----:B------:R-:W-:-:S04]  /*07d0*/  DFMA R30, R14, UR20, R40 ;  /* 0x000000140e1e7c2b */ /* 0x000fc80008000028 */
[----:B------:R-:W-:Y:S02]  /*07e0*/  FSEL R44, R26, R34, !P5 ;  /* 0x000000221a2c7208 */ /* 0x000fe40006800000 */
[----:B------:R-:W-:Y:S01]  /*07f0*/  FSEL R45, R27, R35, !P5 ;  /* 0x000000231b2d7208 */ /* 0x000fe20006800000 */
[----:B-----5:R-:W-:Y:S01]  /*0800*/  DFMA R34, R12, UR20, R42 ;  /* 0x000000140c227c2b */ /* 0x020fe2000800002a */
[----:B------:R-:W-:Y:S02]  /*0810*/  FSEL R24, R28, R32, P4 ;  /* 0x000000201c187208 */ /* 0x000fe40002000000 */
[----:B------:R-:W-:Y:S02]  /*0820*/  FSEL R25, R29, R33, P4 ;  /* 0x000000211d197208 */ /* 0x000fe40002000000 */
[----:B------:R-:W-:Y:S01]  /*0830*/  DFMA R38, R6, UR20, R44 ;  /* 0x0000001406267c2b */ /* 0x000fe2000800002c */
[----:B------:R-:W-:Y:S02]  /*0840*/  FSEL R26, R30, R40, P4 ;  /* 0x000000281e1a7208 */ /* 0x000fe40002000000 */
[----:B------:R-:W-:Y:S01]  /*0850*/  FSEL R27, R31, R41, P4 ;  /* 0x000000291f1b7208 */ /* 0x000fe20002000000 */
[----:B------:R-:W-:Y:S01]  /*0860*/  DFMA R32, R24, UR22, R24 ;  /* 0x0000001618207c2b */ /* 0x000fe20008000018 */
[----:B------:R-:W-:-:S02]  /*0870*/  FSEL R28, R34, R42, P4 ;  /* 0x0000002a221c7208 */ /* 0x000fc40002000000 */
[----:B------:R-:W-:Y:S02]  /*0880*/  FSEL R29, R35, R43, P4 ;  /* 0x0000002b231d7208 */ /* 0x000fe40002000000 */
[----:B------:R-:W-:Y:S01]  /*0890*/  DFMA R34, R26, UR22, R26 ;  /* 0x000000161a227c2b */ /* 0x000fe2000800001a */
[----:B------:R-:W-:Y:S02]  /*08a0*/  ISETP.NE.AND P5, PT, RZ, UR11, PT ;  /* 0x0000000bff007c0c */ /* 0x000fe4000bfa5270 */
[----:B------:R-:W-:Y:S02]  /*08b0*/  FSEL R30, R38, R44, P4 ;  /* 0x0000002c261e7208 */ /* 0x000fe40002000000 */
[----:B------:R-:W-:Y:S01]  /*08c0*/  FSEL R31, R39, R45, P4 ;  /* 0x0000002d271f7208 */ /* 0x000fe20002000000 */
[----:B------:R-:W-:Y:S01]  /*08d0*/  DFMA R38, R28, UR22, R28 ;  /* 0x000000161c267c2b */ /* 0x000fe2000800001c */
[----:B------:R-:W-:Y:S02]  /*08e0*/  FSEL R40, R24, R32, !P5 ;  /* 0x0000002018287208 */ /* 0x000fe40006800000 */
[----:B------:R-:W-:-:S02]  /*08f0*/  FSEL R41, R25, R33, !P5 ;  /* 0x0000002119297208 */ /* 0x000fc40006800000 */
[----:B------:R-:W-:Y:S01]  /*0900*/  DFMA R32, R30, UR22, R30 ;  /* 0x000000161e207c2b */ /* 0x000fe2000800001e */
[----:B------:R-:W-:Y:S02]  /*0910*/  FSEL R34, R26, R34, !P5 ;  /* 0x000000221a227208 */ /* 0x000fe40006800000 */
[----:B------:R-:W-:Y:S01]  /*0920*/  FSEL R35, R27, R35, !P5 ;  /* 0x000000231b237208 */ /* 0x000fe20006800000 */
[----:B------:R-:W-:Y:S01]  /*0930*/  DFMA R40, R40, -UR18, R16 ;  /* 0x8000001228287c2b */ /* 0x000fe20008000010 */
[----:B------:R-:W-:Y:S02]  /*0940*/  FSEL R16, R28, R38, !P5 ;  /* 0x000000261c107208 */ /* 0x000fe40006800000 */
[----:B------:R-:W-:Y:S02]  /*0950*/  FSEL R17, R29, R39, !P5 ;  /* 0x000000271d117208 */ /* 0x000fe40006800000 */
[----:B------:R-:W-:Y:S01]  /*0960*/  DFMA R34, R34, -UR18, R14 ;  /* 0x8000001222227c2b */ /* 0x000fe2000800000e */
[----:B------:R-:W-:-:S02]  /*0970*/  FSEL R14, R30, R32, !P5 ;  /* 0x000000201e0e7208 */ /* 0x000fc40006800000 */
[----:B------:R-:W-:Y:S01]  /*0980*/  FSEL R15, R31, R33, !P5 ;  /* 0x000000211f0f7208 */ /* 0x000fe20006800000 */
[----:B------:R-:W-:Y:S01]  /*0990*/  DFMA R32, R16, -UR18, R12 ;  /* 0x8000001210207c2b */ /* 0x000fe2000800000c */
[----:B------:R-:W-:-:S04]  /*09a0*/  @P0 LEA R12, P4, R22, UR4, 0x3 ;  /* 0x00000004160c0c11 */ /* 0x000fc8000f8818ff */
[----:B------:R-:W-:Y:S01]  /*09b0*/  DFMA R38, R14, -UR18, R6 ;  /* 0x800000120e267c2b */ /* 0x000fe20008000006 */
[----:B------:R-:W-:Y:S02]  /*09c0*/  @P0 LEA.HI.X R13, R22, UR5, RZ, 0x3, P4 ;  /* 0x00000005160d0c11 */ /* 0x000fe4000a0f1cff */
[----:B------:R-:W-:Y:S02]  /*09d0*/  @P1 LEA R6, P4, R20, UR4, 0x3 ;  /* 0x0000000414061c11 */ /* 0x000fe4000f8818ff */
[----:B------:R-:W-:Y:S02]  /*09e0*/  @P2 LEA R14, P5, R18, UR4, 0x3 ;  /* 0x00000004120e2c11 */ /* 0x000fe4000f8a18ff */
[C---:B------:R-:W-:Y:S01]  /*09f0*/  @P3 LEA R16, P6, R19.reuse, UR4, 0x3 ;  /* 0x0000000413103c11 */ /* 0x040fe2000f8c18ff */
[----:B------:R-:W-:Y:S01]  /*0a00*/  @P0 STG.E.64 desc[UR16][R8.64], R40 ;  /* 0x0000002808000986 */ /* 0x000fe2000c101b10 */
[----:B------:R-:W-:Y:S02]  /*0a10*/  @P1 LEA.HI.X R7, R20, UR5, RZ, 0x3, P4 ;  /* 0x0000000514071c11 */ /* 0x000fe4000a0f1cff */
[----:B------:R-:W-:Y:S01]  /*0a20*/  @P2 LEA.HI.X R15, R18, UR5, RZ, 0x3, P5 ;  /* 0x00000005120f2c11 */ /* 0x000fe2000a8f1cff */
[----:B------:R0:W-:Y:S01]  /*0a30*/  @P1 STG.E.64 desc[UR16][R4.64], R34 ;  /* 0x0000002204001986 */ /* 0x0001e2000c101b10 */
[----:B------:R-:W-:-:S03]  /*0a40*/  @P3 LEA.HI.X R17, R19, UR5, RZ, 0x3, P6 ;  /* 0x0000000513113c11 */ /* 0x000fc6000b0f1cff */
[----:B------:R3:W-:Y:S04]  /*0a50*/  @P2 STG.E.64 desc[UR16][R10.64], R32 ;  /* 0x000000200a002986 */ /* 0x0007e8000c101b10 */
[----:B------:R3:W-:Y:S04]  /*0a60*/  @P3 STG.E.64 desc[UR16][R2.64], R38 ;  /* 0x0000002602003986 */ /* 0x0007e8000c101b10 */
[----:B------:R3:W-:Y:S01]  /*0a70*/  @P0 STG.E.64 desc[UR16][R12.64], R24 ;  /* 0x000000180c000986 */ /* 0x0007e2000c101b10 */
[----:B------:R-:W-:Y:S01]  /*0a80*/  ISETP.LT.U32.AND P0, PT, R0, UR28, PT ;  /* 0x0000001c00007c0c */ /* 0x000fe2000bf01070 */
[----:B0-----:R-:W-:-:S02]  /*0a90*/  IMAD.U32 R4, RZ, RZ, UR10 ;  /* 0x0000000aff047e24 */ /* 0x001fc4000f8e00ff */
[----:B------:R3:W-:Y:S04]  /*0aa0*/  @P1 STG.E.64 desc[UR16][R6.64], R26 ;  /* 0x0000001a06001986 */ /* 0x0007e8000c101b10 */
[----:B------:R3:W-:Y:S04]  /*0ab0*/  @P2 STG.E.64 desc[UR16][R14.64], R28 ;  /* 0x0000001c0e002986 */ /* 0x0007e8000c101b10 */
[----:B------:R3:W-:Y:S01]  /*0ac0*/  @P3 STG.E.64 desc[UR16][R16.64], R30 ;  /* 0x0000001e10003986 */ /* 0x0007e2000c101b10 */
[----:B------:R-:W-:Y:S02]  /*0ad0*/  ISETP.LT.U32.AND P1, PT, R0, 0x10000, PT ;  /* 0x000100000000780c */ /* 0x000fe40003f21070 */
[----:B------:R-:W-:-:S13]  /*0ae0*/  ISETP.GT.AND.EX P0, PT, R4, RZ, PT, P0 ;  /* 0x000000ff0400720c */ /* 0x000fda0003f04300 */
[----:B---3--:R-:W-:Y:S05]  /*0af0*/  @P0 BRA P1, `(.L_x_117) ;  /* 0xfffffff8002c0947 */ /* 0x008fea000083ffff */
[----:B------:R-:W-:Y:S05]  /*0b00*/  EXIT ;  /* 0x000000000000794d */ /* 0x000fea0003800000 */
.L_x_116:
[----:B------:R-:W-:Y:S01]  /*0b10*/  IMAD.MOV.U32 R0, RZ, RZ, RZ ;  /* 0x000000ffff007224 */ /* 0x000fe200078e00ff */
[----:B------:R-:W0:Y:S01]  /*0b20*/  LDCU.U8 UR12, c[0x0][0xff8] ;  /* 0x0001ff00ff0c77ac */ /* 0x000e220008000000 */
[----:B------:R-:W2:Y:S05]  /*0b30*/  LDCU.128 UR20, c[0x0][0xfd0] ;  /* 0x0001fa00ff1477ac */ /* 0x000eaa0008000c00 */
.L_x_118:
[----:B------:R-:W3:Y:S01]  /*0b40*/  S2R R2, SR_TID.X ;  /* 0x0000000000027919 */ /* 0x000ee20000002100 */
[----:B------:R-:W-:Y:S01]  /*0b50*/  IMAD.U32 R3, RZ, RZ, UR10 ;  /* 0x0000000aff037e24 */ /* 0x000fe2000f8e00ff */
[----:B------:R-:W-:Y:S01]  /*0b60*/  CS2R R38, SRZ ;  /* 0x0000000000267805 */ /* 0x000fe2000001ff00 */
[----:B------:R-:W-:Y:S01]  /*0b70*/  IMAD.MOV.U32 R11, RZ, RZ, 0x8 ;  /* 0x00000008ff0b7424 */ /* 0x000fe200078e00ff */
[----:B------:R-:W-:Y:S02]  /*0b80*/  CS2R R32, SRZ ;  /* 0x0000000000207805 */ /* 0x000fe4000001ff00 */
[----:B------:R-:W-:Y:S02]  /*0b90*/  CS2R R28, SRZ ;  /* 0x00000000001c7805 */ /* 0x000fe4000001ff00 */
[----:B------:R-:W-:Y:S02]  /*0ba0*/  CS2R R30, SRZ ;  /* 0x00000000001e7805 */ /* 0x000fe4000001ff00 */
[----:B------:R-:W-:Y:S01]  /*0bb0*/  CS2R R22, SRZ ;  /* 0x0000000000167805 */ /* 0x000fe2000001ff00 */
[----:B------:R-:W-:Y:S01]  /*0bc0*/  IMAD.MOV.U32 R17, RZ, RZ, 0x8 ;  /* 0x00000008ff117424 */ /* 0x000fe200078e00ff */
[----:B------:R-:W-:-:S02]  /*0bd0*/  CS2R R14, SRZ ;  /* 0x00000000000e7805 */ /* 0x000fc4000001ff00 */
[----:B------:R-:W-:Y:S02]  /*0be0*/  CS2R R20, SRZ ;  /* 0x0000000000147805 */ /* 0x000fe4000001ff00 */
[----:B------:R-:W-:Y:S02]  /*0bf0*/  CS2R R42, SRZ ;  /* 0x00000000002a7805 */ /* 0x000fe4000001ff00 */
[----:B------:R-:W-:Y:S02]  /*0c00*/  CS2R R34, SRZ ;  /* 0x0000000000227805 */ /* 0x000fe4000001ff00 */
[----:B------:R-:W-:Y:S01]  /*0c10*/  CS2R R26, SRZ ;  /* 0x00000000001a7805 */ /* 0x000fe2000001ff00 */
[----:B------:R-:W4:Y:S01]  /*0c20*/  LDCU.S8 UR11, c[0x0][0xff9] ;  /* 0x0001ff20ff0b77ac */ /* 0x000f220008000200 */
[----:B------:R-:W5:Y:S01]  /*0c30*/  LDC.64 R50, c[0x0][0xff0] ;  /* 0x0003fc00ff327b82 */ /* 0x000f620000000a00 */
[----:B---3--:R-:W-:-:S04]  /*0c40*/  IMAD.IADD R36, R2, 0x1, R0 ;  /* 0x0000000102247824 */ /* 0x008fc800078e0200 */
[C---:B-1----:R-:W-:Y:S01]  /*0c50*/  IMAD.IADD R2, R36.reuse, 0x1, R37 ;  /* 0x0000000124027824 */ /* 0x042fe200078e0225 */
[----:B------:R-:W-:-:S03]  /*0c60*/  ISETP.LT.U32.AND P1, PT, R36, UR28, PT ;  /* 0x0000001c24007c0c */ /* 0x000fc6000bf21070 */
[C-C-:B------:R-:W-:Y:S01]  /*0c70*/  IMAD.IADD R24, R2.reuse, 0x1, R37.reuse ;  /* 0x0000000102187824 */ /* 0x140fe200078e0225 */
[----:B------:R-:W-:Y:S02]  /*0c80*/  ISETP.LT.U32.AND P0, PT, R2, UR28, PT ;  /* 0x0000001c02007c0c */ /* 0x000fe4000bf01070 */
[C---:B------:R-:W-:Y:S01]  /*0c90*/  ISETP.GT.U32.AND.EX P1, PT, R3.reuse, RZ, PT, P1 ;  /* 0x000000ff0300720c */ /* 0x040fe20003f24110 */
[C---:B------:R-:W-:Y:S01]  /*0ca0*/  IMAD.IADD R25, R24.reuse, 0x1, R37 ;  /* 0x0000000118197824 */ /* 0x040fe200078e0225 */
[----:B------:R-:W-:Y:S02]  /*0cb0*/  ISETP.GT.AND.EX P0, PT, R3, RZ, PT, P0 ;  /* 0x000000ff0300720c */ /* 0x000fe40003f04300 */
[----:B------:R-:W-:Y:S02]  /*0cc0*/  ISETP.LT.U32.AND P2, PT, R24, UR28, PT ;  /* 0x0000001c18007c0c */ /* 0x000fe4000bf41070 */
[----:B------:R-:W-:Y:S02]  /*0cd0*/  ISETP.LT.U32.AND P0, PT, R2, 0x10000, P0 ;  /* 0x000100000200780c */ /* 0x000fe40000701070 */
[----:B------:R-:W-:-:S02]  /*0ce0*/  ISETP.LT.U32.AND P1, PT, R36, 0x10000, P1 ;  /* 0x000100002400780c */ /* 0x000fc40000f21070 */
[----:B------:R-:W-:Y:S02]  /*0cf0*/  ISETP.GT.AND.EX P2, PT, R3, RZ, PT, P2 ;  /* 0x000000ff0300720c */ /* 0x000fe40003f44320 */
[----:B------:R-:W-:Y:S02]  /*0d00*/  ISETP.LT.U32.AND P3, PT, R25, UR28, PT ;  /* 0x0000001c19007c0c */ /* 0x000fe4000bf61070 */
[----:B------:R-:W-:Y:S02]  /*0d10*/  ISETP.LT.U32.AND P2, PT, R24, 0x10000, P2 ;  /* 0x000100001800780c */ /* 0x000fe40001741070 */
[----:B------:R-:W-:-:S03]  /*0d20*/  ISETP.GT.AND.EX P3, PT, R3, RZ, PT, P3 ;  /* 0x000000ff0300720c */ /* 0x000fc60003f64330 */
[C---:B------:R-:W-:Y:S02]  /*0d30*/  @P0 LEA R4, P4, R2.reuse, UR6, 0x3 ;  /* 0x0000000602040c11 */ /* 0x040fe4000f8818ff */
[----:B------:R-:W-:Y:S02]  /*0d40*/  ISETP.LT.U32.AND P3, PT, R25, 0x10000, P3 ;  /* 0x000100001900780c */ /* 0x000fe40001f61070 */
[----:B------:R-:W-:Y:S02]  /*0d50*/  @P0 LEA.HI.X R5, R2, UR7, RZ, 0x3, P4 ;  /* 0x0000000702050c11 */ /* 0x000fe4000a0f1cff */
[----:B------:R-:W-:-:S03]  /*0d60*/  @P1 LEA R2, P4, R36, UR6, 0x3 ;  /* 0x0000000624021c11 */ /* 0x000fc6000f8818ff */
[----:B------:R-:W3:Y:S01]  /*0d70*/  @P0 LDG.E.64 R38, desc[UR16][R4.64] ;  /* 0x0000001004260981 */ /* 0x000ee2000c1e1b00 */
[----:B------:R-:W-:Y:S02]  /*0d80*/  @P1 LEA.HI.X R3, R36, UR7, RZ, 0x3, P4 ;  /* 0x0000000724031c11 */ /* 0x000fe4000a0f1cff */
[----:B------:R-:W-:Y:S01]  /*0d90*/  @P2 LEA R12, P4, R24, UR6, 0x3 ;  /* 0x00000006180c2c11 */ /* 0x000fe2000f8818ff */
[----:B------:R-:W-:Y:S02]  /*0da0*/  IMAD.WIDE.U32 R10, R36, R11, UR8 ;  /* 0x00000008240a7e25 */ /* 0x000fe4000f8e000b */
[----:B------:R1:W3:Y:S01]  /*0db0*/  @P1 LDG.E.64 R32, desc[UR16][R2.64] ;  /* 0x0000001002201981 */ /* 0x0002e2000c1e1b00 */
[----:B------:R-:W-:Y:S02]  /*0dc0*/  @P2 LEA.HI.X R13, R24, UR7, RZ, 0x3, P4 ;  /* 0x00000007180d2c11 */ /* 0x000fe4000a0f1cff */
[----:B------:R-:W-:Y:S01]  /*0dd0*/  @P3 LEA R18, P4, R25, UR6, 0x3 ;  /* 0x0000000619123c11 */ /* 0x000fe2000f8818ff */
[----:B------:R-:W-:Y:S01]  /*0de0*/  IMAD.WIDE R6, R37, 0x8, R10 ;  /* 0x0000000825067825 */ /* 0x000fe200078e020a */
[----:B------:R-:W3:Y:S02]  /*0df0*/  @P1 LDG.E.64 R14, desc[UR16][R10.64] ;  /* 0x000000100a0e1981 */ /* 0x000ee4000c1e1b00 */
[----:B------:R-:W-:-:S02]  /*0e00*/  @P3 LEA.HI.X R19, R25, UR7, RZ, 0x3, P4 ;  /* 0x0000000719133c11 */ /* 0x000fc4000a0f1cff */
[----:B------:R-:W3:Y:S01]  /*0e10*/  @P2 LDG.E.64 R28, desc[UR16][R12.64] ;  /* 0x000000100c1c2981 */ /* 0x000ee2000c1e1b00 */
[----:B------:R-:W-:-:S03]  /*0e20*/  LEA R8, P4, R36, UR4, 0x3 ;  /* 0x0000000424087c11 */ /* 0x000fc6000f8818ff */
[----:B------:R0:W3:Y:S01]  /*0e30*/  @P3 LDG.E.64 R30, desc[UR16][R18.64] ;  /* 0x00000010121e3981 */ /* 0x0000e2000c1e1b00 */
[----:B------:R-:W-:-:S03]  /*0e40*/  LEA.HI.X R9, R36, UR5, RZ, 0x3, P4 ;  /* 0x0000000524097c11 */ /* 0x000fc6000a0f1cff */
[----:B------:R-:W3:Y:S01]  /*0e50*/  @P0 LDG.E.64 R22, desc[UR16][R6.64] ;  /* 0x0000001006160981 */ /* 0x000ee2000c1e1b00 */
[----:B-1----:R-:W-:Y:S02]  /*0e60*/  IMAD.MOV.U32 R2, RZ, RZ, 0x8 ;  /* 0x00000008ff027424 */ /* 0x002fe400078e00ff */
[----:B------:R-:W-:Y:S01]  /*0e70*/  IMAD.WIDE.U32 R16, R24, R17, UR8 ;  /* 0x0000000818107e25 */ /* 0x000fe2000f8e0011 */
[----:B0-----:R-:W-:-:S03]  /*0e80*/  CS2R R18, SRZ ;  /* 0x0000000000127805 */ /* 0x001fc6000001ff00 */
[----:B------:R-:W-:Y:S01]  /*0e90*/  IMAD.WIDE R40, R37, 0x8, R8 ;  /* 0x0000000825287825 */ /* 0x000fe200078e0208 */
[----:B------:R-:W3:Y:S03]  /*0ea0*/  @P2 LDG.E.64 R20, desc[UR16][R16.64] ;  /* 0x0000001010142981 */ /* 0x000ee6000c1e1b00 */
[C---:B------:R-:W-:Y:S01]  /*0eb0*/  IMAD.WIDE.U32 R12, R25.reuse, R2, UR8 ;  /* 0x00000008190c7e25 */ /* 0x040fe2000f8e0002 */
[----:B------:R0:W3:Y:S01]  /*0ec0*/  @P0 LDG.E.64 R42, desc[UR16][R40.64] ;  /* 0x00000010282a0981 */ /* 0x0000e2000c1e1b00 */
[C---:B------:R-:W-:Y:S02]  /*0ed0*/  LEA R4, P4, R24.reuse, UR4, 0x3 ;  /* 0x0000000418047c11 */ /* 0x040fe4000f8818ff */
[----:B------:R-:W-:Y:S01]  /*0ee0*/  LEA R2, P5, R25, UR4, 0x3 ;  /* 0x0000000419027c11 */ /* 0x000fe2000f8a18ff */
[----:B------:R-:W3:Y:S01]  /*0ef0*/  @P3 LDG.E.64 R18, desc[UR16][R12.64] ;  /* 0x000000100c123981 */ /* 0x000ee2000c1e1b00 */
[----:B------:R-:W-:-:S02]  /*0f00*/  LEA.HI.X R5, R24, UR5, RZ, 0x3, P4 ;  /* 0x0000000518057c11 */ /* 0x000fc4000a0f1cff */
[----:B------:R-:W-:Y:S02]  /*0f10*/  LEA.HI.X R3, R25, UR5, RZ, 0x3, P5 ;  /* 0x0000000519037c11 */ /* 0x000fe4000a8f1cff */
[----:B------:R-:W-:Y:S01]  /*0f20*/  CS2R R24, SRZ ;  /* 0x0000000000187805 */ /* 0x000fe2000001ff00 */
[----:B------:R-:W3:Y:S04]  /*0f30*/  @P1 LDG.E.64 R34, desc[UR16][R8.64] ;  /* 0x0000001008221981 */ /* 0x000ee8000c1e1b00 */
[----:B------:R-:W3:Y:S04]  /*0f40*/  @P2 LDG.E.64 R26, desc[UR16][R4.64] ;  /* 0x00000010041a2981 */ /* 0x000ee8000c1e1b00 */
[----:B------:R-:W3:Y:S01]  /*0f50*/  @P3 LDG.E.64 R24, desc[UR16][R2.64] ;  /* 0x0000001002183981 */ /* 0x000ee2000c1e1b00 */
[----:B----4-:R-:W-:Y:S01]  /*0f60*/  ISETP.NE.AND P5, PT, RZ, UR11, PT ;  /* 0x0000000bff007c0c */ /* 0x010fe2000bfa5270 */
[----:B--2---:R-:W-:-:S02]  /*0f70*/  DSETP.NEU.AND P4, PT, RZ, UR20, PT ;  /* 0x00000014ff007e2a */ /* 0x004fc4000bf8d000 */
[----:B-----5:R-:W-:Y:S01]  /*0f80*/  DADD R50, -R50, 1 ;  /* 0x3ff0000032327429 */ /* 0x020fe20000000100 */
[----:B------:R-:W-:Y:S01]  /*0f90*/  UPRMT UR11, UR12, 0x8880, URZ ;  /* 0x000088800c0b7896 */ /* 0x000fe200080000ff */
[----:B------:R-:W-:Y:S01]  /*0fa0*/  IMAD R0, R37, 0x4, R0 ;  /* 0x0000000425007824 */ /* 0x000fe200078e0200 */
[----:B---3--:R-:W-:Y:S02]  /*0fb0*/  DADD R46, -RZ, -R38 ;  /* 0x00000000ff2e7229 */ /* 0x008fe40000000926 */
[----:B0-----:R-:W-:-:S08]  /*0fc0*/  DADD R40, -RZ, -R32 ;  /* 0x00000000ff287229 */ /* 0x001fd00000000920 */
[----:B------:R-:W-:Y:S02]  /*0fd0*/  FSEL R38, R38, R46, !P5 ;  /* 0x0000002e26267208 */ /* 0x000fe40006800000 */
[----:B------:R-:W-:Y:S01]  /*0fe0*/  FSEL R39, R39, R47, !P5 ;  /* 0x0000002f27277208 */ /* 0x000fe20006800000 */
[----:B------:R-:W-:Y:S02]  /*0ff0*/  DADD R44, -RZ, -R28 ;  /* 0x00000000ff2c7229 */ /* 0x000fe4000000091c */
[----:B------:R-:W-:Y:S01]  /*1000*/  DADD R48, -RZ, -R30 ;  /* 0x00000000ff307229 */ /* 0x000fe2000000091e */
[----:B------:R-:W-:Y:S02]  /*1010*/  FSEL R40, R32, R40, !P5 ;  /* 0x0000002820287208 */ /* 0x000fe40006800000 */
[----:B------:R-:W-:Y:S01]  /*1020*/  DFMA R46, R22, UR20, R38 ;  /* 0x00000014162e7c2b */ /* 0x000fe20008000026 */
[----:B------:R-:W-:-:S04]  /*1030*/  FSEL R41, R33, R41, !P5 ;  /* 0x0000002921297208 */ /* 0x000fc80006800000 */
[----:B------:R-:W-:Y:S02]  /*1040*/  FSEL R28, R28, R44, !P5 ;  /* 0x0000002c1c1c7208 */ /* 0x000fe40006800000 */
[----:B------:R-:W-:Y:S02]  /*1050*/  FSEL R29, R29, R45, !P5 ;  /* 0x0000002d1d1d7208 */ /* 0x000fe40006800000 */
[----:B------:R-:W-:Y:S02]  /*1060*/  FSEL R32, R30, R48, !P5 ;  /* 0x000000301e207208 */ /* 0x000fe40006800000 */
[----:B------:R-:W-:Y:S01]  /*1070*/  FSEL R33, R31, R49, !P5 ;  /* 0x000000311f217208 */ /* 0x000fe20006800000 */
[----:B------:R-:W-:Y:S01]  /*1080*/  DFMA R44, R14, UR20, R40 ;  /* 0x000000140e2c7c2b */ /* 0x000fe20008000028 */
[----:B------:R-:W-:Y:S01]  /*1090*/  FSEL R38, R46, R38, P4 ;  /* 0x000000262e267208 */ /* 0x000fe20002000000 */
[----:B------:R-:W-:Y:S01]  /*10a0*/  DFMA R30, R20, UR20, R28 ;  /* 0x00000014141e7c2b */ /* 0x000fe2000800001c */
[----:B------:R-:W-:Y:S01]  /*10b0*/  FSEL R39, R47, R39, P4 ;  /* 0x000000272f277208 */ /* 0x000fe20002000000 */
[----:B------:R-:W-:-:S02]  /*10c0*/  DMUL R46, R42, UR22 ;  /* 0x000000162a2e7c28 */ /* 0x000fc40008000000 */
[----:B------:R-:W-:-:S04]  /*10d0*/  DFMA R42, R18, UR20, R32 ;  /* 0x00000014122a7c2b */ /* 0x000fc80008000020 */
[----:B------:R-:W-:Y:S02]  /*10e0*/  FSEL R40, R44, R40, P4 ;  /* 0x000000282c287208 */ /* 0x000fe40002000000 */
[----:B------:R-:W-:Y:S01]  /*10f0*/  FSEL R41, R45, R41, P4 ;  /* 0x000000292d297208 */ /* 0x000fe20002000000 */
[----:B------:R-:W-:Y:S01]  /*1100*/  DMUL R44, R34, UR22 ;  /* 0x00000016222c7c28 */ /* 0x000fe20008000000 */
[----:B------:R-:W-:Y:S01]  /*1110*/  FSEL R28, R30, R28, P4 ;  /* 0x0000001c1e1c7208 */ /* 0x000fe20002000000 */
[----:B------:R-:W-:Y:S01]  /*1120*/  DFMA R34, R50, R38, R46 ;  /* 0x000000263222722b */ /* 0x000fe2000000002e */
[----:B------:R-:W-:Y:S01]  /*1130*/  FSEL R29, R31, R29, P4 ;  /* 0x0000001d1f1d7208 */ /* 0x000fe20002000000 */
[----:B------:R-:W-:Y:S01]  /*1140*/  DMUL R30, R26, UR22 ;  /* 0x000000161a1e7c28 */ /* 0x000fe20008000000 */
[----:B------:R-:W-:Y:S02]  /*1150*/  FSEL R26, R42, R32, P4 ;  /* 0x000000202a1a7208 */ /* 0x000fe40002000000 */
[----:B------:R-:W-:Y:S01]  /*1160*/  FSEL R27, R43, R33, P4 ;  /* 0x000000212b1b7208 */ /* 0x000fe20002000000 */
[----:B------:R-:W-:-:S02]  /*1170*/  DMUL R32, R24, UR22 ;  /* 0x0000001618207c28 */ /* 0x000fc40008000000 */
[----:B------:R-:W-:Y:S02]  /*1180*/  DFMA R44, R50, R40, R44 ;  /* 0x00000028322c722b */ /* 0x000fe4000000002c */
[----:B------:R-:W-:Y:S02]  /*1190*/  DFMA R38, R34, UR22, R38 ;  /* 0x0000001622267c2b */ /* 0x000fe40008000026 */
[C---:B------:R-:W-:Y:S02]  /*11a0*/  DFMA R24, R50.reuse, R28, R30 ;  /* 0x0000001c3218722b */ /* 0x040fe4000000001e */
[----:B------:R-:W-:Y:S01]  /*11b0*/  DFMA R30, R50, R26, R32 ;  /* 0x0000001a321e722b */ /* 0x000fe20000000020 */
[----:B------:R-:W-:Y:S01]  /*11c0*/  ISETP.NE.AND P4, PT, RZ, UR11, PT ;  /* 0x0000000bff007c0c */ /* 0x000fe2000bf85270 */
[----:B------:R-:W-:-:S04]  /*11d0*/  DFMA R40, R44, UR22, R40 ;  /* 0x000000162c287c2b */ /* 0x000fc80008000028 */
[----:B------:R-:W-:Y:S01]  /*11e0*/  DFMA R28, R24, UR22, R28 ;  /* 0x00000016181c7c2b */ /* 0x000fe2000800001c */
[----:B------:R-:W-:Y:S01]  /*11f0*/  FSEL R32, R34, R38, !P4 ;  /* 0x0000002622207208 */ /* 0x000fe20006000000 */
[----:B------:R-:W-:Y:S01]  /*1200*/  DFMA R26, R30, UR22, R26 ;  /* 0x000000161e1a7c2b */ /* 0x000fe2000800001a */
[----:B------:R-:W-:Y:S01]  /*1210*/  FSEL R33, R35, R39, !P4 ;  /* 0x0000002723217208 */ /* 0x000fe20006000000 */
[----:B------:R-:W-:-:S05]  /*1220*/  IMAD.MOV.U32 R39, RZ, RZ, 0x8 ;  /* 0x00000008ff277424 */ /* 0x000fca00078e00ff */
[----:B------:R-:W-:Y:S01]  /*1230*/  DFMA R22, R32, -UR18, R22 ;  /* 0x8000001220167c2b */ /* 0x000fe20008000016 */
[----:B------:R-:W-:Y:S02]  /*1240*/  FSEL R32, R44, R40, !P4 ;  /* 0x000000282c207208 */ /* 0x000fe40006000000 */
[----:B------:R-:W-:Y:S02]  /*1250*/  FSEL R33, R45, R41, !P4 ;  /* 0x000000292d217208 */ /* 0x000fe40006000000 */
[----:B------:R-:W-:Y:S02]  /*1260*/  FSEL R28, R24, R28, !P4 ;  /* 0x0000001c181c7208 */ /* 0x000fe40006000000 */
[----:B------:R-:W-:Y:S02]  /*1270*/  FSEL R29, R25, R29, !P4 ;  /* 0x0000001d191d7208 */ /* 0x000fe40006000000 */
[----:B------:R-:W-:Y:S02]  /*1280*/  FSEL R26, R30, R26, !P4 ;  /* 0x0000001a1e1a7208 */ /* 0x000fe40006000000 */
[----:B------:R-:W-:Y:S01]  /*1290*/  FSEL R27, R31, R27, !P4 ;  /* 0x0000001b1f1b7208 */ /* 0x000fe20006000000 */
[----:B------:R-:W-:Y:S01]  /*12a0*/  DFMA R32, R32, -UR18, R14 ;  /* 0x8000001220207c2b */ /* 0x000fe2000800000e */
[----:B------:R-:W-:Y:S01]  /*12b0*/  @P0 IMAD.WIDE.U32 R14, R36, R39, UR4 ;  /* 0x00000004240e0e25 */ /* 0x000fe2000f8e0027 */
[----:B------:R-:W-:-:S03]  /*12c0*/  DFMA R28, R28, -UR18, R20 ;  /* 0x800000121c1c7c2b */ /* 0x000fc60008000014 */
[----:B------:R-:W-:Y:S02]  /*12d0*/  DFMA R26, R26, -UR18, R18 ;  /* 0x800000121a1a7c2b */ /* 0x000fe40008000012 */
[----:B------:R3:W-:Y:S01]  /*12e0*/  @P1 STG.E.64 desc[UR16][R10.64], R32 ;  /* 0x000000200a001986 */ /* 0x0007e2000c101b10 */
[----:B------:R-:W-:-:S03]  /*12f0*/  @P0 IMAD.WIDE R14, R37, 0x8, R14 ;  /* 0x00000008250e0825 */ /* 0x000fc600078e020e */
[----:B------:R3:W-:Y:S04]  /*1300*/  @P0 STG.E.64 desc[UR16][R6.64], R22 ;  /* 0x0000001606000986 */ /* 0x0007e8000c101b10 */
[----:B------:R3:W-:Y:S04]  /*1310*/  @P2 STG.E.64 desc[UR16][R16.64], R28 ;  /* 0x0000001c10002986 */ /* 0x0007e8000c101b10 */
[----:B------:R3:W-:Y:S01]  /*1320*/  @P3 STG.E.64 desc[UR16][R12.64], R26 ;  /* 0x0000001a0c003986 */ /* 0x0007e2000c101b10 */
[----:B------:R-:W-:-:S03]  /*1330*/  IMAD.U32 R18, RZ, RZ, UR10 ;  /* 0x0000000aff127e24 */ /* 0x000fc6000f8e00ff */
[----:B------:R3:W-:Y:S04]  /*1340*/  @P1 STG.E.64 desc[UR16][R8.64], R44 ;  /* 0x0000002c08001986 */ /* 0x0007e8000c101b10 */
[----:B------:R3:W-:Y:S01]  /*1350*/  @P0 STG.E.64 desc[UR16][R14.64], R34 ;  /* 0x000000220e000986 */ /* 0x0007e2000c101b10 */
[----:B------:R-:W-:-:S03]  /*1360*/  ISETP.LT.U32.AND P0, PT, R0, UR28, PT ;  /* 0x0000001c00007c0c */ /* 0x000fc6000bf01070 */
[----:B------:R3:W-:Y:S04]  /*1370*/  @P2 STG.E.64 desc[UR16][R4.64], R24 ;  /* 0x0000001804002986 */ /* 0x0007e8000c101b10 */
[----:B------:R3:W-:Y:S01]  /*1380*/  @P3 STG.E.64 desc[UR16][R2.64], R30 ;  /* 0x0000001e02003986 */ /* 0x0007e2000c101b10 */
[----:B------:R-:W-:Y:S02]  /*1390*/  ISETP.LT.U32.AND P1, PT, R0, 0x10000, PT ;  /* 0x000100000000780c */ /* 0x000fe40003f21070 */
[----:B------:R-:W-:-:S13]  /*13a0*/  ISETP.GT.AND.EX P0, PT, R18, RZ, PT, P0 ;  /* 0x000000ff1200720c */ /* 0x000fda0003f04300 */
[----:B---3--:R-:W-:Y:S05]  /*13b0*/  @P0 BRA P1, `(.L_x_118) ;  /* 0xfffffff400e00947 */ /* 0x008fea000083ffff */
[----:B------:R-:W-:Y:S05]  /*13c0*/  EXIT ;  /* 0x000000000000794d */ /* 0x000fea0003800000 */
.L_x_115:
[----:B------:R-:W0:Y:S02]  /*13d0*/  LDCU.S8 UR11, c[0x0][0xffa] ;  /* 0x0001ff40ff0b77ac */ /* 0x000e240008000200 */
[----:B0-----:R-:W-:-:S09]  /*13e0*/  UISETP.NE.AND UP0, UPT, UR11, URZ, UPT ;  /* 0x000000ff0b00728c */ /* 0x001fd2000bf05270 */
[----:B------:R-:W-:Y:S05]  /*13f0*/  BRA.U !UP0, `(.L_x_119) ;  /* 0x0000000d08f07547 */ /* 0x000fea000b800000 */
[----:B------:R-:W-:Y:S01]  /*1400*/  IMAD.MOV.U32 R12, RZ, RZ, RZ ;  /* 0x000000ffff0c7224 */ /* 0x000fe200078e00ff */
[----:B------:R-:W0:Y:S01]  /*1410*/  LDCU.U8 UR13, c[0x0][0xff8] ;  /* 0x0001ff00ff0d77ac */ /* 0x000e220008000000 */
[----:B------:R-:W2:Y:S01]  /*1420*/  LDCU.64 UR14, c[0x0][0xfd0] ;  /* 0x0001fa00ff0e77ac */ /* 0x000ea20008000a00 */
[----:B------:R-:W3:Y:S04]  /*1430*/  LDCU.128 UR20, c[0x0][0xfd0] ;  /* 0x0001fa00ff1477ac */ /* 0x000ee80008000c00 */
.L_x_128:
[----:B----4-:R-:W4:Y:S01]  /*1440*/  LDC.64 R2, c[0x0][0x1000] ;  /* 0x00040000ff027b82 */ /* 0x010f220000000a00 */
[----:B------:R-:W1:Y:S01]  /*1450*/  S2R R4, SR_TID.X ;  /* 0x0000000000047919 */ /* 0x000e620000002100 */
[----:B----4-:R4:W3:Y:S01]  /*1460*/  LDG.E R0, desc[UR16][R2.64] ;  /* 0x0000001002007981 */ /* 0x0108e2000c1e1900 */
[----:B------:R-:W-:Y:S01]  /*1470*/  CS2R R10, SRZ ;  /* 0x00000000000a7805 */ /* 0x000fe2000001ff00 */
[----:B-1----:R-:W-:Y:S02]  /*1480*/  IMAD.IADD R20, R4, 0x1, R12 ;  /* 0x0000000104147824 */ /* 0x002fe400078e020c */
[----:B------:R-:W-:-:S03]  /*1490*/  IMAD.U32 R4, RZ, RZ, UR10 ;  /* 0x0000000aff047e24 */ /* 0x000fc6000f8e00ff */
[C---:B------:R-:W-:Y:S02]  /*14a0*/  ISETP.LT.U32.AND P0, PT, R20.reuse, UR28, PT ;  /* 0x0000001c14007c0c */ /* 0x040fe4000bf01070 */
[----:B------:R-:W-:Y:S02]  /*14b0*/  LEA R6, P1, R20, UR6, 0x3 ;  /* 0x0000000614067c11 */ /* 0x000fe4000f8218ff */
[----:B------:R-:W-:Y:S02]  /*14c0*/  ISETP.GT.AND.EX P0, PT, R4, RZ, PT, P0 ;  /* 0x000000ff0400720c */ /* 0x000fe40003f04300 */
[C---:B------:R-:W-:Y:S02]  /*14d0*/  LEA.HI.X R7, R20.reuse, UR7, RZ, 0x3, P1 ;  /* 0x0000000714077c11 */ /* 0x040fe400088f1cff */
[----:B------:R-:W-:-:S13]  /*14e0*/  ISETP.LT.U32.AND P0, PT, R20, 0x10000, P0 ;  /* 0x000100001400780c */ /* 0x000fda0000701070 */
[----:B------:R1:W3:Y:S01]  /*14f0*/  @P0 LDG.E.64 R10, desc[UR16][R6.64] ;  /* 0x00000010060a0981 */ /* 0x0002e2000c1e1b00 */
[--C-:B------:R-:W-:Y:S01]  /*1500*/  IMAD.IADD R21, R20, 0x1, R37.reuse ;  /* 0x0000000114157824 */ /* 0x100fe200078e0225 */
[----:B------:R-:W-:Y:S01]  /*1510*/  CS2R R22, SRZ ;  /* 0x0000000000167805 */ /* 0x000fe2000001ff00 */
[----:B----4-:R-:W-:Y:S01]  /*1520*/  IMAD.U32 R2, RZ, RZ, UR10 ;  /* 0x0000000aff027e24 */ /* 0x010fe2000f8e00ff */
[----:B------:R-:W-:Y:S01]  /*1530*/  CS2R R38, SRZ ;  /* 0x0000000000267805 */ /* 0x000fe2000001ff00 */
[C-C-:B------:R-:W-:Y:S01]  /*1540*/  IMAD.IADD R42, R21.reuse, 0x1, R37.reuse ;  /* 0x00000001152a7824 */ /* 0x140fe200078e0225 */
[----:B------:R-:W-:Y:S01]  /*1550*/  ISETP.LT.U32.AND P1, PT, R21, UR28, PT ;  /* 0x0000001c15007c0c */ /* 0x000fe2000bf21070 */
[----:B------:R-:W-:Y:S01]  /*1560*/  IMAD.MOV.U32 R3, RZ, RZ, 0x8 ;  /* 0x00000008ff037424 */ /* 0x000fe200078e00ff */
[----:B------:R-:W-:Y:S01]  /*1570*/  CS2R R26, SRZ ;  /* 0x00000000001a7805 */ /* 0x000fe2000001ff00 */
[C---:B------:R-:W-:Y:S01]  /*1580*/  IMAD.IADD R43, R42.reuse, 0x1, R37 ;  /* 0x000000012a2b7824 */ /* 0x040fe200078e0225 */
[----:B------:R-:W-:Y:S01]  /*1590*/  ISETP.LT.U32.AND P2, PT, R42, UR28, PT ;  /* 0x0000001c2a007c0c */ /* 0x000fe2000bf41070 */
[----:B------:R-:W-:Y:S01]  /*15a0*/  IMAD.MOV.U32 R19, RZ, RZ, 0x8 ;  /* 0x00000008ff137424 */ /* 0x000fe200078e00ff */
[----:B------:R-:W-:Y:S01]  /*15b0*/  ISETP.GT.AND.EX P1, PT, R2, RZ, PT, P1 ;  /* 0x000000ff0200720c */ /* 0x000fe20003f24310 */
[----:B------:R-:W-:Y:S01]  /*15c0*/  IMAD.MOV.U32 R24, RZ, RZ, 0x8 ;  /* 0x00000008ff187424 */ /* 0x000fe200078e00ff */
[----:B------:R-:W-:-:S02]  /*15d0*/  ISETP.LT.U32.AND P3, PT, R43, UR28, PT ;  /* 0x0000001c2b007c0c */ /* 0x000fc4000bf61070 */
[----:B------:R-:W-:Y:S02]  /*15e0*/  CS2R R34, SRZ ;  /* 0x0000000000227805 */ /* 0x000fe4000001ff00 */
[----:B------:R-:W-:Y:S01]  /*15f0*/  ISETP.GT.AND.EX P2, PT, R2, RZ, PT, P2 ;  /* 0x000000ff0200720c */ /* 0x000fe20003f44320 */
[----:B------:R-:W-:Y:S01]  /*1600*/  IMAD.WIDE.U32 R2, R20, R3, UR8 ;  /* 0x0000000814027e25 */ /* 0x000fe2000f8e0003 */
[----:B------:R-:W-:Y:S02]  /*1610*/  ISETP.GT.AND.EX P3, PT, R4, RZ, PT, P3 ;  /* 0x000000ff0400720c */ /* 0x000fe40003f64330 */
[----:B------:R-:W-:Y:S02]  /*1620*/  CS2R R32, SRZ ;  /* 0x0000000000207805 */ /* 0x000fe4000001ff00 */
[----:B------:R-:W-:Y:S01]  /*1630*/  ISETP.LT.U32.AND P1, PT, R21, 0x10000, P1 ;  /* 0x000100001500780c */ /* 0x000fe20000f21070 */
[C---:B------:R-:W-:Y:S01]  /*1640*/  IMAD.WIDE.U32 R18, R42.reuse, R19, UR8 ;  /* 0x000000082a127e25 */ /* 0x040fe2000f8e0013 */
[----:B------:R-:W-:Y:S01]  /*1650*/  ISETP.LT.U32.AND P2, PT, R42, 0x10000, P2 ;  /* 0x000100002a00780c */ /* 0x000fe20001741070 */
[----:B------:R4:W5:Y:S01]  /*1660*/  @P0 LDG.E.64 R26, desc[UR16][R2.64] ;  /* 0x00000010021a0981 */ /* 0x000962000c1e1b00 */
[----:B------:R-:W-:Y:S01]  /*1670*/  ISETP.LT.U32.AND P3, PT, R43, 0x10000, P3 ;  /* 0x000100002b00780c */ /* 0x000fe20001f61070 */
[----:B------:R-:W-:Y:S01]  /*1680*/  IMAD.WIDE R16, R37, 0x8, R2 ;  /* 0x0000000825107825 */ /* 0x000fe200078e0202 */
[----:B------:R-:W-:-:S02]  /*1690*/  LEA R14, P5, R43, UR6, 0x3 ;  /* 0x000000062b0e7c11 */ /* 0x000fc4000f8a18ff */
[----:B------:R-:W-:Y:S01]  /*16a0*/  CS2R R4, SRZ ;  /* 0x0000000000047805 */ /* 0x000fe2000001ff00 */
[C---:B------:R-:W-:Y:S01]  /*16b0*/  IMAD.WIDE.U32 R24, R43.reuse, R24, UR8 ;  /* 0x000000082b187e25 */ /* 0x040fe2000f8e0018 */
[----:B------:R-:W-:-:S03]  /*16c0*/  LEA.HI.X R15, R43, UR7, RZ, 0x3, P5 ;  /* 0x000000072b0f7c11 */ /* 0x000fc6000a8f1cff */
[----:B------:R-:W5:Y:S01]  /*16d0*/  @P1 LDG.E.64 R22, desc[UR16][R16.64] ;  /* 0x0000001010161981 */ /* 0x000f62000c1e1b00 */
[----:B-1----:R-:W-:-:S03]  /*16e0*/  IMAD.WIDE R6, R37, 0x8, R6 ;  /* 0x0000000825067825 */ /* 0x002fc600078e0206 */
[----:B------:R-:W5:Y:S04]  /*16f0*/  @P2 LDG.E.64 R38, desc[UR16][R18.64] ;  /* 0x0000001012262981 */ /* 0x000f68000c1e1b00 */
[----:B------:R-:W5:Y:S04]  /*1700*/  @P3 LDG.E.64 R34, desc[UR16][R24.64] ;  /* 0x0000001018223981 */ /* 0x000f68000c1e1b00 */
[----:B------:R-:W5:Y:S01]  /*1710*/  @P3 LDG.E.64 R32, desc[UR16][R14.64] ;  /* 0x000000100e203981 */ /* 0x000f62000c1e1b00 */
[----:B----4-:R-:W-:-:S03]  /*1720*/  IMAD.MOV.U32 R2, RZ, RZ, 0x1 ;  /* 0x00000001ff027424 */ /* 0x010fc600078e00ff */
[----:B------:R1:W5:Y:S01]  /*1730*/  @P1 LDG.E.64 R4, desc[UR16][R6.64] ;  /* 0x0000001006041981 */ /* 0x000362000c1e1b00 */
[C---:B------:R-:W-:Y:S02]  /*1740*/  LEA R8, P4, R42.reuse, UR6, 0x3 ;  /* 0x000000062a087c11 */ /* 0x040fe4000f8818ff */
[----:B------:R-:W-:Y:S02]  /*1750*/  CS2R R40, SRZ ;  /* 0x0000000000287805 */ /* 0x000fe4000001ff00 */
[----:B------:R-:W-:-:S05]  /*1760*/  LEA.HI.X R9, R42, UR7, RZ, 0x3, P4 ;  /* 0x000000072a097c11 */ /* 0x000fca000a0f1cff */
[----:B------:R4:W5:Y:S01]  /*1770*/  @P2 LDG.E.64 R40, desc[UR16][R8.64] ;  /* 0x0000001008282981 */ /* 0x000962000c1e1b00 */
[----:B--2---:R-:W-:Y:S01]  /*1780*/  DSETP.NEU.AND P4, PT, RZ, UR14, PT ;  /* 0x0000000eff007e2a */ /* 0x004fe2000bf8d000 */
[----:B0-----:R-:W-:Y:S01]  /*1790*/  UPRMT UR11, UR13, 0x8880, URZ ;  /* 0x000088800d0b7896 */ /* 0x001fe200080000ff */
[----:B------:R-:W-:Y:S01]  /*17a0*/  LOP3.LUT R13, R13, 0xfffffffd, RZ, 0xc0, !PT ;  /* 0xfffffffd0d0d7812 */ /* 0x000fe200078ec0ff */
[----:B------:R-:W0:Y:S11]  /*17b0*/  LDCU.S8 UR12, c[0x0][0xff9] ;  /* 0x0001ff20ff0c77ac */ /* 0x000e360008000200 */
[----:B------:R-:W-:-:S02]  /*17c0*/  @P4 LOP3.LUT R13, R13, 0x2, RZ, 0xfc, !PT ;  /* 0x000000020d0d4812 */ /* 0x000fc400078efcff */
[----:B------:R-:W-:Y:S02]  /*17d0*/  ISETP.NE.AND P4, PT, RZ, UR11, PT ;  /* 0x0000000bff007c0c */ /* 0x000fe4000bf85270 */
[----:B------:R-:W-:-:S11]  /*17e0*/  LOP3.LUT R13, R13, 0xfffffffe, RZ, 0xc0, !PT ;  /* 0xfffffffe0d0d7812 */ /* 0x000fd600078ec0ff */
[----:B------:R-:W-:Y:S01]  /*17f0*/  @P4 LOP3.LUT R13, R13, 0x1, RZ, 0xfc, !PT ;  /* 0x000000010d0d4812 */ /* 0x000fe200078efcff */
[----:B------:R-:W-:Y:S01]  /*1800*/  BSSY.RECONVERGENT B1, `(.L_x_120) ;  /* 0x0000018000017945 */ /* 0x000fe20003800200 */
[----:B0-----:R-:W-:Y:S01]  /*1810*/  ISETP.NE.AND P5, PT, RZ, UR12, PT ;  /* 0x0000000cff007c0c */ /* 0x001fe2000bfa5270 */
[----:B---3--:R-:W-:-:S04]  /*1820*/  FMUL.FTZ R0, R0, 1 ;  /* 0x3f80000000007820 */ /* 0x008fc80000410000 */
[----:B------:R-:W0:Y:S08]  /*1830*/  F2F.F64.F32 R30, R0 ;  /* 0x00000000001e7310 */ /* 0x000e300000201800 */
[----:B0-----:R-:W1:Y:S02]  /*1840*/  MUFU.RCP64H R3, R31 ;  /* 0x0000001f00037308 */ /* 0x001e640000001800 */
[----:B-1----:R-:W-:-:S08]  /*1850*/  DFMA R6, -R30, R2, 1 ;  /* 0x3ff000001e06742b */ /* 0x002fd00000000102 */
[----:B------:R-:W-:-:S08]  /*1860*/  DFMA R6, R6, R6, R6 ;  /* 0x000000060606722b */ /* 0x000fd00000000006 */
[----:B------:R-:W-:-:S08]  /*1870*/  DFMA R6, R2, R6, R2 ;  /* 0x000000060206722b */ /* 0x000fd00000000002 */
[----:B------:R-:W-:-:S08]  /*1880*/  DFMA R2, -R30, R6, 1 ;  /* 0x3ff000001e02742b */ /* 0x000fd00000000106 */
[----:B------:R-:W-:-:S08]  /*1890*/  DFMA R2, R6, R2, R6 ;  /* 0x000000020602722b */ /* 0x000fd00000000006 */
[----:B----4-:R-:W-:-:S08]  /*18a0*/  DMUL R8, R2, R10 ;  /* 0x0000000a02087228 */ /* 0x010fd00000000000 */
[----:B------:R-:W-:-:S08]  /*18b0*/  DFMA R6, -R30, R8, R10 ;  /* 0x000000081e06722b */ /* 0x000fd0000000010a */
[----:B------:R-:W-:Y:S01]  /*18c0*/  DFMA R8, R2, R6, R8 ;  /* 0x000000060208722b */ /* 0x000fe20000000008 */
[----:B------:R-:W-:-:S09]  /*18d0*/  FSETP.GEU.AND P4, PT, |R11|, 6.5827683646048100446e-37, PT ;  /* 0x036000000b00780b */ /* 0x000fd20003f8e200 */
[----:B------:R-:W-:-:S05]  /*18e0*/  FFMA R0, RZ, R31, R9 ;  /* 0x0000001fff007223 */ /* 0x000fca0000000009 */
[----:B------:R-:W-:-:S13]  /*18f0*/  FSETP.GT.AND P6, PT, |R0|, 1.469367938527859385e-39, PT ;  /* 0x001000000000780b */ /* 0x000fda0003fc4200 */
[----:B------:R-:W-:Y:S05]  /*1900*/  @P6 BRA P4, `(.L_x_121) ;  /* 0x00000000001c6947 */ /* 0x000fea0002000000 */
[----:B------:R-:W-:Y:S01]  /*1910*/  IMAD.MOV.U32 R3, RZ, RZ, R10 ;  /* 0x000000ffff037224 */ /* 0x000fe200078e000a */
[----:B------:R-:W-:Y:S01]  /*1920*/  MOV R36, 0x1960 ;  /* 0x0000196000247802 */ /* 0x000fe20000000f00 */
[----:B------:R-:W-:Y:S02]  /*1930*/  IMAD.MOV.U32 R2, RZ, RZ, R30 ;  /* 0x000000ffff027224 */ /* 0x000fe400078e001e */
[----:B------:R-:W-:-:S07]  /*1940*/  IMAD.MOV.U32 R0, RZ, RZ, R31 ;  /* 0x000000ffff007224 */ /* 0x000fce00078e001f */
[----:B-----5:R-:W-:Y:S05]  /*1950*/  CALL.REL.NOINC `($__internal_1_$__cuda_sm20_div_rn_f64_full) ;  /* 0x0000003800d07944 */ /* 0x020fea0003c00000 */
[----:B------:R-:W-:Y:S02]  /*1960*/  IMAD.MOV.U32 R8, RZ, RZ, R10 ;  /* 0x000000ffff087224 */ /* 0x000fe400078e000a */
[----:B------:R-:W-:-:S07]  /*1970*/  IMAD.MOV.U32 R9, RZ, RZ, R11 ;  /* 0x000000ffff097224 */ /* 0x000fce00078e000b */
.L_x_121:
[----:B------:R-:W-:Y:S05]  /*1980*/  BSYNC.RECONVERGENT B1 ;  /* 0x0000000000017941 */ /* 0x000fea0003800200 */
.L_x_120:
[----:B------:R-:W0:Y:S01]  /*1990*/  MUFU.RCP64H R3, R31 ;  /* 0x0000001f00037308 */ /* 0x000e220000001800 */
[----:B------:R-:W-:Y:S01]  /*19a0*/  IMAD.MOV.U32 R2, RZ, RZ, 0x1 ;  /* 0x00000001ff027424 */ /* 0x000fe200078e00ff */
[----:B------:R-:W-:Y:S01]  /*19b0*/  DSETP.NEU.AND P6, PT, RZ, UR14, PT ;  /* 0x0000000eff007e2a */ /* 0x000fe2000bfcd000 */
[----:B------:R-:W-:Y:S01]  /*19c0*/  LOP3.LUT P4, RZ, R13, 0x1, RZ, 0xc0, !PT ;  /* 0x000000010dff7812 */ /* 0x000fe2000788c0ff */
[----:B------:R-:W-:Y:S03]  /*19d0*/  BSSY.RECONVERGENT B1, `(.L_x_122) ;  /* 0x000001f000017945 */ /* 0x000fe60003800200 */
[----:B0-----:R-:W-:-:S08]  /*19e0*/  DFMA R6, -R30, R2, 1 ;  /* 0x3ff000001e06742b */ /* 0x001fd00000000102 */
[----:B------:R-:W-:-:S08]  /*19f0*/  DFMA R6, R6, R6, R6 ;  /* 0x000000060606722b */ /* 0x000fd00000000006 */
[----:B------:R-:W-:Y:S02]  /*1a00*/  DFMA R6, R2, R6, R2 ;  /* 0x000000060206722b */ /* 0x000fe40000000002 */
[----:B------:R-:W-:-:S06]  /*1a10*/  DADD R2, -RZ, -R8 ;  /* 0x00000000ff027229 */ /* 0x000fcc0000000908 */
[----:B------:R-:W-:-:S04]  /*1a20*/  DFMA R14, -R30, R6, 1 ;  /* 0x3ff000001e0e742b */ /* 0x000fc80000000106 */
[----:B------:R-:W-:Y:S02]  /*1a30*/  FSEL R10, R8, R2, !P5 ;  /* 0x00000002080a7208 */ /* 0x000fe40006800000 */
[----:B------:R-:W-:Y:S02]  /*1a40*/  FSEL R11, R9, R3, !P5 ;  /* 0x00000003090b7208 */ /* 0x000fe40006800000 */
[----:B------:R-:W-:-:S04]  /*1a50*/  DFMA R14, R6, R14, R6 ;  /* 0x0000000e060e722b */ /* 0x000fc80000000006 */
[----:B-----5:R-:W-:-:S04]  /*1a60*/  DFMA R2, R26, UR20, R10 ;  /* 0x000000141a027c2b */ /* 0x020fc8000800000a */
[----:B------:R-:W-:-:S06]  /*1a70*/  DMUL R6, R14, R4 ;  /* 0x000000040e067228 */ /* 0x000fcc0000000000 */
[----:B------:R-:W-:Y:S02]  /*1a80*/  FSEL R28, R2, R10, P6 ;  /* 0x0000000a021c7208 */ /* 0x000fe40003000000 */
[----:B------:R-:W-:Y:S01]  /*1a90*/  FSEL R29, R3, R11, P6 ;  /* 0x0000000b031d7208 */ /* 0x000fe20003000000 */
[----:B------:R-:W-:-:S05]  /*1aa0*/  DFMA R10, -R30, R6, R4 ;  /* 0x000000061e0a722b */ /* 0x000fca0000000104 */
[----:B------:R-:W-:-:S03]  /*1ab0*/  DFMA R2, R28, UR22, R28 ;  /* 0x000000161c027c2b */ /* 0x000fc6000800001c */
[----:B------:R-:W-:-:S07]  /*1ac0*/  DFMA R6, R14, R10, R6 ;  /* 0x0000000a0e06722b */ /* 0x000fce0000000006 */
[----:B------:R-:W-:Y:S02]  /*1ad0*/  FSEL R2, R28, R2, !P4 ;  /* 0x000000021c027208 */ /* 0x000fe40006000000 */
[----:B------:R-:W-:Y:S01]  /*1ae0*/  FSEL R3, R29, R3, !P4 ;  /* 0x000000031d037208 */ /* 0x000fe20006000000 */
[----:B------:R-:W-:Y:S01]  /*1af0*/  FFMA R0, RZ, R31, R7 ;  /* 0x0000001fff007223 */ /* 0x000fe20000000007 */
[----:B------:R-:W-:-:S04]  /*1b00*/  FSETP.GEU.AND P4, PT, |R5|, 6.5827683646048100446e-37, PT ;  /* 0x036000000500780b */ /* 0x000fc80003f8e200 */
[----:B------:R-:W-:Y:S01]  /*1b10*/  FSETP.GT.AND P6, PT, |R0|, 1.469367938527859385e-39, PT ;  /* 0x001000000000780b */ /* 0x000fe20003fc4200 */
[----:B------:R-:W-:-:S12]  /*1b20*/  DFMA R26, R2, -UR18, R26 ;  /* 0x80000012021a7c2b */ /* 0x000fd8000800001a */
[----:B------:R-:W-:Y:S05]  /*1b30*/  @P6 BRA P4, `(.L_x_123) ;  /* 0x0000000000206947 */ /* 0x000fea0002000000 */
[----:B------:R-:W-:Y:S01]  /*1b40*/  IMAD.MOV.U32 R3, RZ, RZ, R4 ;  /* 0x000000ffff037224 */ /* 0x000fe200078e0004 */
[----:B------:R-:W-:Y:S01]  /*1b50*/  MOV R36, 0x1ba0 ;  /* 0x00001ba000247802 */ /* 0x000fe20000000f00 */
[----:B------:R-:W-:Y:S02]  /*1b60*/  IMAD.MOV.U32 R11, RZ, RZ, R5 ;  /* 0x000000ffff0b7224 */ /* 0x000fe400078e0005 */
[----:B------:R-:W-:Y:S02]  /*1b70*/  IMAD.MOV.U32 R2, RZ, RZ, R30 ;  /* 0x000000ffff027224 */ /* 0x000fe400078e001e */
[----:B------:R-:W-:-:S07]  /*1b80*/  IMAD.MOV.U32 R0, RZ, RZ, R31 ;  /* 0x000000ffff007224 */ /* 0x000fce00078e001f */
[----:B------:R-:W-:Y:S05]  /*1b90*/  CALL.REL.NOINC `($__internal_1_$__cuda_sm20_div_rn_f64_full) ;  /* 0x0000003800407944 */ /* 0x000fea0003c00000 */
[----:B------:R-:W-:Y:S02]  /*1ba0*/  IMAD.MOV.U32 R6, RZ, RZ, R10 ;  /* 0x000000ffff067224 */ /* 0x000fe400078e000a */
[----:B------:R-:W-:-:S07]  /*1bb0*/  IMAD.MOV.U32 R7, RZ, RZ, R11 ;  /* 0x000000ffff077224 */ /* 0x000fce00078e000b */
.L_x_123:
[----:B------:R-:W-:Y:S05]  /*1bc0*/  BSYNC.RECONVERGENT B1 ;  /* 0x0000000000017941 */ /* 0x000fea0003800200 */
.L_x_122:
        /* <DEDUP_REMOVED lines=13> */
[----:B------:R-:W-:-:S04]  /*1ca0*/  DFMA R2, R22, UR20, R10 ;  /* 0x0000001416027c2b */ /* 0x000fc8000800000a */
        /* <DEDUP_REMOVED lines=21> */
.L_x_125:
[----:B------:R-:W-:Y:S05]  /*1e00*/  BSYNC.RECONVERGENT B1 ;  /* 0x0000000000017941 */ /* 0x000fea0003800200 */
.L_x_124:
        /* <DEDUP_REMOVED lines=33> */
.L_x_127:
[----:B------:R-:W-:Y:S05]  /*2020*/  BSYNC.RECONVERGENT B1 ;  /* 0x0000000000017941 */ /* 0x000fea0003800200 */
.L_x_126:
[----:B------:R-:W-:Y:S01]  /*2030*/  DADD R2, -RZ, -R10 ;  /* 0x00000000ff027229 */ /* 0x000fe2000000090a */
[----:B------:R-:W-:Y:S01]  /*2040*/  LOP3.LUT P6, RZ, R13, 0x1, RZ, 0xc0, !PT ;  /* 0x000000010dff7812 */ /* 0x000fe200078cc0ff */
[----:B------:R-:W-:Y:S01]  /*2050*/  DSETP.NEU.AND P4, PT, RZ, UR14, PT ;  /* 0x0000000eff007e2a */ /* 0x000fe2000bf8d000 */
[----:B------:R-:W-:Y:S02]  /*2060*/  IMAD R12, R37, 0x4, R12 ;  /* 0x00000004250c7824 */ /* 0x000fe400078e020c */
[----:B------:R-:W-:-:S05]  /*2070*/  IMAD.U32 R0, RZ, RZ, UR10 ;  /* 0x0000000aff007e24 */ /* 0x000fca000f8e00ff */
[----:B------:R-:W-:Y:S02]  /*2080*/  FSEL R14, R10, R2, !P5 ;  /* 0x000000020a0e7208 */ /* 0x000fe40006800000 */
[----:B------:R-:W-:Y:S02]  /*2090*/  FSEL R15, R11, R3, !P5 ;  /* 0x000000030b0f7208 */ /* 0x000fe40006800000 */
[----:B------:R-:W-:-:S04]  /*20a0*/  @P1 LEA R16, P5, R20, UR8, 0x3 ;  /* 0x0000000814101c11 */ /* 0x000fc8000f8a18ff */
[----:B------:R-:W-:Y:S01]  /*20b0*/  DFMA R2, R34, UR20, R14 ;  /* 0x0000001422027c2b */ /* 0x000fe2000800000e */
[----:B------:R-:W-:Y:S02]  /*20c0*/  @P1 LEA.HI.X R17, R20, UR9, RZ, 0x3, P5 ;  /* 0x0000000914111c11 */ /* 0x000fe4000a8f1cff */
[----:B------:R-:W-:Y:S01]  /*20d0*/  @P3 LEA R32, P5, R43, UR8, 0x3 ;  /* 0x000000082b203c11 */ /* 0x000fe2000f8a18ff */
[----:B------:R-:W-:-:S03]  /*20e0*/  @P1 IMAD.WIDE R16, R37, 0x8, R16 ;  /* 0x0000000825101825 */ /* 0x000fc600078e0210 */
[----:B------:R-:W-:-:S03]  /*20f0*/  @P3 LEA.HI.X R33, R43, UR9, RZ, 0x3, P5 ;  /* 0x000000092b213c11 */ /* 0x000fc6000a8f1cff */
[----:B------:R-:W-:Y:S02]  /*2100*/  FSEL R2, R2, R14, P4 ;  /* 0x0000000e02027208 */ /* 0x000fe40002000000 */
[----:B------:R-:W-:Y:S02]  /*2110*/  FSEL R3, R3, R15, P4 ;  /* 0x0000000f03037208 */ /* 0x000fe40002000000 */
[----:B------:R-:W-:-:S04]  /*2120*/  @P0 LEA R18, P4, R20, UR8, 0x3 ;  /* 0x0000000814120c11 */ /* 0x000fc8000f8818ff */
[----:B------:R-:W-:Y:S01]  /*2130*/  DFMA R14, R2, UR22, R2 ;  /* 0x00000016020e7c2b */ /* 0x000fe20008000002 */
[----:B------:R-:W-:Y:S02]  /*2140*/  @P0 LEA.HI.X R19, R20, UR9, RZ, 0x3, P4 ;  /* 0x0000000914130c11 */ /* 0x000fe4000a0f1cff */
[----:B------:R-:W-:-:S03]  /*2150*/  @P2 LEA R30, P4, R42, UR8, 0x3 ;  /* 0x000000082a1e2c11 */ /* 0x000fc6000f8818ff */
[----:B------:R0:W-:Y:S01]  /*2160*/  @P0 STG.E.64 desc[UR16][R18.64], R26 ;  /* 0x0000001a12000986 */ /* 0x0001e2000c101b10 */
[----:B------:R-:W-:Y:S02]  /*2170*/  @P2 LEA.HI.X R31, R42, UR9, RZ, 0x3, P4 ;  /* 0x000000092a1f2c11 */ /* 0x000fe4000a0f1cff */
[----:B------:R-:W-:Y:S01]  /*2180*/  @P0 LEA R44, P4, R20, UR6, 0x3 ;  /* 0x00000006142c0c11 */ /* 0x000fe2000f8818ff */
[----:B------:R1:W-:Y:S01]  /*2190*/  @P1 STG.E.64 desc[UR16][R16.64], R22 ;  /* 0x0000001610001986 */ /* 0x0003e2000c101b10 */
[----:B------:R-:W-:Y:S02]  /*21a0*/  FSEL R14, R2, R14, !P6 ;  /* 0x0000000e020e7208 */ /* 0x000fe40007000000 */
[----:B------:R-:W-:Y:S01]  /*21b0*/  FSEL R15, R3, R15, !P6 ;  /* 0x0000000f030f7208 */ /* 0x000fe20007000000 */
[----:B------:R2:W-:Y:S01]  /*21c0*/  @P2 STG.E.64 desc[UR16][R30.64], R38 ;  /* 0x000000261e002986 */ /* 0x0005e2000c101b10 */
[----:B------:R-:W-:-:S04]  /*21d0*/  @P0 LEA.HI.X R45, R20, UR7, RZ, 0x3, P4 ;  /* 0x00000007142d0c11 */ /* 0x000fc8000a0f1cff */
[----:B------:R-:W-:Y:S01]  /*21e0*/  DFMA R34, R14, -UR18, R34 ;  /* 0x800000120e227c2b */ /* 0x000fe20008000022 */
[----:B0-----:R-:W-:Y:S02]  /*21f0*/  @P2 LEA R18, P5, R42, UR6, 0x3 ;  /* 0x000000062a122c11 */ /* 0x001fe4000f8a18ff */
[C---:B------:R-:W-:Y:S02]  /*2200*/  @P1 LEA R14, P6, R20.reuse, UR6, 0x3 ;  /* 0x00000006140e1c11 */ /* 0x040fe4000f8c18ff */
[----:B-1----:R-:W-:Y:S02]  /*2210*/  @P3 LEA R16, P4, R43, UR6, 0x3 ;  /* 0x000000062b103c11 */ /* 0x002fe4000f8818ff */
[C---:B------:R-:W-:Y:S01]  /*2220*/  @P1 LEA.HI.X R15, R20.reuse, UR7, RZ, 0x3, P6 ;  /* 0x00000007140f1c11 */ /* 0x040fe2000b0f1cff */
[----:B------:R4:W-:Y:S01]  /*2230*/  @P3 STG.E.64 desc[UR16][R32.64], R34 ;  /* 0x0000002220003986 */ /* 0x0009e2000c101b10 */
[----:B------:R-:W-:Y:S02]  /*2240*/  @P0 LEA R22, P6, R20, UR4, 0x3 ;  /* 0x0000000414160c11 */ /* 0x000fe4000f8c18ff */
[----:B------:R-:W-:Y:S01]  /*2250*/  @P2 LEA.HI.X R19, R42, UR7, RZ, 0x3, P5 ;  /* 0x000000072a132c11 */ /* 0x000fe2000a8f1cff */
[----:B------:R-:W-:Y:S01]  /*2260*/  @P1 IMAD.WIDE R14, R37, 0x8, R14 ;  /* 0x00000008250e1825 */ /* 0x000fe200078e020e */
[----:B------:R-:W-:Y:S01]  /*2270*/  @P3 LEA.HI.X R17, R43, UR7, RZ, 0x3, P4 ;  /* 0x000000072b113c11 */ /* 0x000fe2000a0f1cff */
[----:B------:R4:W-:Y:S01]  /*2280*/  @P0 STG.E.64 desc[UR16][R44.64], R8 ;  /* 0x000000082c000986 */ /* 0x0009e2000c101b10 */
[----:B------:R-:W-:-:S02]  /*2290*/  @P1 LEA R26, P5, R21, UR4, 0x3 ;  /* 0x00000004151a1c11 */ /* 0x000fc4000f8a18ff */
[----:B--2---:R-:W-:Y:S01]  /*22a0*/  @P2 LEA R30, P4, R42, UR4, 0x3 ;  /* 0x000000042a1e2c11 */ /* 0x004fe2000f8818ff */
[----:B------:R4:W-:Y:S01]  /*22b0*/  @P1 STG.E.64 desc[UR16][R14.64], R6 ;  /* 0x000000060e001986 */ /* 0x0009e2000c101b10 */
[----:B------:R-:W-:Y:S02]  /*22c0*/  @P0 LEA.HI.X R23, R20, UR5, RZ, 0x3, P6 ;  /* 0x0000000514170c11 */ /* 0x000fe4000b0f1cff */
[----:B------:R-:W-:Y:S01]  /*22d0*/  @P3 LEA R20, P6, R43, UR4, 0x3 ;  /* 0x000000042b143c11 */ /* 0x000fe2000f8c18ff */
[----:B------:R4:W-:Y:S01]  /*22e0*/  @P2 STG.E.64 desc[UR16][R18.64], R4 ;  /* 0x0000000412002986 */ /* 0x0009e2000c101b10 */
[----:B------:R-:W-:Y:S02]  /*22f0*/  @P1 LEA.HI.X R27, R21, UR5, RZ, 0x3, P5 ;  /* 0x00000005151b1c11 */ /* 0x000fe4000a8f1cff */
[----:B------:R-:W-:Y:S01]  /*2300*/  @P2 LEA.HI.X R31, R42, UR5, RZ, 0x3, P4 ;  /* 0x000000052a1f2c11 */ /* 0x000fe2000a0f1cff */
[----:B------:R4:W-:Y:S01]  /*2310*/  @P3 STG.E.64 desc[UR16][R16.64], R10 ;  /* 0x0000000a10003986 */ /* 0x0009e2000c101b10 */
[----:B------:R-:W-:-:S03]  /*2320*/  @P3 LEA.HI.X R21, R43, UR5, RZ, 0x3, P6 ;  /* 0x000000052b153c11 */ /* 0x000fc6000b0f1cff */
[----:B------:R4:W-:Y:S01]  /*2330*/  @P0 STG.E.64 desc[UR16][R22.64], R28 ;  /* 0x0000001c16000986 */ /* 0x0009e2000c101b10 */
[----:B------:R-:W-:-:S03]  /*2340*/  ISETP.LT.U32.AND P0, PT, R12, UR28, PT ;  /* 0x0000001c0c007c0c */ /* 0x000fc6000bf01070 */
[----:B------:R4:W-:Y:S01]  /*2350*/  @P1 STG.E.64 desc[UR16][R26.64], R24 ;  /* 0x000000181a001986 */ /* 0x0009e2000c101b10 */
[----:B------:R-:W-:Y:S02]  /*2360*/  ISETP.LT.U32.AND P1, PT, R12, 0x10000, PT ;  /* 0x000100000c00780c */ /* 0x000fe40003f21070 */
[----:B------:R-:W-:Y:S01]  /*2370*/  ISETP.GT.AND.EX P0, PT, R0, RZ, PT, P0 ;  /* 0x000000ff0000720c */ /* 0x000fe20003f04300 */
[----:B------:R4:W-:Y:S04]  /*2380*/  @P2 STG.E.64 desc[UR16][R30.64], R40 ;  /* 0x000000281e002986 */ /* 0x0009e8000c101b10 */
[----:B------:R4:W-:Y:S08]  /*2390*/  @P3 STG.E.64 desc[UR16][R20.64], R2 ;  /* 0x0000000214003986 */ /* 0x0009f0000c101b10 */
[----:B------:R-:W-:Y:S05]  /*23a0*/  @P0 BRA P1, `(.L_x_128) ;  /* 0xfffffff000240947 */ /* 0x000fea000083ffff */
[----:B------:R-:W-:Y:S05]  /*23b0*/  EXIT ;  /* 0x000000000000794d */ /* 0x000fea0003800000 */
.L_x_119:
[----:B------:R-:W-:Y:S01]  /*23c0*/  IMAD.MOV.U32 R12, RZ, RZ, RZ ;  /* 0x000000ffff0c7224 */ /* 0x000fe200078e00ff */
[----:B------:R-:W0:Y:S01]  /*23d0*/  LDCU.U8 UR13, c[0x0][0xff8] ;  /* 0x0001ff00ff0d77ac */ /* 0x000e220008000000 */
[----:B------:R-:W2:Y:S01]  /*23e0*/  LDCU.64 UR14, c[0x0][0xfd0] ;  /* 0x0001fa00ff0e77ac */ /* 0x000ea20008000a00 */
[----:B------:R-:W3:Y:S04]  /*23f0*/  LDCU.128 UR20, c[0x0][0xfd0] ;  /* 0x0001fa00ff1477ac */ /* 0x000ee80008000c00 */
.L_x_137:
[----:B----4-:R-:W4:Y:S01]  /*2400*/  LDC.64 R2, c[0x0][0x1000] ;  /* 0x00040000ff027b82 */ /* 0x010f220000000a00 */
[----:B------:R-:W1:Y:S01]  /*2410*/  S2R R4, SR_TID.X ;  /* 0x0000000000047919 */ /* 0x000e620000002100 */
[----:B----4-:R4:W3:Y:S01]  /*2420*/  LDG.E R0, desc[UR16][R2.64] ;  /* 0x0000001002007981 */ /* 0x0108e2000c1e1900 */
[----:B------:R-:W-:Y:S01]  /*2430*/  IMAD.U32 R5, RZ, RZ, UR10 ;  /* 0x0000000aff057e24 */ /* 0x000fe2000f8e00ff */
[----:B------:R-:W-:Y:S01]  /*2440*/  CS2R R10, SRZ ;  /* 0x00000000000a7805 */ /* 0x000fe2000001ff00 */
[----:B-1----:R-:W-:Y:S02]  /*2450*/  IMAD.IADD R6, R4, 0x1, R12 ;  /* 0x0000000104067824 */ /* 0x002fe400078e020c */
[----:B------:R-:W-:Y:S02]  /*2460*/  IMAD.U32 R4, RZ, RZ, UR10 ;  /* 0x0000000aff047e24 */ /* 0x000fe4000f8e00ff */
[C---:B------:R-:W-:Y:S01]  /*2470*/  IMAD.IADD R8, R6.reuse, 0x1, R37 ;  /* 0x0000000106087824 */ /* 0x040fe200078e0225 */
[----:B------:R-:W-:Y:S01]  /*2480*/  ISETP.LT.U32.AND P2, PT, R6, UR28, PT ;  /* 0x0000001c06007c0c */ /* 0x000fe2000bf41070 */
[----:B----4-:R-:W-:-:S02]  /*2490*/  IMAD.U32 R2, RZ, RZ, UR10 ;  /* 0x0000000aff027e24 */ /* 0x010fc4000f8e00ff */
[----:B------:R-:W-:Y:S01]  /*24a0*/  IMAD.IADD R28, R8, 0x1, R37 ;  /* 0x00000001081c7824 */ /* 0x000fe200078e0225 */
[----:B------:R-:W-:Y:S01]  /*24b0*/  ISETP.GT.AND.EX P2, PT, R4, RZ, PT, P2 ;  /* 0x000000ff0400720c */ /* 0x000fe20003f44320 */
[----:B------:R-:W-:Y:S01]  /*24c0*/  IMAD.MOV.U32 R3, RZ, RZ, 0x8 ;  /* 0x00000008ff037424 */ /* 0x000fe200078e00ff */
[----:B------:R-:W-:Y:S02]  /*24d0*/  ISETP.LT.U32.AND P0, PT, R8, UR28, PT ;  /* 0x0000001c08007c0c */ /* 0x000fe4000bf01070 */
[C---:B------:R-:W-:Y:S02]  /*24e0*/  ISETP.LT.U32.AND P2, PT, R6.reuse, 0x10000, P2 ;  /* 0x000100000600780c */ /* 0x040fe40001741070 */
[C---:B------:R-:W-:Y:S02]  /*24f0*/  LEA R4, P3, R6.reuse, UR6, 0x3 ;  /* 0x0000000606047c11 */ /* 0x040fe4000f8618ff */
[----:B------:R-:W-:Y:S02]  /*2500*/  ISETP.GT.AND.EX P0, PT, R5, RZ, PT, P0 ;  /* 0x000000ff0500720c */ /* 0x000fe40003f04300 */
[----:B------:R-:W-:-:S02]  /*2510*/  LEA.HI.X R5, R6, UR7, RZ, 0x3, P3 ;  /* 0x0000000706057c11 */ /* 0x000fc400098f1cff */
[----:B------:R-:W-:Y:S02]  /*2520*/  ISETP.LT.U32.AND P1, PT, R28, UR28, PT ;  /* 0x0000001c1c007c0c */ /* 0x000fe4000bf21070 */
[----:B------:R-:W-:Y:S02]  /*2530*/  ISETP.LT.U32.AND P0, PT, R8, 0x10000, P0 ;  /* 0x000100000800780c */ /* 0x000fe40000701070 */
[----:B------:R-:W-:Y:S01]  /*2540*/  ISETP.GT.AND.EX P1, PT, R2, RZ, PT, P1 ;  /* 0x000000ff0200720c */ /* 0x000fe20003f24310 */
[----:B------:R-:W4:Y:S01]  /*2550*/  @P2 LDG.E.64 R10, desc[UR16][R4.64] ;  /* 0x00000010040a2981 */ /* 0x000f22000c1e1b00 */
[C---:B------:R-:W-:Y:S01]  /*2560*/  IMAD.WIDE.U32 R2, R6.reuse, R3, UR8 ;  /* 0x0000000806027e25 */ /* 0x040fe2000f8e0003 */
[----:B------:R-:W-:Y:S02]  /*2570*/  LEA R22, P3, R6, UR4, 0x3 ;  /* 0x0000000406167c11 */ /* 0x000fe4000f8618ff */
[----:B------:R-:W-:Y:S02]  /*2580*/  CS2R R20, SRZ ;  /* 0x0000000000147805 */ /* 0x000fe4000001ff00 */
[----:B------:R-:W-:Y:S01]  /*2590*/  ISETP.LT.U32.AND P1, PT, R28, 0x10000, P1 ;  /* 0x000100001c00780c */ /* 0x000fe20000f21070 */
[----:B------:R-:W-:Y:S01]  /*25a0*/  IMAD.MOV.U32 R19, RZ, RZ, 0x8 ;  /* 0x00000008ff137424 */ /* 0x000fe200078e00ff */
[----:B------:R-:W-:Y:S01]  /*25b0*/  LEA.HI.X R23, R6, UR5, RZ, 0x3, P3 ;  /* 0x0000000506177c11 */ /* 0x000fe200098f1cff */
[----:B------:R-:W-:Y:S01]  /*25c0*/  IMAD.WIDE R6, R37, 0x8, R2 ;  /* 0x0000000825067825 */ /* 0x000fe200078e0202 */
[----:B------:R-:W-:-:S02]  /*25d0*/  CS2R R46, SRZ ;  /* 0x00000000002e7805 */ /* 0x000fc4000001ff00 */
[----:B------:R-:W-:Y:S02]  /*25e0*/  CS2R R24, SRZ ;  /* 0x0000000000187805 */ /* 0x000fe4000001ff00 */
[----:B------:R-:W-:Y:S02]  /*25f0*/  CS2R R8, SRZ ;  /* 0x0000000000087805 */ /* 0x000fe4000001ff00 */
[----:B------:R-:W-:Y:S01]  /*2600*/  CS2R R44, SRZ ;  /* 0x00000000002c7805 */ /* 0x000fe2000001ff00 */
[----:B------:R1:W5:Y:S01]  /*2610*/  @P0 LDG.E.64 R20, desc[UR16][R6.64] ;  /* 0x0000001006140981 */ /* 0x000362000c1e1b00 */
[----:B------:R-:W-:-:S03]  /*2620*/  IMAD.WIDE R16, R37, 0x8, R22 ;  /* 0x0000000825107825 */ /* 0x000fc600078e0216 */
[----:B------:R0:W5:Y:S01]  /*2630*/  @P2 LDG.E.64 R8, desc[UR16][R2.64] ;  /* 0x0000001002082981 */ /* 0x000162000c1e1b00 */
[----:B------:R-:W-:-:S03]  /*2640*/  IMAD.WIDE.U32 R18, R28, R19, UR8 ;  /* 0x000000081c127e25 */ /* 0x000fc6000f8e0013 */
[----:B------:R-:W5:Y:S01]  /*2650*/  @P0 LDG.E.64 R46, desc[UR16][R16.64] ;  /* 0x00000010102e0981 */ /* 0x000f62000c1e1b00 */
[----:B------:R-:W-:Y:S02]  /*2660*/  CS2R R26, SRZ ;  /* 0x00000000001a7805 */ /* 0x000fe4000001ff00 */
[----:B-1----:R-:W-:Y:S01]  /*2670*/  CS2R R6, SRZ ;  /* 0x0000000000067805 */ /* 0x002fe2000001ff00 */
[----:B------:R-:W-:Y:S01]  /*2680*/  IMAD.IADD R38, R28, 0x1, R37 ;  /* 0x000000011c267824 */ /* 0x000fe200078e0225 */
[----:B------:R-:W5:Y:S01]  /*2690*/  @P1 LDG.E.64 R24, desc[UR16][R18.64] ;  /* 0x0000001012181981 */ /* 0x000f62000c1e1b00 */
[----:B------:R-:W-:-:S03]  /*26a0*/  IMAD.WIDE R14, R37, 0x8, R4 ;  /* 0x00000008250e7825 */ /* 0x000fc600078e0204 */
[----:B------:R-:W5:Y:S01]  /*26b0*/  @P2 LDG.E.64 R6, desc[UR16][R22.64] ;  /* 0x0000001016062981 */ /* 0x000f62000c1e1b00 */
[----:B0-----:R-:W-:Y:S01]  /*26c0*/  LEA R2, P4, R28, UR6, 0x3 ;  /* 0x000000061c027c11 */ /* 0x001fe2000f8818ff */
[----:B------:R-:W-:Y:S01]  /*26d0*/  IMAD.U32 R4, RZ, RZ, UR10 ;  /* 0x0000000aff047e24 */ /* 0x000fe2000f8e00ff */
[----:B------:R-:W-:Y:S02]  /*26e0*/  ISETP.LT.U32.AND P3, PT, R38, UR28, PT ;  /* 0x0000001c26007c0c */ /* 0x000fe4000bf61070 */
[----:B------:R-:W-:Y:S02]  /*26f0*/  CS2R R48, SRZ ;  /* 0x0000000000307805 */ /* 0x000fe4000001ff00 */
[----:B------:R-:W-:Y:S01]  /*2700*/  LEA.HI.X R3, R28, UR7, RZ, 0x3, P4 ;  /* 0x000000071c037c11 */ /* 0x000fe2000a0f1cff */
[----:B------:R-:W5:Y:S04]  /*2710*/  @P0 LDG.E.64 R44, desc[UR16][R14.64] ;  /* 0x000000100e2c0981 */ /* 0x000f68000c1e1b00 */
[----:B------:R0:W5:Y:S01]  /*2720*/  @P1 LDG.E.64 R26, desc[UR16][R2.64] ;  /* 0x00000010021a1981 */ /* 0x000162000c1e1b00 */
[----:B------:R-:W-:-:S02]  /*2730*/  ISETP.GT.AND.EX P3, PT, R4, RZ, PT, P3 ;  /* 0x000000ff0400720c */ /* 0x000fc40003f64330 */
[----:B------:R-:W-:-:S04]  /*2740*/  @P1 LEA R4, P5, R28, UR4, 0x3 ;  /* 0x000000041c041c11 */ /* 0x000fc8000f8a18ff */
[----:B------:R-:W-:Y:S01]  /*2750*/  @P1 LEA.HI.X R5, R28, UR5, RZ, 0x3, P5 ;  /* 0x000000051c051c11 */ /* 0x000fe2000a8f1cff */
[----:B0-----:R-:W-:-:S04]  /*2760*/  IMAD.MOV.U32 R2, RZ, RZ, 0x1 ;  /* 0x00000001ff027424 */ /* 0x001fc800078e00ff */
[----:B------:R0:W5:Y:S01]  /*2770*/  @P1 LDG.E.64 R48, desc[UR16][R4.64] ;  /* 0x0000001004301981 */ /* 0x000162000c1e1b00 */
[C---:B------:R-:W-:Y:S01]  /*2780*/  ISETP.LT.U32.AND P6, PT, R38.reuse, 0x10000, P3 ;  /* 0x000100002600780c */ /* 0x040fe20001fc1070 */
[----:B------:R-:W-:Y:S01]  /*2790*/  IMAD.MOV.U32 R39, RZ, RZ, 0x8 ;  /* 0x00000008ff277424 */ /* 0x000fe200078e00ff */
[C---:B------:R-:W-:Y:S02]  /*27a0*/  LEA R30, P3, R38.reuse, UR6, 0x3 ;  /* 0x00000006261e7c11 */ /* 0x040fe4000f8618ff */
[C---:B------:R-:W-:Y:S02]  /*27b0*/  LEA R32, P4, R38.reuse, UR4, 0x3 ;  /* 0x0000000426207c11 */ /* 0x040fe4000f8818ff */
[----:B------:R-:W-:Y:S02]  /*27c0*/  CS2R R28, SRZ ;  /* 0x00000000001c7805 */ /* 0x000fe4000001ff00 */
[----:B------:R-:W-:Y:S02]  /*27d0*/  CS2R R34, SRZ ;  /* 0x0000000000227805 */ /* 0x000fe4000001ff00 */
[----:B------:R-:W-:-:S02]  /*27e0*/  LEA.HI.X R31, R38, UR7, RZ, 0x3, P3 ;  /* 0x00000007261f7c11 */ /* 0x000fc400098f1cff */
[----:B------:R-:W-:Y:S02]  /*27f0*/  CS2R R50, SRZ ;  /* 0x0000000000327805 */ /* 0x000fe4000001ff00 */
[C---:B------:R-:W-:Y:S01]  /*2800*/  LEA.HI.X R33, R38.reuse, UR5, RZ, 0x3, P4 ;  /* 0x0000000526217c11 */ /* 0x040fe2000a0f1cff */
[----:B------:R-:W-:Y:S01]  /*2810*/  IMAD.WIDE.U32 R38, R38, R39, UR8 ;  /* 0x0000000826267e25 */ /* 0x000fe2000f8e0027 */
[----:B------:R-:W1:Y:S01]  /*2820*/  LDCU.S8 UR12, c[0x0][0xff9] ;  /* 0x0001ff20ff0c77ac */ /* 0x000e620008000200 */
[----:B------:R-:W-:Y:S01]  /*2830*/  LOP3.LUT R13, R13, 0xfffffffe, RZ, 0xc0, !PT ;  /* 0xfffffffe0d0d7812 */ /* 0x000fe200078ec0ff */
[----:B--2---:R-:W-:Y:S01]  /*2840*/  DSETP.NEU.AND P3, PT, RZ, UR14, PT ;  /* 0x0000000eff007e2a */ /* 0x004fe2000bf6d000 */
[----:B------:R2:W5:Y:S02]  /*2850*/  @P6 LDG.E.64 R34, desc[UR16][R30.64] ;  /* 0x000000101e226981 */ /* 0x000564000c1e1b00 */
[----:B------:R-:W-:Y:S02]  /*2860*/  @P6 LOP3.LUT R13, R13, 0x1, RZ, 0xfc, !PT ;  /* 0x000000010d0d6812 */ /* 0x000fe400078efcff */
[----:B------:R2:W5:Y:S04]  /*2870*/  @P6 LDG.E.64 R28, desc[UR16][R38.64] ;  /* 0x00000010261c6981 */ /* 0x000568000c1e1b00 */
[----:B------:R2:W5:Y:S01]  /*2880*/  @P6 LDG.E.64 R50, desc[UR16][R32.64] ;  /* 0x0000001020326981 */ /* 0x000562000c1e1b00 */
[----:B------:R-:W-:Y:S01]  /*2890*/  UPRMT UR11, UR13, 0x8880, URZ ;  /* 0x000088800d0b7896 */ /* 0x000fe200080000ff */
[----:B------:R-:W-:Y:S01]  /*28a0*/  LOP3.LUT R13, R13, 0xfffffffd, RZ, 0xc0, !PT ;  /* 0xfffffffd0d0d7812 */ /* 0x000fe200078ec0ff */
[----:B------:R-:W-:Y:S03]  /*28b0*/  BSSY.RECONVERGENT B1, `(.L_x_129) ;  /* 0x000001a000017945 */ /* 0x000fe60003800200 */
[----:B------:R-:W-:-:S02]  /*28c0*/  @P3 LOP3.LUT R13, R13, 0x2, RZ, 0xfc, !PT ;  /* 0x000000020d0d3812 */ /* 0x000fc400078efcff */
[----:B------:R-:W-:Y:S02]  /*28d0*/  ISETP.NE.AND P5, PT, RZ, UR11, PT ;  /* 0x0000000bff007c0c */ /* 0x000fe4000bfa5270 */
[----:B-1----:R-:W-:Y:S01]  /*28e0*/  ISETP.NE.AND P3, PT, RZ, UR12, PT ;  /* 0x0000000cff007c0c */ /* 0x002fe2000bf65270 */
[----:B---3--:R-:W-:-:S04]  /*28f0*/  FMUL.FTZ R0, R0, 1 ;  /* 0x3f80000000007820 */ /* 0x008fc80000410000 */
[----:B------:R-:W1:Y:S08]  /*2900*/  F2F.F64.F32 R40, R0 ;  /* 0x0000000000287310 */ /* 0x000e700000201800 */
[----:B-1----:R-:W0:Y:S02]  /*2910*/  MUFU.RCP64H R3, R41 ;  /* 0x0000002900037308 */ /* 0x002e240000001800 */
[----:B0-----:R-:W-:-:S08]  /*2920*/  DFMA R4, -R40, R2, 1 ;  /* 0x3ff000002804742b */ /* 0x001fd00000000102 */
        /* <DEDUP_REMOVED lines=10> */
[----:B--2---:R-:W-:Y:S05]  /*29d0*/  @P4 BRA P6, `(.L_x_130) ;  /* 0x00000000001c4947 */ /* 0x004fea0003000000 */
[----:B------:R-:W-:Y:S01]  /*29e0*/  IMAD.MOV.U32 R3, RZ, RZ, R10 ;  /* 0x000000ffff037224 */ /* 0x000fe200078e000a */
[----:B------:R-:W-:Y:S01]  /*29f0*/  MOV R36, 0x2a30 ;  /* 0x00002a3000247802 */ /* 0x000fe20000000f00 */
[----:B------:R-:W-:Y:S02]  /*2a00*/  IMAD.MOV.U32 R2, RZ, RZ, R40 ;  /* 0x000000ffff027224 */ /* 0x000fe400078e0028 */
[----:B------:R-:W-:-:S07]  /*2a10*/  IMAD.MOV.U32 R0, RZ, RZ, R41 ;  /* 0x000000ffff007224 */ /* 0x000fce00078e0029 */
[----:B-----5:R-:W-:Y:S05]  /*2a20*/  CALL.REL.NOINC `($__internal_1_$__cuda_sm20_div_rn_f64_full) ;  /* 0x00000028009c7944 */ /* 0x020fea0003c00000 */
[----:B------:R-:W-:Y:S02]  /*2a30*/  IMAD.MOV.U32 R4, RZ, RZ, R10 ;  /* 0x000000ffff047224 */ /* 0x000fe400078e000a */
[----:B------:R-:W-:-:S07]  /*2a40*/  IMAD.MOV.U32 R5, RZ, RZ, R11 ;  /* 0x000000ffff057224 */ /* 0x000fce00078e000b */
.L_x_130:
[----:B------:R-:W-:Y:S05]  /*2a50*/  BSYNC.RECONVERGENT B1 ;  /* 0x0000000000017941 */ /* 0x000fea0003800200 */
.L_x_129:
[----:B------:R-:W0:Y:S01]  /*2a60*/  MUFU.RCP64H R11, R41 ;  /* 0x00000029000b7308 */ /* 0x000e220000001800 */
[----:B------:R-:W-:Y:S01]  /*2a70*/  IMAD.MOV.U32 R10, RZ, RZ, 0x1 ;  /* 0x00000001ff0a7424 */ /* 0x000fe200078e00ff */
[----:B------:R-:W1:Y:S01]  /*2a80*/  LDC.64 R18, c[0x0][0xff0] ;  /* 0x0003fc00ff127b82 */ /* 0x000e620000000a00 */
[----:B------:R-:W-:Y:S01]  /*2a90*/  DSETP.NEU.AND P4, PT, RZ, UR14, PT ;  /* 0x0000000eff007e2a */ /* 0x000fe2000bf8d000 */
[----:B------:R-:W-:Y:S01]  /*2aa0*/  BSSY.RECONVERGENT B1, `(.L_x_131) ;  /* 0x0000022000017945 */ /* 0x000fe20003800200 */
[----:B-----5:R-:W-:Y:S02]  /*2ab0*/  DMUL R42, R6, UR22 ;  /* 0x00000016062a7c28 */ /* 0x020fe40008000000 */
[----:B0-----:R-:W-:-:S08]  /*2ac0*/  DFMA R2, -R40, R10, 1 ;  /* 0x3ff000002802742b */ /* 0x001fd0000000010a */
[----:B------:R-:W-:Y:S02]  /*2ad0*/  DFMA R14, R2, R2, R2 ;  /* 0x00000002020e722b */ /* 0x000fe40000000002 */
[----:B------:R-:W-:Y:S02]  /*2ae0*/  DADD R2, -RZ, -R4 ;  /* 0x00000000ff027229 */ /* 0x000fe40000000904 */
[----:B-1----:R-:W-:-:S04]  /*2af0*/  DADD R18, -R18, 1 ;  /* 0x3ff0000012127429 */ /* 0x002fc80000000100 */
[----:B------:R-:W-:-:S04]  /*2b00*/  DFMA R16, R10, R14, R10 ;  /* 0x0000000e0a10722b */ /* 0x000fc8000000000a */
[----:B------:R-:W-:Y:S02]  /*2b10*/  FSEL R14, R4, R2, !P3 ;  /* 0x00000002040e7208 */ /* 0x000fe40005800000 */
[----:B------:R-:W-:Y:S02]  /*2b20*/  FSEL R15, R5, R3, !P3 ;  /* 0x00000003050f7208 */ /* 0x000fe40005800000 */
[----:B------:R-:W-:-:S04]  /*2b30*/  DFMA R2, -R40, R16, 1 ;  /* 0x3ff000002802742b */ /* 0x000fc80000000110 */
[----:B------:R-:W-:-:S04]  /*2b40*/  DFMA R10, R8, UR20, R14 ;  /* 0x00000014080a7c2b */ /* 0x000fc8000800000e */
[----:B------:R-:W-:-:S06]  /*2b50*/  DFMA R2, R16, R2, R16 ;  /* 0x000000021002722b */ /* 0x000fcc0000000010 */
[----:B------:R-:W-:Y:S02]  /*2b60*/  FSEL R6, R10, R14, P4 ;  /* 0x0000000e0a067208 */ /* 0x000fe40002000000 */
[----:B------:R-:W-:Y:S01]  /*2b70*/  FSEL R7, R11, R15, P4 ;  /* 0x0000000f0b077208 */ /* 0x000fe20002000000 */
[----:B------:R-:W-:Y:S01]  /*2b80*/  DMUL R14, R2, R44 ;  /* 0x0000002c020e7228 */ /* 0x000fe20000000000 */
[----:B------:R-:W-:-:S04]  /*2b90*/  FSETP.GEU.AND P4, PT, |R45|, 6.5827683646048100446e-37, PT ;  /* 0x036000002d00780b */ /* 0x000fc80003f8e200 */
[----:B------:R-:W-:-:S03]  /*2ba0*/  DFMA R42, R18, R6, R42 ;  /* 0x00000006122a722b */ /* 0x000fc6000000002a */
[----:B------:R-:W-:-:S05]  /*2bb0*/  DFMA R16, -R40, R14, R44 ;  /* 0x0000000e2810722b */ /* 0x000fca000000012c */
[----:B------:R-:W-:-:S03]  /*2bc0*/  DFMA R10, R42, UR22, R6 ;  /* 0x000000162a0a7c2b */ /* 0x000fc60008000006 */
[----:B------:R-:W-:-:S07]  /*2bd0*/  DFMA R6, R2, R16, R14 ;  /* 0x000000100206722b */ /* 0x000fce000000000e */
[----:B------:R-:W-:Y:S02]  /*2be0*/  FSEL R52, R42, R10, !P5 ;  /* 0x0000000a2a347208 */ /* 0x000fe40006800000 */
[----:B------:R-:W-:Y:S01]  /*2bf0*/  FSEL R53, R43, R11, !P5 ;  /* 0x0000000b2b357208 */ /* 0x000fe20006800000 */
[----:B------:R-:W-:-:S05]  /*2c00*/  FFMA R0, RZ, R41, R7 ;  /* 0x00000029ff007223 */ /* 0x000fca0000000007 */
        /* <DEDUP_REMOVED lines=11> */
.L_x_132:
[----:B------:R-:W-:Y:S05]  /*2cc0*/  BSYNC.RECONVERGENT B1 ;  /* 0x0000000000017941 */ /* 0x000fea0003800200 */
.L_x_131:
[----:B------:R-:W0:Y:S01]  /*2cd0*/  MUFU.RCP64H R9, R41 ;  /* 0x0000002900097308 */ /* 0x000e220000001800 */
[----:B------:R-:W-:Y:S01]  /*2ce0*/  IMAD.MOV.U32 R8, RZ, RZ, 0x1 ;  /* 0x00000001ff087424 */ /* 0x000fe200078e00ff */
[----:B------:R-:W1:Y:S01]  /*2cf0*/  LDC.64 R16, c[0x0][0xff0] ;  /* 0x0003fc00ff107b82 */ /* 0x000e620000000a00 */
[----:B------:R-:W-:Y:S01]  /*2d00*/  DSETP.NEU.AND P4, PT, RZ, UR14, PT ;  /* 0x0000000eff007e2a */ /* 0x000fe2000bf8d000 */
[----:B------:R-:W-:Y:S01]  /*2d10*/  BSSY.RECONVERGENT B1, `(.L_x_133) ;  /* 0x0000022000017945 */ /* 0x000fe20003800200 */
[----:B------:R-:W-:Y:S02]  /*2d20*/  DMUL R44, R46, UR22 ;  /* 0x000000162e2c7c28 */ /* 0x000fe40008000000 */
        /* <DEDUP_REMOVED lines=32> */
.L_x_134:
[----:B------:R-:W-:Y:S05]  /*2f30*/  BSYNC.RECONVERGENT B1 ;  /* 0x0000000000017941 */ /* 0x000fea0003800200 */
.L_x_133:
        /* <DEDUP_REMOVED lines=36> */
.L_x_136:
[----:B------:R-:W-:Y:S05]  /*3180*/  BSYNC.RECONVERGENT B1 ;  /* 0x0000000000017941 */ /* 0x000fea0003800200 */
.L_x_135:
[----:B------:R-:W-:Y:S01]  /*3190*/  DADD R2, -RZ, -R10 ;  /* 0x00000000ff027229 */ /* 0x000fe2000000090a */
[----:B------:R-:W0:Y:S01]  /*31a0*/  LDC.64 R16, c[0x0][0xff0] ;  /* 0x0003fc00ff107b82 */ /* 0x000e220000000a00 */
[----:B------:R-:W1:Y:S01]  /*31b0*/  S2R R36, SR_TID.X ;  /* 0x0000000000247919 */ /* 0x000e620000002100 */
[----:B------:R-:W-:Y:S01]  /*31c0*/  DSETP.NEU.AND P6, PT, RZ, UR14, PT ;  /* 0x0000000eff007e2a */ /* 0x000fe2000bfcd000 */
[----:B------:R-:W-:Y:S01]  /*31d0*/  IMAD.MOV.U32 R27, RZ, RZ, 0x8 ;  /* 0x00000008ff1b7424 */ /* 0x000fe200078e00ff */
[----:B------:R-:W-:Y:S01]  /*31e0*/  DMUL R50, R50, UR22 ;  /* 0x0000001632327c28 */ /* 0x000fe20008000000 */
[----:B------:R-:W-:Y:S01]  /*31f0*/  IMAD.MOV.U32 R35, RZ, RZ, 0x8 ;  /* 0x00000008ff237424 */ /* 0x000fe200078e00ff */
[----:B------:R-:W-:Y:S01]  /*3200*/  LOP3.LUT P4, RZ, R13, 0x1, RZ, 0xc0, !PT ;  /* 0x000000010dff7812 */ /* 0x000fe2000788c0ff */
[----:B------:R-:W-:Y:S02]  /*3210*/  IMAD.MOV.U32 R40, RZ, RZ, 0x8 ;  /* 0x00000008ff287424 */ /* 0x000fe400078e00ff */
[----:B------:R-:W-:Y:S01]  /*3220*/  FSEL R14, R10, R2, !P3 ;  /* 0x000000020a0e7208 */ /* 0x000fe20005800000 */
[----:B------:R-:W-:Y:S01]  /*3230*/  IMAD.MOV.U32 R41, RZ, RZ, 0x8 ;  /* 0x00000008ff297424 */ /* 0x000fe200078e00ff */
[----:B------:R-:W-:-:S06]  /*3240*/  FSEL R15, R11, R3, !P3 ;  /* 0x000000030b0f7208 */ /* 0x000fcc0005800000 */
[----:B------:R-:W-:Y:S02]  /*3250*/  DFMA R2, R28, UR20, R14 ;  /* 0x000000141c027c2b */ /* 0x000fe4000800000e */
[----:B0-----:R-:W-:-:S08]  /*3260*/  DADD R16, -R16, 1 ;  /* 0x3ff0000010107429 */ /* 0x001fd00000000100 */
[----:B------:R-:W-:Y:S02]  /*3270*/  FSEL R14, R2, R14, P6 ;  /* 0x0000000e020e7208 */ /* 0x000fe40003000000 */
[----:B------:R-:W-:Y:S02]  /*3280*/  FSEL R15, R3, R15, P6 ;  /* 0x0000000f030f7208 */ /* 0x000fe40003000000 */
[----:B-1----:R-:W-:Y:S01]  /*3290*/  @P1 IADD3 R0, PT, PT, R37, R12, R36 ;  /* 0x0000000c25001210 */ /* 0x002fe20007ffe024 */
[----:B------:R-:W-:-:S03]  /*32a0*/  @P2 IMAD.IADD R26, R36, 0x1, R12 ;  /* 0x00000001241a2824 */ /* 0x000fc600078e020c */
[----:B------:R-:W-:Y:S01]  /*32b0*/  DFMA R2, R16, R14, R50 ;  /* 0x0000000e1002722b */ /* 0x000fe20000000032 */
[----:B------:R-:W-:Y:S01]  /*32c0*/  @P1 IADD3 R34, PT, PT, R37, R12, R36 ;  /* 0x0000000c25221210 */ /* 0x000fe20007ffe024 */
[----:B------:R-:W-:Y:S02]  /*32d0*/  @P0 IMAD.IADD R16, R36, 0x1, R12 ;  /* 0x0000000124100824 */ /* 0x000fe400078e020c */
[----:B------:R-:W-:Y:S02]  /*32e0*/  IMAD.MOV.U32 R17, RZ, RZ, 0x8 ;  /* 0x00000008ff117424 */ /* 0x000fe400078e00ff */
[----:B------:R-:W-:Y:S02]  /*32f0*/  @P1 IMAD.IADD R0, R0, 0x1, R37 ;  /* 0x0000000100001824 */ /* 0x000fe400078e0225 */
[----:B------:R-:W-:Y:S01]  /*3300*/  DFMA R14, R2, UR22, R14 ;  /* 0x00000016020e7c2b */ /* 0x000fe2000800000e */
[----:B------:R-:W-:-:S04]  /*3310*/  @P0 IMAD.WIDE.U32 R16, R16, R17, UR8 ;  /* 0x0000000810100e25 */ /* 0x000fc8000f8e0011 */
[----:B------:R-:W-:-:S05]  /*3320*/  @P0 IMAD.WIDE R16, R37, 0x8, R16 ;  /* 0x0000000825100825 */ /* 0x000fca00078e0210 */
[----:B------:R-:W-:Y:S02]  /*3330*/  FSEL R18, R2, R14, !P5 ;  /* 0x0000000e02127208 */ /* 0x000fe40006800000 */
[----:B------:R-:W-:Y:S01]  /*3340*/  FSEL R19, R3, R15, !P5 ;  /* 0x0000000f03137208 */ /* 0x000fe20006800000 */
[----:B------:R-:W-:-:S04]  /*3350*/  @P2 IMAD.WIDE.U32 R14, R26, R27, UR8 ;  /* 0x000000081a0e2e25 */ /* 0x000fc8000f8e001b */
[----:B------:R-:W-:Y:S01]  /*3360*/  @P0 IMAD.IADD R26, R36, 0x1, R12 ;  /* 0x00000001241a0824 */ /* 0x000fe200078e020c */
[----:B------:R-:W-:Y:S01]  /*3370*/  DFMA R28, R18, -UR18, R28 ;  /* 0x80000012121c7c2b */ /* 0x000fe2000800001c */
[----:B------:R0:W-:Y:S01]  /*3380*/  @P2 STG.E.64 desc[UR16][R14.64], R52 ;  /* 0x000000340e002986 */ /* 0x0001e2000c101b10 */
[----:B------:R-:W-:-:S03]  /*3390*/  @P1 IMAD.WIDE.U32 R18, R0, R35, UR8 ;  /* 0x0000000800121e25 */ /* 0x000fc6000f8e0023 */
[----:B------:R1:W-:Y:S01]  /*33a0*/  @P0 STG.E.64 desc[UR16][R16.64], R46 ;  /* 0x0000002e10000986 */ /* 0x0003e2000c101b10 */
[--C-:B------:R-:W-:Y:S02]  /*33b0*/  @P0 IMAD.IADD R35, R36, 0x1, R12.reuse ;  /* 0x0000000124230824 */ /* 0x100fe400078e020c */
[----:B------:R-:W-:Y:S01]  /*33c0*/  @P0 IMAD.WIDE.U32 R26, R26, R27, UR6 ;  /* 0x000000061a1a0e25 */ /* 0x000fe2000f8e001b */
[----:B------:R2:W-:Y:S03]  /*33d0*/  @P1 STG.E.64 desc[UR16][R18.64], R24 ;  /* 0x0000001812001986 */ /* 0x0005e6000c101b10 */
[----:B------:R-:W-:Y:S01]  /*33e0*/  @P2 IMAD.IADD R0, R36, 0x1, R12 ;  /* 0x0000000124002824 */ /* 0x000fe200078e020c */
[C---:B------:R-:W-:Y:S01]  /*33f0*/  @P1 IADD3 R36, PT, PT, R37.reuse, R12, R36 ;  /* 0x0000000c25241210 */ /* 0x040fe20007ffe024 */
[----:B------:R4:W-:Y:S01]  /*3400*/  @P4 STG.E.64 desc[UR16][R38.64], R28 ;  /* 0x0000001c26004986 */ /* 0x0009e2000c101b10 */
[----:B------:R-:W-:-:S02]  /*3410*/  IMAD R12, R37, 0x4, R12 ;  /* 0x00000004250c7824 */ /* 0x000fc400078e020c */
[----:B0-----:R-:W-:-:S04]  /*3420*/  @P2 IMAD.WIDE.U32 R14, R0, R41, UR6 ;  /* 0x00000006000e2e25 */ /* 0x001fc8000f8e0029 */
[----:B-1----:R-:W-:Y:S01]  /*3430*/  IMAD.MOV.U32 R47, RZ, RZ, 0x8 ;  /* 0x00000008ff2f7424 */ /* 0x002fe200078e00ff */
[----:B------:R4:W-:Y:S01]  /*3440*/  @P2 STG.E.64 desc[UR16][R14.64], R4 ;  /* 0x000000040e002986 */ /* 0x0009e2000c101b10 */
[----:B--2---:R-:W-:Y:S02]  /*3450*/  @P1 IMAD.IADD R18, R34, 0x1, R37 ;  /* 0x0000000122121824 */ /* 0x004fe400078e0225 */
[----:B------:R-:W-:-:S04]  /*3460*/  @P0 IMAD.WIDE.U32 R24, R35, R40, UR4 ;  /* 0x0000000423180e25 */ /* 0x000fc8000f8e0028 */
[----:B------:R-:W-:-:S04]  /*3470*/  @P0 IMAD.WIDE R16, R37, 0x8, R26 ;  /* 0x0000000825100825 */ /* 0x000fc800078e021a */
[----:B------:R-:W-:Y:S01]  /*3480*/  IMAD.MOV.U32 R27, RZ, RZ, 0x8 ;  /* 0x00000008ff1b7424 */ /* 0x000fe200078e00ff */
[----:B------:R4:W-:Y:S01]  /*3490*/  @P0 STG.E.64 desc[UR16][R16.64], R6 ;  /* 0x0000000610000986 */ /* 0x0009e2000c101b10 */
[----:B------:R-:W-:Y:S02]  /*34a0*/  @P1 IMAD.IADD R26, R36, 0x1, R37 ;  /* 0x00000001241a1824 */ /* 0x000fe400078e0225 */
[----:B------:R-:W-:-:S04]  /*34b0*/  @P1 IMAD.WIDE.U32 R18, R18, R47, UR6 ;  /* 0x0000000612121e25 */ /* 0x000fc8000f8e002f */
[----:B------:R-:W-:Y:S01]  /*34c0*/  @P0 IMAD.WIDE R24, R37, 0x8, R24 ;  /* 0x0000000825180825 */ /* 0x000fe200078e0218 */
[----:B------:R4:W-:Y:S03]  /*34d0*/  @P1 STG.E.64 desc[UR16][R18.64], R8 ;  /* 0x0000000812001986 */ /* 0x0009e6000c101b10 */
[----:B------:R-:W-:Y:S01]  /*34e0*/  @P1 IMAD.WIDE.U32 R26, R26, R27, UR4 ;  /* 0x000000041a1a1e25 */ /* 0x000fe2000f8e001b */
[----:B------:R4:W-:Y:S03]  /*34f0*/  @P4 STG.E.64 desc[UR16][R30.64], R10 ;  /* 0x0000000a1e004986 */ /* 0x0009e6000c101b10 */
[----:B------:R-:W-:Y:S01]  /*3500*/  IMAD.U32 R0, RZ, RZ, UR10 ;  /* 0x0000000aff007e24 */ /* 0x000fe2000f8e00ff */
[----:B------:R4:W-:Y:S04]  /*3510*/  @P2 STG.E.64 desc[UR16][R22.64], R42 ;  /* 0x0000002a16002986 */ /* 0x0009e8000c101b10 */
[----:B------:R4:W-:Y:S01]  /*3520*/  @P0 STG.E.64 desc[UR16][R24.64], R44 ;  /* 0x0000002c18000986 */ /* 0x0009e2000c101b10 */
[----:B------:R-:W-:-:S03]  /*3530*/  ISETP.LT.U32.AND P0, PT, R12, UR28, PT ;  /* 0x0000001c0c007c0c */ /* 0x000fc6000bf01070 */
[----:B------:R4:W-:Y:S01]  /*3540*/  @P1 STG.E.64 desc[UR16][R26.64], R20 ;  /* 0x000000141a001986 */ /* 0x0009e2000c101b10 */
[----:B------:R-:W-:Y:S02]  /*3550*/  ISETP.LT.U32.AND P1, PT, R12, 0x10000, PT ;  /* 0x000100000c00780c */ /* 0x000fe40003f21070 */
[----:B------:R-:W-:Y:S01]  /*3560*/  ISETP.GT.AND.EX P0, PT, R0, RZ, PT, P0 ;  /* 0x000000ff0000720c */ /* 0x000fe20003f04300 */
[----:B------:R4:W-:-:S12]  /*3570*/  @P4 STG.E.64 desc[UR16][R32.64], R2 ;  /* 0x0000000220004986 */ /* 0x0009d8000c101b10 */
[----:B------:R-:W-:Y:S05]  /*3580*/  @P0 BRA P1, `(.L_x_137) ;  /* 0xffffffec009c0947 */ /* 0x000fea000083ffff */
[----:B------:R-:W-:Y:S05]  /*3590*/  EXIT ;  /* 0x000000000000794d */ /* 0x000fea0003800000 */
.L_x_114:
        /* <DEDUP_REMOVED lines=10> */
[----:B-1----:R-:W-:Y:S05]  /*3640*/  BRA.U UP0, `(.L_x_138) ;  /* 0x0000000500fc7547 */ /* 0x002fea000b800000 */
[----:B------:R-:W0:Y:S01]  /*3650*/  LDCU.S8 UR11, c[0x0][0xffa] ;  /* 0x0001ff40ff0b77ac */ /* 0x000e220008000200 */
[----:B------:R-:W-:Y:S01]  /*3660*/  BSSY.RECONVERGENT B0, `(.L_x_139) ;  /* 0x000007c000007945 */ /* 0x000fe20003800200 */
[----:B------:R-:W1:Y:S01]  /*3670*/  LDCU.U8 UR20, c[0x0][0xff8] ;  /* 0x0001ff00ff1477ac */ /* 0x000e620008000000 */
[----:B------:R-:W2:Y:S01]  /*3680*/  LDCU.128 UR12, c[0x0][0xfd0] ;  /* 0x0001fa00ff0c77ac */ /* 0x000ea20008000c00 */
[----:B0-----:R-:W-:-:S11]  /*3690*/  UISETP.NE.AND UP0, UPT, UR11, URZ, UPT ;  /* 0x000000ff0b00728c */ /* 0x001fd6000bf05270 */
.L_x_142:
[C---:B---3--:R-:W-:Y:S01]  /*36a0*/  IMAD.SHL.U32 R14, R12.reuse, 0x20, RZ ;  /* 0x000000200c0e7824 */ /* 0x048fe200078e00ff */
[----:B------:R-:W-:-:S04]  /*36b0*/  SHF.L.U64.HI R0, R12, 0x5, R13 ;  /* 0x000000050c007819 */ /* 0x000fc8000001020d */
[C---:B------:R-:W-:Y:S02]  /*36c0*/  IADD3 R24, P1, PT, R14.reuse, UR6, RZ ;  /* 0x000000060e187c10 */ /* 0x040fe4000ff3e0ff */
[----:B0-----:R-:W-:Y:S02]  /*36d0*/  IADD3 R2, P0, PT, R14, UR8, RZ ;  /* 0x000000080e027c10 */ /* 0x001fe4000ff1e0ff */
[C---:B------:R-:W-:Y:S02]  /*36e0*/  IADD3.X R25, PT, PT, R0.reuse, UR7, RZ, P1, !PT ;  /* 0x0000000700197c10 */ /* 0x040fe40008ffe4ff */
[----:B------:R-:W-:-:S04]  /*36f0*/  IADD3.X R3, PT, PT, R0, UR9, RZ, P0, !PT ;  /* 0x0000000900037c10 */ /* 0x000fc800087fe4ff */
[----:B------:R-:W5:Y:S04]  /*3700*/  LDG.E.ENL2.256 R24, R28, desc[UR16][R24.64] ;  /* 0xfe000010181c797e */ /* 0x000f680008121918 */
[----:B------:R0:W5:Y:S01]  /*3710*/  LDG.E.ENL2.256 R8, R4, desc[UR16][R2.64] ;  /* 0xfe0000100204797e */ /* 0x0001620008121908 */
[----:B------:R-:W-:-:S04]  /*3720*/  IADD3 R14, P0, PT, R14, UR4, RZ ;  /* 0x000000040e0e7c10 */ /* 0x000fc8000ff1e0ff */
[----:B------:R-:W-:Y:S01]  /*3730*/  IADD3.X R15, PT, PT, R0, UR5, RZ, P0, !PT ;  /* 0x00000005000f7c10 */ /* 0x000fe200087fe4ff */
[----:B------:R-:W-:Y:S08]  /*3740*/  BRA.U UP0, `(.L_x_140) ;  /* 0x0000000100d47547 */ /* 0x000ff0000b800000 */
[----:B------:R-:W3:Y:S01]  /*3750*/  LDG.E.ENL2.256 R16, R20, desc[UR16][R14.64] ;  /* 0xfe0000100e14797e */ /* 0x000ee20008121910 */
[----:B------:R-:W4:Y:S01]  /*3760*/  LDCU.S8 UR11, c[0x0][0xff9] ;  /* 0x0001ff20ff0b77ac */ /* 0x000f220008000200 */
[----:B-----5:R-:W-:Y:S01]  /*3770*/  DADD R36, -RZ, -R30 ;  /* 0x00000000ff247229 */ /* 0x020fe2000000091e */
[----:B------:R-:W0:Y:S01]  /*3780*/  LDC.64 R42, c[0x0][0xff0] ;  /* 0x0003fc00ff2a7b82 */ /* 0x000e220000000a00 */
[----:B------:R-:W-:Y:S02]  /*3790*/  DADD R38, -RZ, -R24 ;  /* 0x00000000ff267229 */ /* 0x000fe40000000918 */
[----:B------:R-:W-:Y:S02]  /*37a0*/  DADD R32, -RZ, -R28 ;  /* 0x00000000ff207229 */ /* 0x000fe4000000091c */
[----:B------:R-:W-:Y:S01]  /*37b0*/  DADD R40, -RZ, -R26 ;  /* 0x00000000ff287229 */ /* 0x000fe2000000091a */
[----:B----4-:R-:W-:Y:S01]  /*37c0*/  ISETP.NE.AND P0, PT, RZ, UR11, PT ;  /* 0x0000000bff007c0c */ /* 0x010fe2000bf05270 */
[----:B-1----:R-:W-:-:S03]  /*37d0*/  UPRMT UR11, UR20, 0x8880, URZ ;  /* 0x00008880140b7896 */ /* 0x002fc600080000ff */
[----:B------:R-:W-:Y:S02]  /*37e0*/  FSEL R36, R30, R36, !P0 ;  /* 0x000000241e247208 */ /* 0x000fe40004000000 */
[----:B------:R-:W-:Y:S02]  /*37f0*/  FSEL R37, R31, R37, !P0 ;  /* 0x000000251f257208 */ /* 0x000fe40004000000 */
[----:B------:R-:W-:Y:S01]  /*3800*/  FSEL R38, R24, R38, !P0 ;  /* 0x0000002618267208 */ /* 0x000fe20004000000 */
[----:B0-----:R-:W-:Y:S01]  /*3810*/  DADD R42, -R42, 1 ;  /* 0x3ff000002a2a7429 */ /* 0x001fe20000000100 */
[----:B------:R-:W-:Y:S02]  /*3820*/  FSEL R39, R25, R39, !P0 ;  /* 0x0000002719277208 */ /* 0x000fe40004000000 */
[----:B------:R-:W-:Y:S02]  /*3830*/  FSEL R34, R28, R32, !P0 ;  /* 0x000000201c227208 */ /* 0x000fe40004000000 */
[----:B------:R-:W-:Y:S01]  /*3840*/  FSEL R35, R29, R33, !P0 ;  /* 0x000000211d237208 */ /* 0x000fe20004000000 */
[----:B--2---:R-:W-:Y:S01]  /*3850*/  DFMA R28, R6, UR12, R36 ;  /* 0x0000000c061c7c2b */ /* 0x004fe20008000024 */
[----:B------:R-:W-:Y:S01]  /*3860*/  FSEL R40, R26, R40, !P0 ;  /* 0x000000281a287208 */ /* 0x000fe20004000000 */
[----:B------:R-:W-:Y:S01]  /*3870*/  DFMA R30, R8, UR12, R38 ;  /* 0x0000000c081e7c2b */ /* 0x000fe20008000026 */
[----:B------:R-:W-:Y:S01]  /*3880*/  FSEL R41, R27, R41, !P0 ;  /* 0x000000291b297208 */ /* 0x000fe20004000000 */
[----:B------:R-:W-:-:S02]  /*3890*/  DSETP.NEU.AND P0, PT, RZ, UR12, PT ;  /* 0x0000000cff007e2a */ /* 0x000fc4000bf0d000 */
[----:B------:R-:W-:-:S03]  /*38a0*/  DFMA R24, R4, UR12, R34 ;  /* 0x0000000c04187c2b */ /* 0x000fc60008000022 */
[----:B------:R-:W-:Y:S01]  /*38b0*/  DFMA R32, R10, UR12, R40 ;  /* 0x0000000c0a207c2b */ /* 0x000fe20008000028 */
[----:B------:R-:W-:Y:S02]  /*38c0*/  FSEL R26, R28, R36, P0 ;  /* 0x000000241c1a7208 */ /* 0x000fe40000000000 */
[----:B------:R-:W-:Y:S02]  /*38d0*/  FSEL R27, R29, R37, P0 ;  /* 0x000000251d1b7208 */ /* 0x000fe40000000000 */
[----:B------:R-:W-:Y:S02]  /*38e0*/  FSEL R28, R30, R38, P0 ;  /* 0x000000261e1c7208 */ /* 0x000fe40000000000 */
[----:B------:R-:W-:Y:S02]  /*38f0*/  FSEL R29, R31, R39, P0 ;  /* 0x000000271f1d7208 */ /* 0x000fe40000000000 */
[----:B------:R-:W-:Y:S02]  /*3900*/  FSEL R24, R24, R34, P0 ;  /* 0x0000002218187208 */ /* 0x000fe40000000000 */
[----:B------:R-:W-:-:S02]  /*3910*/  FSEL R25, R25, R35, P0 ;  /* 0x0000002319197208 */ /* 0x000fc40000000000 */
[----:B------:R-:W-:Y:S02]  /*3920*/  FSEL R30, R32, R40, P0 ;  /* 0x00000028201e7208 */ /* 0x000fe40000000000 */
[----:B------:R-:W-:Y:S02]  /*3930*/  FSEL R31, R33, R41, P0 ;  /* 0x00000029211f7208 */ /* 0x000fe40000000000 */
[----:B------:R-:W-:Y:S01]  /*3940*/  ISETP.NE.AND P0, PT, RZ, UR11, PT ;  /* 0x0000000bff007c0c */ /* 0x000fe2000bf05270 */
[----:B---3--:R-:W-:Y:S02]  /*3950*/  DMUL R20, R20, UR14 ;  /* 0x0000000e14147c28 */ /* 0x008fe40008000000 */
[----:B------:R-:W-:Y:S02]  /*3960*/  DMUL R22, R22, UR14 ;  /* 0x0000000e16167c28 */ /* 0x000fe40008000000 */
[----:B------:R-:W-:Y:S02]  /*3970*/  DMUL R16, R16, UR14 ;  /* 0x0000000e10107c28 */ /* 0x000fe40008000000 */
[----:B------:R-:W-:-:S02]  /*3980*/  DMUL R18, R18, UR14 ;  /* 0x0000000e12127c28 */ /* 0x000fc40008000000 */
[C---:B------:R-:W-:Y:S02]  /*3990*/  DFMA R20, R42.reuse, R24, R20 ;  /* 0x000000182a14722b */ /* 0x040fe40000000014 */
[C---:B------:R-:W-:Y:S02]  /*39a0*/  DFMA R22, R42.reuse, R26, R22 ;  /* 0x0000001a2a16722b */ /* 0x040fe40000000016 */
[C---:B------:R-:W-:Y:S02]  /*39b0*/  DFMA R16, R42.reuse, R28, R16 ;  /* 0x0000001c2a10722b */ /* 0x040fe40000000010 */
[----:B------:R-:W-:Y:S02]  /*39c0*/  DFMA R18, R42, R30, R18 ;  /* 0x0000001e2a12722b */ /* 0x000fe40000000012 */
[----:B------:R-:W-:Y:S02]  /*39d0*/  DFMA R24, R20, UR14, R24 ;  /* 0x0000000e14187c2b */ /* 0x000fe40008000018 */
[----:B------:R-:W-:-:S02]  /*39e0*/  DFMA R26, R22, UR14, R26 ;  /* 0x0000000e161a7c2b */ /* 0x000fc4000800001a */
[----:B------:R-:W-:Y:S02]  /*39f0*/  DFMA R28, R16, UR14, R28 ;  /* 0x0000000e101c7c2b */ /* 0x000fe4000800001c */
[----:B------:R-:W-:-:S04]  /*3a00*/  DFMA R30, R18, UR14, R30 ;  /* 0x0000000e121e7c2b */ /* 0x000fc8000800001e */
[----:B------:R-:W-:Y:S02]  /*3a10*/  FSEL R24, R20, R24, !P0 ;  /* 0x0000001814187208 */ /* 0x000fe40004000000 */
[----:B------:R-:W-:Y:S02]  /*3a20*/  FSEL R25, R21, R25, !P0 ;  /* 0x0000001915197208 */ /* 0x000fe40004000000 */
[----:B------:R-:W-:Y:S02]  /*3a30*/  FSEL R26, R22, R26, !P0 ;  /* 0x0000001a161a7208 */ /* 0x000fe40004000000 */
[----:B------:R-:W-:Y:S02]  /*3a40*/  FSEL R27, R23, R27, !P0 ;  /* 0x0000001b171b7208 */ /* 0x000fe40004000000 */
[----:B------:R-:W-:Y:S02]  /*3a50*/  FSEL R28, R16, R28, !P0 ;  /* 0x0000001c101c7208 */ /* 0x000fe40004000000 */
[----:B------:R-:W-:-:S02]  /*3a60*/  FSEL R29, R17, R29, !P0 ;  /* 0x0000001d111d7208 */ /* 0x000fc40004000000 */
[----:B------:R-:W-:Y:S02]  /*3a70*/  FSEL R30, R18, R30, !P0 ;  /* 0x0000001e121e7208 */ /* 0x000fe40004000000 */
[----:B------:R-:W-:Y:S01]  /*3a80*/  FSEL R31, R19, R31, !P0 ;  /* 0x0000001f131f7208 */ /* 0x000fe20004000000 */
[----:B------:R-:W-:Y:S06]  /*3a90*/  BRA `(.L_x_141) ;  /* 0x0000000000ac7947 */ /* 0x000fec0003800000 */
.L_x_140:
[----:B------:R-:W3:Y:S01]  /*3aa0*/  LDCU.S8 UR11, c[0x0][0xff9] ;  /* 0x0001ff20ff0b77ac */ /* 0x000ee20008000200 */
[----:B-----5:R-:W-:Y:S02]  /*3ab0*/  DADD R16, -RZ, -R28 ;  /* 0x00000000ff107229 */ /* 0x020fe4000000091c */
[----:B------:R-:W-:Y:S02]  /*3ac0*/  DADD R18, -RZ, -R30 ;  /* 0x00000000ff127229 */ /* 0x000fe4000000091e */
[----:B------:R-:W-:Y:S02]  /*3ad0*/  DADD R22, -RZ, -R24 ;  /* 0x00000000ff167229 */ /* 0x000fe40000000918 */
[----:B------:R-:W-:Y:S01]  /*3ae0*/  DADD R32, -RZ, -R26 ;  /* 0x00000000ff207229 */ /* 0x000fe2000000091a */
[----:B---3--:R-:W-:Y:S01]  /*3af0*/  ISETP.NE.AND P0, PT, RZ, UR11, PT ;  /* 0x0000000bff007c0c */ /* 0x008fe2000bf05270 */
[----:B-1----:R-:W-:-:S03]  /*3b00*/  UPRMT UR11, UR20, 0x8880, URZ ;  /* 0x00008880140b7896 */ /* 0x002fc600080000ff */
[----:B------:R-:W-:Y:S02]  /*3b10*/  FSEL R16, R28, R16, !P0 ;  /* 0x000000101c107208 */ /* 0x000fe40004000000 */
[----:B------:R-:W-:Y:S02]  /*3b20*/  FSEL R17, R29, R17, !P0 ;  /* 0x000000111d117208 */ /* 0x000fe40004000000 */
[----:B------:R-:W-:Y:S02]  /*3b30*/  FSEL R20, R30, R18, !P0 ;  /* 0x000000121e147208 */ /* 0x000fe40004000000 */
[----:B------:R-:W-:Y:S02]  /*3b40*/  FSEL R21, R31, R19, !P0 ;  /* 0x000000131f157208 */ /* 0x000fe40004000000 */
[----:B------:R-:W-:Y:S01]  /*3b50*/  FSEL R24, R24, R22, !P0 ;  /* 0x0000001618187208 */ /* 0x000fe20004000000 */
[----:B--2---:R-:W-:Y:S01]  /*3b60*/  DFMA R18, R4, UR12, R16 ;  /* 0x0000000c04127c2b */ /* 0x004fe20008000010 */
[----:B------:R-:W-:-:S02]  /*3b70*/  FSEL R25, R25, R23, !P0 ;  /* 0x0000001719197208 */ /* 0x000fc40004000000 */
[----:B------:R-:W-:Y:S01]  /*3b80*/  FSEL R28, R26, R32, !P0 ;  /* 0x000000201a1c7208 */ /* 0x000fe20004000000 */
[----:B------:R-:W-:Y:S01]  /*3b90*/  DFMA R22, R6, UR12, R20 ;  /* 0x0000000c06167c2b */ /* 0x000fe20008000014 */
[----:B------:R-:W-:Y:S01]  /*3ba0*/  FSEL R29, R27, R33, !P0 ;  /* 0x000000211b1d7208 */ /* 0x000fe20004000000 */
[----:B------:R-:W-:Y:S02]  /*3bb0*/  DSETP.NEU.AND P0, PT, RZ, UR12, PT ;  /* 0x0000000cff007e2a */ /* 0x000fe4000bf0d000 */
[----:B------:R-:W-:-:S03]  /*3bc0*/  DFMA R26, R8, UR12, R24 ;  /* 0x0000000c081a7c2b */ /* 0x000fc60008000018 */
[----:B------:R-:W-:Y:S01]  /*3bd0*/  DFMA R30, R10, UR12, R28 ;  /* 0x0000000c0a1e7c2b */ /* 0x000fe2000800001c */
[----:B------:R-:W-:Y:S02]  /*3be0*/  FSEL R33, R18, R16, P0 ;  /* 0x0000001012217208 */ /* 0x000fe40000000000 */
[----:B------:R-:W-:Y:S02]  /*3bf0*/  FSEL R0, R19, R17, P0 ;  /* 0x0000001113007208 */ /* 0x000fe40000000000 */
[----:B------:R-:W-:Y:S01]  /*3c00*/  FSEL R22, R22, R20, P0 ;  /* 0x0000001416167208 */ /* 0x000fe20000000000 */
[----:B------:R-:W-:Y:S01]  /*3c10*/  IMAD.MOV.U32 R20, RZ, RZ, R33 ;  /* 0x000000ffff147224 */ /* 0x000fe200078e0021 */
[----:B------:R-:W-:Y:S01]  /*3c20*/  FSEL R23, R23, R21, P0 ;  /* 0x0000001517177208 */ /* 0x000fe20000000000 */
[----:B------:R-:W-:Y:S01]  /*3c30*/  IMAD.MOV.U32 R21, RZ, RZ, R0 ;  /* 0x000000ffff157224 */ /* 0x000fe200078e0000 */
[----:B------:R-:W-:Y:S02]  /*3c40*/  FSEL R16, R26, R24, P0 ;  /* 0x000000181a107208 */ /* 0x000fe40000000000 */
[----:B------:R-:W-:-:S02]  /*3c50*/  FSEL R17, R27, R25, P0 ;  /* 0x000000191b117208 */ /* 0x000fc40000000000 */
[----:B------:R-:W-:Y:S01]  /*3c60*/  FSEL R18, R30, R28, P0 ;  /* 0x0000001c1e127208 */ /* 0x000fe20000000000 */
[----:B------:R-:W-:Y:S01]  /*3c70*/  DFMA R24, R20, UR14, R20 ;  /* 0x0000000e14187c2b */ /* 0x000fe20008000014 */
[----:B------:R-:W-:Y:S01]  /*3c80*/  FSEL R19, R31, R29, P0 ;  /* 0x0000001d1f137208 */ /* 0x000fe20000000000 */
[----:B------:R-:W-:Y:S01]  /*3c90*/  DFMA R26, R22, UR14, R22 ;  /* 0x0000000e161a7c2b */ /* 0x000fe20008000016 */
[----:B------:R-:W-:Y:S01]  /*3ca0*/  ISETP.NE.AND P0, PT, RZ, UR11, PT ;  /* 0x0000000bff007c0c */ /* 0x000fe2000bf05270 */
[----:B------:R-:W-:-:S03]  /*3cb0*/  DFMA R28, R16, UR14, R16 ;  /* 0x0000000e101c7c2b */ /* 0x000fc60008000010 */
[----:B------:R-:W-:-:S03]  /*3cc0*/  DFMA R30, R18, UR14, R18 ;  /* 0x0000000e121e7c2b */ /* 0x000fc60008000012 */
[----:B------:R-:W-:Y:S02]  /*3cd0*/  FSEL R24, R33, R24, !P0 ;  /* 0x0000001821187208 */ /* 0x000fe40004000000 */
[----:B------:R-:W-:Y:S02]  /*3ce0*/  FSEL R25, R0, R25, !P0 ;  /* 0x0000001900197208 */ /* 0x000fe40004000000 */
[----:B------:R-:W-:Y:S02]  /*3cf0*/  FSEL R26, R22, R26, !P0 ;  /* 0x0000001a161a7208 */ /* 0x000fe40004000000 */
[----:B------:R-:W-:Y:S02]  /*3d00*/  FSEL R27, R23, R27, !P0 ;  /* 0x0000001b171b7208 */ /* 0x000fe40004000000 */
[----:B------:R-:W-:Y:S02]  /*3d10*/  FSEL R28, R16, R28, !P0 ;  /* 0x0000001c101c7208 */ /* 0x000fe40004000000 */
[----:B------:R-:W-:-:S02]  /*3d20*/  FSEL R29, R17, R29, !P0 ;  /* 0x0000001d111d7208 */ /* 0x000fc40004000000 */
[----:B------:R-:W-:Y:S02]  /*3d30*/  FSEL R30, R18, R30, !P0 ;  /* 0x0000001e121e7208 */ /* 0x000fe40004000000 */
[----:B------:R-:W-:-:S07]  /*3d40*/  FSEL R31, R19, R31, !P0 ;  /* 0x0000001f131f7208 */ /* 0x000fce0004000000 */
.L_x_141:
[----:B------:R-:W-:Y:S01]  /*3d50*/  DFMA R24, R24, -UR18, R4 ;  /* 0x8000001218187c2b */ /* 0x000fe20008000004 */
[----:B------:R-:W-:Y:S01]  /*3d60*/  VIADD R12, R12, UR29 ;  /* 0x0000001d0c0c7c36 */ /* 0x000fe20008000000 */
[----:B------:R-:W-:Y:S01]  /*3d70*/  DFMA R26, R26, -UR18, R6 ;  /* 0x800000121a1a7c2b */ /* 0x000fe20008000006 */
[----:B------:R-:W-:Y:S01]  /*3d80*/  IMAD.MOV.U32 R13, RZ, RZ, RZ ;  /* 0x000000ffff0d7224 */ /* 0x000fe200078e00ff */
[----:B------:R-:W-:Y:S01]  /*3d90*/  DFMA R28, R28, -UR18, R8 ;  /* 0x800000121c1c7c2b */ /* 0x000fe20008000008 */
[C---:B------:R-:W-:Y:S01]  /*3da0*/  IMAD.WIDE.U32 R4, R12.reuse, 0x4, RZ ;  /* 0x000000040c047825 */ /* 0x040fe200078e00ff */
[----:B------:R-:W-:Y:S01]  /*3db0*/  DFMA R30, R30, -UR18, R10 ;  /* 0x800000121e1e7c2b */ /* 0x000fe2000800000a */
[----:B------:R-:W-:Y:S02]  /*3dc0*/  ISETP.LT.U32.AND P1, PT, R12, 0x4000, PT ;  /* 0x000040000c00780c */ /* 0x000fe40003f21070 */
[----:B------:R-:W-:-:S04]  /*3dd0*/  ISETP.GE.U32.AND P0, PT, R4, UR28, PT ;  /* 0x0000001c04007c0c */ /* 0x000fc8000bf06070 */
[----:B------:R3:W-:Y:S01]  /*3de0*/  STG.E.ENL2.256 desc[UR16][R2.64], R24, R28 ;  /* 0xf8000018021c797f */ /* 0x0007e2000f121810 */
[----:B------:R-:W-:-:S03]  /*3df0*/  ISETP.GE.U32.AND.EX P0, PT, R5, UR10, PT, P0 ;  /* 0x0000000a05007c0c */ /* 0x000fc6000bf06100 */
[----:B------:R3:W-:Y:S10]  /*3e00*/  STG.E.ENL2.256 desc[UR16][R14.64], R20, R16 ;  /* 0xf80000140e10797f */ /* 0x0007f4000f121810 */
[----:B------:R-:W-:Y:S05]  /*3e10*/  @!P0 BRA P1, `(.L_x_142) ;  /* 0xfffffff800208947 */ /* 0x000fea000083ffff */
[----:B------:R-:W-:Y:S05]  /*3e20*/  BSYNC.RECONVERGENT B0 ;  /* 0x0000000000007941 */ /* 0x000fea0003800200 */
.L_x_139:
[----:B------:R-:W-:Y:S05]  /*3e30*/  EXIT ;  /* 0x000000000000794d */ /* 0x000fea0003800000 */
.L_x_138:
[----:B------:R-:W0:Y:S01]  /*3e40*/  LDCU.S8 UR11, c[0x0][0xffa] ;  /* 0x0001ff40ff0b77ac */ /* 0x000e220008000200 */
[----:B------:R-:W1:Y:S01]  /*3e50*/  LDCU.U8 UR30, c[0x0][0xff8] ;  /* 0x0001ff00ff1e77ac */ /* 0x000e620008000000 */
[----:B------:R-:W2:Y:S01]  /*3e60*/  LDCU.U8 UR13, c[0x0][0xff8] ;  /* 0x0001ff00ff0d77ac */ /* 0x000ea20008000000 */
[----:B------:R-:W3:Y:S01]  /*3e70*/  LDCU.64 UR14, c[0x0][0xfd0] ;  /* 0x0001fa00ff0e77ac */ /* 0x000ee20008000a00 */
[----:B------:R-:W4:Y:S01]  /*3e80*/  LDCU.64 UR32, c[0x0][0xfd0] ;  /* 0x0001fa00ff2077ac */ /* 0x000f220008000a00 */
[----:B0-----:R-:W-:Y:S01]  /*3e90*/  UISETP.NE.AND UP0, UPT, UR11, URZ, UPT ;  /* 0x000000ff0b00728c */ /* 0x001fe2000bf05270 */
[----:B------:R-:W0:Y:S01]  /*3ea0*/  LDCU.128 UR20, c[0x0][0xfd0] ;  /* 0x0001fa00ff1477ac */ /* 0x000e220008000c00 */
[----:B------:R-:W0:Y:S07]  /*3eb0*/  LDCU.128 UR24, c[0x0][0xfd0] ;  /* 0x0001fa00ff1877ac */ /* 0x000e2e0008000c00 */
[----:B-1234-:R-:W-:Y:S05]  /*3ec0*/  BRA.U !UP0, `(.L_x_143) ;  /* 0x0000000908987547 */ /* 0x01efea000b800000 */
[----:B------:R-:W-:Y:S01]  /*3ed0*/  BSSY.RECONVERGENT B1, `(.L_x_144) ;  /* 0x00000a4000017945 */ /* 0x000fe20003800200 */
.L_x_153:
[----:B-1----:R-:W1:Y:S02]  /*3ee0*/  LDC.64 R2, c[0x0][0x1000] ;  /* 0x00040000ff027b82 */ /* 0x002e640000000a00 */
[----:B-1----:R-:W2:Y:S01]  /*3ef0*/  LDG.E R2, desc[UR16][R2.64] ;  /* 0x0000001002027981 */ /* 0x002ea2000c1e1900 */
        /* <DEDUP_REMOVED lines=8> */
[----:B------:R-:W4:Y:S01]  /*3f80*/  LDCU.S8 UR12, c[0x0][0xff9] ;  /* 0x0001ff20ff0c77ac */ /* 0x000f220008000200 */
[----:B------:R-:W-:Y:S01]  /*3f90*/  BSSY.RECONVERGENT B2, `(.L_x_145) ;  /* 0x000001d000027945 */ /* 0x000fe20003800200 */
[----:B------:R-:W-:Y:S01]  /*3fa0*/  DSETP.NEU.AND P2, PT, RZ, UR14, PT ;  /* 0x0000000eff007e2a */ /* 0x000fe2000bf4d000 */
[----:B------:R-:W-:-:S06]  /*3fb0*/  UPRMT UR11, UR13, 0x8880, URZ ;  /* 0x000088800d0b7896 */ /* 0x000fcc00080000ff */
[----:B------:R-:W-:Y:S02]  /*3fc0*/  ISETP.NE.AND P1, PT, RZ, UR11, PT ;  /* 0x0000000bff007c0c */ /* 0x000fe4000bf25270 */
[----:B----4-:R-:W-:Y:S01]  /*3fd0*/  ISETP.NE.AND P0, PT, RZ, UR12, PT ;  /* 0x0000000cff007c0c */ /* 0x010fe2000bf05270 */
[----:B--2---:R-:W-:Y:S01]  /*3fe0*/  FMUL.FTZ R38, R2, 1 ;  /* 0x3f80000002267820 */ /* 0x004fe20000410000 */
[----:B------:R-:W-:-:S05]  /*3ff0*/  IMAD.MOV.U32 R2, RZ, RZ, 0x1 ;  /* 0x00000001ff027424 */ /* 0x000fca00078e00ff */
[----:B------:R-:W2:Y:S01]  /*4000*/  F2F.F64.F32 R38, R38 ;  /* 0x0000002600267310 */ /* 0x000ea20000201800 */
[----:B---3--:R-:W-:-:S07]  /*4010*/  FSETP.GEU.AND P4, PT, |R29|, 6.5827683646048100446e-37, PT ;  /* 0x036000001d00780b */ /* 0x008fce0003f8e200 */
[----:B--2---:R-:W2:Y:S02]  /*4020*/  MUFU.RCP64H R3, R39 ;  /* 0x0000002700037308 */ /* 0x004ea40000001800 */
[----:B--2---:R-:W-:-:S08]  /*4030*/  DFMA R4, -R38, R2, 1 ;  /* 0x3ff000002604742b */ /* 0x004fd00000000102 */
        /* <DEDUP_REMOVED lines=9> */
[----:B-1----:R-:W-:Y:S05]  /*40d0*/  @P3 BRA P4, `(.L_x_146) ;  /* 0x0000000000203947 */ /* 0x002fea0002000000 */
[----:B------:R-:W-:Y:S01]  /*40e0*/  IMAD.MOV.U32 R3, RZ, RZ, R28 ;  /* 0x000000ffff037224 */ /* 0x000fe200078e001c */
[----:B------:R-:W-:Y:S01]  /*40f0*/  MOV R36, 0x4140 ;  /* 0x0000414000247802 */ /* 0x000fe20000000f00 */
[----:B------:R-:W-:Y:S02]  /*4100*/  IMAD.MOV.U32 R11, RZ, RZ, R29 ;  /* 0x000000ffff0b7224 */ /* 0x000fe400078e001d */
[----:B------:R-:W-:Y:S02]  /*4110*/  IMAD.MOV.U32 R2, RZ, RZ, R38 ;  /* 0x000000ffff027224 */ /* 0x000fe400078e0026 */
[----:B------:R-:W-:-:S07]  /*4120*/  IMAD.MOV.U32 R0, RZ, RZ, R39 ;  /* 0x000000ffff007224 */ /* 0x000fce00078e0027 */
[----:B0----5:R-:W-:Y:S05]  /*4130*/  CALL.REL.NOINC `($__internal_1_$__cuda_sm20_div_rn_f64_full) ;  /* 0x0000001000d87944 */ /* 0x021fea0003c00000 */
[----:B------:R-:W-:Y:S02]  /*4140*/  IMAD.MOV.U32 R4, RZ, RZ, R10 ;  /* 0x000000ffff047224 */ /* 0x000fe400078e000a */
[----:B------:R-:W-:-:S07]  /*4150*/  IMAD.MOV.U32 R5, RZ, RZ, R11 ;  /* 0x000000ffff057224 */ /* 0x000fce00078e000b */
.L_x_146:
[----:B0-----:R-:W-:Y:S05]  /*4160*/  BSYNC.RECONVERGENT B2 ;  /* 0x0000000000027941 */ /* 0x001fea0003800200 */
.L_x_145:
[----:B------:R-:W0:Y:S01]  /*4170*/  MUFU.RCP64H R3, R39 ;  /* 0x0000002700037308 */ /* 0x000e220000001800 */
[----:B------:R-:W-:Y:S01]  /*4180*/  IMAD.MOV.U32 R2, RZ, RZ, 0x1 ;  /* 0x00000001ff027424 */ /* 0x000fe200078e00ff */
[----:B------:R-:W-:Y:S01]  /*4190*/  FSETP.GEU.AND P4, PT, |R31|, 6.5827683646048100446e-37, PT ;  /* 0x036000001f00780b */ /* 0x000fe20003f8e200 */
[----:B------:R-:W-:Y:S04]  /*41a0*/  BSSY.RECONVERGENT B2, `(.L_x_147) ;  /* 0x000001e000027945 */ /* 0x000fe80003800200 */
        /* <DEDUP_REMOVED lines=11> */
[----:B------:R-:W-:Y:S01]  /*4260*/  DFMA R8, -R38, R6, R30 ;  /* 0x000000062608722b */ /* 0x000fe2000000011e */
[----:B------:R-:W-:-:S06]  /*4270*/  FSEL R29, R3, R11, P2 ;  /* 0x0000000b031d7208 */ /* 0x000fcc0001000000 */
[----:B------:R-:W-:Y:S02]  /*4280*/  DFMA R2, R28, UR26, R28 ;  /* 0x0000001a1c027c2b */ /* 0x000fe4000800001c */
[----:B------:R-:W-:-:S08]  /*4290*/  DFMA R6, R14, R8, R6 ;  /* 0x000000080e06722b */ /* 0x000fd00000000006 */
[----:B------:R-:W-:Y:S02]  /*42a0*/  FSEL R2, R28, R2, !P1 ;  /* 0x000000021c027208 */ /* 0x000fe40004800000 */
[----:B------:R-:W-:Y:S01]  /*42b0*/  FFMA R0, RZ, R39, R7 ;  /* 0x00000027ff007223 */ /* 0x000fe20000000007 */
[----:B------:R-:W-:-:S04]  /*42c0*/  FSEL R3, R29, R3, !P1 ;  /* 0x000000031d037208 */ /* 0x000fc80004800000 */
[----:B------:R-:W-:Y:S02]  /*42d0*/  FSETP.GT.AND P3, PT, |R0|, 1.469367938527859385e-39, PT ;  /* 0x001000000000780b */ /* 0x000fe40003f64200 */
[----:B------:R-:W-:-:S11]  /*42e0*/  DFMA R32, R2, -UR18, R32 ;  /* 0x8000001202207c2b */ /* 0x000fd60008000020 */
        /* <DEDUP_REMOVED lines=9> */
.L_x_148:
[----:B------:R-:W-:Y:S05]  /*4380*/  BSYNC.RECONVERGENT B2 ;  /* 0x0000000000027941 */ /* 0x000fea0003800200 */
.L_x_147:
        /* <DEDUP_REMOVED lines=33> */
.L_x_150:
[----:B------:R-:W-:Y:S05]  /*45a0*/  BSYNC.RECONVERGENT B2 ;  /* 0x0000000000027941 */ /* 0x000fea0003800200 */
.L_x_149:
        /* <DEDUP_REMOVED lines=31> */
.L_x_152:
[----:B------:R-:W-:Y:S05]  /*47a0*/  BSYNC.RECONVERGENT B2 ;  /* 0x0000000000027941 */ /* 0x000fea0003800200 */
.L_x_151:
[----:B------:R-:W-:Y:S01]  /*47b0*/  DADD R2, -RZ, -R10 ;  /* 0x00000000ff027229 */ /* 0x000fe2000000090a */
[----:B------:R-:W-:Y:S02]  /*47c0*/  VIADD R12, R12, UR29 ;  /* 0x0000001d0c0c7c36 */ /* 0x000fe40008000000 */
[----:B------:R-:W-:-:S07]  /*47d0*/  IMAD.MOV.U32 R13, RZ, RZ, RZ ;  /* 0x000000ffff0d7224 */ /* 0x000fce00078e00ff */
[----:B------:R-:W-:Y:S02]  /*47e0*/  FSEL R14, R10, R2, !P0 ;  /* 0x000000020a0e7208 */ /* 0x000fe40004000000 */
[----:B------:R-:W-:-:S06]  /*47f0*/  FSEL R15, R11, R3, !P0 ;  /* 0x000000030b0f7208 */ /* 0x000fcc0004000000 */
[----:B------:R-:W-:-:S10]  /*4800*/  DFMA R2, R26, UR24, R14 ;  /* 0x000000181a027c2b */ /* 0x000fd4000800000e */
[----:B------:R-:W-:Y:S02]  /*4810*/  FSEL R22, R2, R14, P2 ;  /* 0x0000000e02167208 */ /* 0x000fe40001000000 */
[----:B------:R-:W-:Y:S02]  /*4820*/  FSEL R23, R3, R15, P2 ;  /* 0x0000000f03177208 */ /* 0x000fe40001000000 */
[----:B------:R-:W-:-:S04]  /*4830*/  IADD3 R14, P0, PT, R37, UR4, RZ ;  /* 0x00000004250e7c10 */ /* 0x000fc8000ff1e0ff */
[----:B------:R-:W-:Y:S01]  /*4840*/  DFMA R2, R22, UR26, R22 ;  /* 0x0000001a16027c2b */ /* 0x000fe20008000016 */
[----:B------:R-:W-:-:S09]  /*4850*/  IADD3.X R15, PT, PT, R44, UR5, RZ, P0, !PT ;  /* 0x000000052c0f7c10 */ /* 0x000fd200087fe4ff */
[----:B------:R-:W-:Y:S02]  /*4860*/  FSEL R2, R22, R2, !P1 ;  /* 0x0000000216027208 */ /* 0x000fe40004800000 */
[----:B------:R-:W-:Y:S02]  /*4870*/  FSEL R3, R23, R3, !P1 ;  /* 0x0000000317037208 */ /* 0x000fe40004800000 */
[----:B------:R-:W-:-:S04]  /*4880*/  ISETP.LT.U32.AND P1, PT, R12, 0x4000, PT ;  /* 0x000040000c00780c */ /* 0x000fc80003f21070 */
[----:B------:R-:W-:Y:S01]  /*4890*/  DFMA R26, R2, -UR18, R26 ;  /* 0x80000012021a7c2b */ /* 0x000fe2000800001a */
[----:B------:R-:W-:-:S06]  /*48a0*/  IMAD.WIDE.U32 R2, R12, 0x4, RZ ;  /* 0x000000040c027825 */ /* 0x000fcc00078e00ff */
[----:B------:R1:W-:Y:S01]  /*48b0*/  STG.E.ENL2.256 desc[UR16][R42.64], R32, R24 ;  /* 0xf80000202a18797f */ /* 0x0003e2000f121810 */
[----:B------:R-:W-:-:S03]  /*48c0*/  ISETP.GE.U32.AND P0, PT, R2, UR28, PT ;  /* 0x0000001c02007c0c */ /* 0x000fc6000bf06070 */
[----:B------:R1:W-:Y:S01]  /*48d0*/  STG.E.ENL2.256 desc[UR16][R40.64], R4, R8 ;  /* 0xf80000042808797f */ /* 0x0003e2000f121810 */
[----:B------:R-:W-:-:S03]  /*48e0*/  ISETP.GE.U32.AND.EX P0, PT, R3, UR10, PT, P0 ;  /* 0x0000000a03007c0c */ /* 0x000fc6000bf06100 */
[----:B------:R1:W-:Y:S10]  /*48f0*/  STG.E.ENL2.256 desc[UR16][R14.64], R28, R20 ;  /* 0xf800001c0e14797f */ /* 0x0003f4000f121810 */
[----:B------:R-:W-:Y:S05]  /*4900*/  @!P0 BRA P1, `(.L_x_153) ;  /* 0xfffffff400748947 */ /* 0x000fea000083ffff */
[----:B------:R-:W-:Y:S05]  /*4910*/  BSYNC.RECONVERGENT B1 ;  /* 0x0000000000017941 */ /* 0x000fea0003800200 */
.L_x_144:
[----:B------:R-:W-:Y:S05]  /*4920*/  EXIT ;  /* 0x000000000000794d */ /* 0x000fea0003800000 */
.L_x_143:
[----:B------:R-:W-:Y:S01]  /*4930*/  BSSY.RECONVERGENT B1, `(.L_x_154) ;  /* 0x00000b5000017945 */ /* 0x000fe20003800200 */
.L_x_163:
[----:B-1----:R-:W1:Y:S02]  /*4940*/  LDC.64 R2, c[0x0][0x1000] ;  /* 0x00040000ff027b82 */ /* 0x002e640000000a00 */
[----:B-1----:R-:W2:Y:S01]  /*4950*/  LDG.E R2, desc[UR16][R2.64] ;  /* 0x0000001002027981 */ /* 0x002ea2000c1e1900 */
[C---:B------:R-:W-:Y:S01]  /*4960*/  IMAD.SHL.U32 R48, R12.reuse, 0x20, RZ ;  /* 0x000000200c307824 */ /* 0x040fe200078e00ff */
[----:B------:R-:W-:-:S04]  /*4970*/  SHF.L.U64.HI R0, R12, 0x5, R13 ;  /* 0x000000050c007819 */ /* 0x000fc8000001020d */
[----:B------:R-:W-:-:S04]  /*4980*/  IADD3 R50, P0, PT, R48, UR6, RZ ;  /* 0x0000000630327c10 */ /* 0x000fc8000ff1e0ff */
[----:B------:R-:W-:-:S05]  /*4990*/  IADD3.X R51, PT, PT, R0, UR7, RZ, P0, !PT ;  /* 0x0000000700337c10 */ /* 0x000fca00087fe4ff */
[----:B------:R-:W3:Y:S01]  /*49a0*/  LDG.E.ENL2.256 R20, R28, desc[UR16][R50.64] ;  /* 0xfe000010321c797e */ /* 0x000ee20008121914 */
[C---:B------:R-:W-:Y:S02]  /*49b0*/  IADD3 R52, P0, PT, R48.reuse, UR8, RZ ;  /* 0x0000000830347c10 */ /* 0x040fe4000ff1e0ff */
[----:B------:R-:W-:Y:S02]  /*49c0*/  IADD3 R48, P1, PT, R48, UR4, RZ ;  /* 0x0000000430307c10 */ /* 0x000fe4000ff3e0ff */
[C---:B------:R-:W-:Y:S02]  /*49d0*/  IADD3.X R53, PT, PT, R0.reuse, UR9, RZ, P0, !PT ;  /* 0x0000000900357c10 */ /* 0x040fe400087fe4ff */
[----:B------:R-:W-:-:S03]  /*49e0*/  IADD3.X R49, PT, PT, R0, UR5, RZ, P1, !PT ;  /* 0x0000000500317c10 */ /* 0x000fc60008ffe4ff */
[----:B------:R1:W5:Y:S04]  /*49f0*/  LDG.E.ENL2.256 R24, R32, desc[UR16][R52.64] ;  /* 0xfe0000103420797e */ /* 0x0003680008121918 */
        /* <DEDUP_REMOVED lines=31> */
.L_x_156:
[----:B0-----:R-:W-:Y:S05]  /*4bf0*/  BSYNC.RECONVERGENT B2 ;  /* 0x0000000000027941 */ /* 0x001fea0003800200 */
.L_x_155:
[----:B------:R-:W0:Y:S01]  /*4c00*/  MUFU.RCP64H R3, R39 ;  /* 0x0000002700037308 */ /* 0x000e220000001800 */
[----:B------:R-:W-:Y:S01]  /*4c10*/  IMAD.MOV.U32 R2, RZ, RZ, 0x1 ;  /* 0x00000001ff027424 */ /* 0x000fe200078e00ff */
[----:B------:R-:W1:Y:S01]  /*4c20*/  LDC.64 R14, c[0x0][0xff0] ;  /* 0x0003fc00ff0e7b82 */ /* 0x000e620000000a00 */
[----:B-----5:R-:W-:Y:S01]  /*4c30*/  DMUL R28, R40, UR22 ;  /* 0x00000016281c7c28 */ /* 0x020fe20008000000 */
[----:B------:R-:W-:Y:S01]  /*4c40*/  FSETP.GEU.AND P4, PT, |R31|, 6.5827683646048100446e-37, PT ;  /* 0x036000001f00780b */ /* 0x000fe20003f8e200 */
[----:B------:R-:W-:Y:S02]  /*4c50*/  BSSY.RECONVERGENT B2, `(.L_x_157) ;  /* 0x0000020000027945 */ /* 0x000fe40003800200 */
[----:B0-----:R-:W-:-:S08]  /*4c60*/  DFMA R6, -R38, R2, 1 ;  /* 0x3ff000002606742b */ /* 0x001fd00000000102 */
[----:B------:R-:W-:Y:S02]  /*4c70*/  DFMA R6, R6, R6, R6 ;  /* 0x000000060606722b */ /* 0x000fe40000000006 */
[----:B-1----:R-:W-:-:S06]  /*4c80*/  DADD R14, -R14, 1 ;  /* 0x3ff000000e0e7429 */ /* 0x002fcc0000000100 */
        /* <DEDUP_REMOVED lines=11> */
[----:B------:R-:W-:-:S03]  /*4d40*/  DFMA R28, R14, R2, R28 ;  /* 0x000000020e1c722b */ /* 0x000fc6000000001c */
[----:B------:R-:W-:-:S05]  /*4d50*/  DFMA R6, R10, R8, R6 ;  /* 0x000000080a06722b */ /* 0x000fca0000000006 */
[----:B------:R-:W-:-:S05]  /*4d60*/  DFMA R2, R28, UR22, R2 ;  /* 0x000000161c027c2b */ /* 0x000fca0008000002 */
[----:B------:R-:W-:-:S05]  /*4d70*/  FFMA R0, RZ, R39, R7 ;  /* 0x00000027ff007223 */ /* 0x000fca0000000007 */
[----:B------:R-:W-:Y:S02]  /*4d80*/  FSETP.GT.AND P3, PT, |R0|, 1.469367938527859385e-39, PT ;  /* 0x001000000000780b */ /* 0x000fe40003f64200 */
[----:B------:R-:W-:Y:S02]  /*4d90*/  FSEL R2, R28, R2, !P1 ;  /* 0x000000021c027208 */ /* 0x000fe40004800000 */
[----:B------:R-:W-:-:S06]  /*4da0*/  FSEL R3, R29, R3, !P1 ;  /* 0x000000031d037208 */ /* 0x000fcc0004800000 */
[----:B------:R-:W-:-:S03]  /*4db0*/  DFMA R32, R2, -UR18, R32 ;  /* 0x8000001202207c2b */ /* 0x000fc60008000020 */
[----:B------:R-:W-:Y:S08]  /*4dc0*/  @P3 BRA P4, `(.L_x_158) ;  /* 0x0000000000203947 */ /* 0x000ff00002000000 */
        /* <DEDUP_REMOVED lines=8> */
.L_x_158:
[----:B------:R-:W-:Y:S05]  /*4e50*/  BSYNC.RECONVERGENT B2 ;  /* 0x0000000000027941 */ /* 0x000fea0003800200 */
.L_x_157:
[----:B------:R-:W0:Y:S01]  /*4e60*/  MUFU.RCP64H R3, R39 ;  /* 0x0000002700037308 */ /* 0x000e220000001800 */
[----:B------:R-:W-:Y:S01]  /*4e70*/  IMAD.MOV.U32 R2, RZ, RZ, 0x1 ;  /* 0x00000001ff027424 */ /* 0x000fe200078e00ff */
[----:B------:R-:W1:Y:S01]  /*4e80*/  LDC.64 R16, c[0x0][0xff0] ;  /* 0x0003fc00ff107b82 */ /* 0x000e620000000a00 */
[----:B------:R-:W-:Y:S01]  /*4e90*/  DMUL R30, R42, UR22 ;  /* 0x000000162a1e7c28 */ /* 0x000fe20008000000 */
        /* <DEDUP_REMOVED lines=33> */
.L_x_160:
[----:B------:R-:W-:Y:S05]  /*50b0*/  BSYNC.RECONVERGENT B2 ;  /* 0x0000000000027941 */ /* 0x000fea0003800200 */
.L_x_159:
        /* <DEDUP_REMOVED lines=35> */
.L_x_162:
[----:B------:R-:W-:Y:S05]  /*52f0*/  BSYNC.RECONVERGENT B2 ;  /* 0x0000000000027941 */ /* 0x000fea0003800200 */
.L_x_161:
[----:B------:R-:W-:Y:S01]  /*5300*/  DADD R2, -RZ, -R10 ;  /* 0x00000000ff027229 */ /* 0x000fe2000000090a */
[----:B------:R-:W0:Y:S01]  /*5310*/  LDC.64 R16, c[0x0][0xff0] ;  /* 0x0003fc00ff107b82 */ /* 0x000e220000000a00 */
[----:B------:R-:W-:Y:S01]  /*5320*/  DMUL R22, R46, UR22 ;  /* 0x000000162e167c28 */ /* 0x000fe20008000000 */
[----:B------:R-:W-:Y:S02]  /*5330*/  VIADD R12, R12, UR29 ;  /* 0x0000001d0c0c7c36 */ /* 0x000fe40008000000 */
[----:B------:R-:W-:-:S05]  /*5340*/  IMAD.MOV.U32 R13, RZ, RZ, RZ ;  /* 0x000000ffff0d7224 */ /* 0x000fca00078e00ff */
[----:B------:R-:W-:Y:S02]  /*5350*/  FSEL R14, R10, R2, !P0 ;  /* 0x000000020a0e7208 */ /* 0x000fe40004000000 */
[----:B------:R-:W-:-:S06]  /*5360*/  FSEL R15, R11, R3, !P0 ;  /* 0x000000030b0f7208 */ /* 0x000fcc0004000000 */
[----:B------:R-:W-:Y:S02]  /*5370*/  DFMA R2, R26, UR20, R14 ;  /* 0x000000141a027c2b */ /* 0x000fe4000800000e */
[----:B0-----:R-:W-:-:S08]  /*5380*/  DADD R16, -R16, 1 ;  /* 0x3ff0000010107429 */ /* 0x001fd00000000100 */
[----:B------:R-:W-:Y:S02]  /*5390*/  FSEL R2, R2, R14, P2 ;  /* 0x0000000e02027208 */ /* 0x000fe40001000000 */
[----:B------:R-:W-:-:S06]  /*53a0*/  FSEL R3, R3, R15, P2 ;  /* 0x0000000f03037208 */ /* 0x000fcc0001000000 */
[----:B------:R-:W-:-:S08]  /*53b0*/  DFMA R22, R16, R2, R22 ;  /* 0x000000021016722b */ /* 0x000fd00000000016 */
[----:B------:R-:W-:-:S10]  /*53c0*/  DFMA R2, R22, UR22, R2 ;  /* 0x0000001616027c2b */ /* 0x000fd40008000002 */
        /* <DEDUP_REMOVED lines=12> */
.L_x_154:
[----:B------:R-:W-:Y:S05]  /*5490*/  EXIT ;  /* 0x000000000000794d */ /* 0x000fea0003800000 */
        .weak           $__internal_1_$__cuda_sm20_div_rn_f64_full
        .type           $__internal_1_$__cuda_sm20_div_rn_f64_full,@function
        .size           $__internal_1_$__cuda_sm20_div_rn_f64_full,(.L_x_178 - $__internal_1_$__cuda_sm20_div_rn_f64_full)
$__internal_1_$__cuda_sm20_div_rn_f64_full:
[----:B------:R-:W-:Y:S01]  /*54a0*/  LOP3.LUT R56, R0, 0x7ff00000, RZ, 0xc0, !PT ;  /* 0x7ff0000000387812 */ /* 0x000fe200078ec0ff */
[----:B------:R-:W-:Y:S01]  /*54b0*/  IMAD.MOV.U32 R15, RZ, RZ, 0x1ca00000 ;  /* 0x1ca00000ff0f7424 */ /* 0x000fe200078e00ff */
[----:B------:R-:W-:Y:S01]  /*54c0*/  LOP3.LUT R57, R11, 0x7ff00000, RZ, 0xc0, !PT ;  /* 0x7ff000000b397812 */ /* 0x000fe200078ec0ff */
[----:B------:R-:W-:Y:S01]  /*54d0*/  IMAD.MOV.U32 R10, RZ, RZ, R3 ;  /* 0x000000ffff0a7224 */ /* 0x000fe200078e0003 */
[----:B------:R-:W-:Y:S01]  /*54e0*/  BSSY.RECONVERGENT B0, `(.L_x_164) ;  /* 0x000005b000007945 */ /* 0x000fe20003800200 */
[----:B------:R-:W-:Y:S01]  /*54f0*/  IMAD.MOV.U32 R3, RZ, RZ, R0 ;  /* 0x000000ffff037224 */ /* 0x000fe200078e0000 */
[----:B------:R-:W-:-:S04]  /*5500*/  ISETP.GE.U32.AND P4, PT, R57, R56, PT ;  /* 0x000000383900720c */ /* 0x000fc80003f86070 */
[----:B------:R-:W-:Y:S02]  /*5510*/  SEL R16, R15, 0x63400000, !P4 ;  /* 0x634000000f107807 */ /* 0x000fe40006000000 */
[----:B------:R-:W-:Y:S02]  /*5520*/  FSETP.GEU.AND P4, PT, |R11|, 1.469367938527859385e-39, PT ;  /* 0x001000000b00780b */ /* 0x000fe40003f8e200 */
[----:B------:R-:W-:Y:S01]  /*5530*/  LOP3.LUT R17, R16, 0x800fffff, R11, 0xf8, !PT ;  /* 0x800fffff10117812 */ /* 0x000fe200078ef80b */
[----:B------:R-:W-:-:S10]  /*5540*/  IMAD.MOV.U32 R16, RZ, RZ, R10 ;  /* 0x000000ffff107224 */ /* 0x000fd400078e000a */
[----:B------:R-:W-:-:S04]  /*5550*/  @!P4 LOP3.LUT R14, R3, 0x7ff00000, RZ, 0xc0, !PT ;  /* 0x7ff00000030ec812 */ /* 0x000fc800078ec0ff */
[----:B------:R-:W-:Y:S02]  /*5560*/  @!P4 ISETP.GE.U32.AND P6, PT, R57, R14, PT ;  /* 0x0000000e3900c20c */ /* 0x000fe40003fc6070 */
[C---:B------:R-:W-:Y:S02]  /*5570*/  LOP3.LUT R14, R0.reuse, 0x800fffff, RZ, 0xc0, !PT ;  /* 0x800fffff000e7812 */ /* 0x040fe400078ec0ff */
[----:B------:R-:W-:Y:S02]  /*5580*/  @!P4 SEL R18, R15, 0x63400000, !P6 ;  /* 0x634000000f12c807 */ /* 0x000fe40007000000 */
[----:B------:R-:W-:Y:S01]  /*5590*/  FSETP.GEU.AND P6, PT, |R0|, 1.469367938527859385e-39, PT ;  /* 0x001000000000780b */ /* 0x000fe20003fce200 */
[----:B------:R-:W-:Y:S01]  /*55a0*/  IMAD.MOV.U32 R0, RZ, RZ, R57 ;  /* 0x000000ffff007224 */ /* 0x000fe200078e0039 */
[----:B------:R-:W-:Y:S02]  /*55b0*/  @!P4 LOP3.LUT R18, R18, 0x80000000, R11, 0xf8, !PT ;  /* 0x800000001212c812 */ /* 0x000fe400078ef80b */
[----:B------:R-:W-:Y:S01]  /*55c0*/  LOP3.LUT R15, R14, 0x3ff00000, RZ, 0xfc, !PT ;  /* 0x3ff000000e0f7812 */ /* 0x000fe200078efcff */
[----:B------:R-:W-:Y:S01]  /*55d0*/  IMAD.MOV.U32 R14, RZ, RZ, R2 ;  /* 0x000000ffff0e7224 */ /* 0x000fe200078e0002 */
[----:B------:R-:W-:Y:S01]  /*55e0*/  @!P4 LOP3.LUT R19, R18, 0x100000, RZ, 0xfc, !PT ;  /* 0x001000001213c812 */ /* 0x000fe200078efcff */
[----:B------:R-:W-:-:S06]  /*55f0*/  @!P4 IMAD.MOV.U32 R18, RZ, RZ, RZ ;  /* 0x000000ffff12c224 */ /* 0x000fcc00078e00ff */
[----:B------:R-:W-:Y:S02]  /*5600*/  @!P6 DMUL R14, R2, 8.98846567431157953865e+307 ;  /* 0x7fe00000020ee828 */ /* 0x000fe40000000000 */
[----:B------:R-:W-:Y:S01]  /*5610*/  @!P4 DFMA R16, R16, 2, -R18 ;  /* 0x400000001010c82b */ /* 0x000fe20000000812 */
[----:B------:R-:W-:-:S03]  /*5620*/  IMAD.MOV.U32 R18, RZ, RZ, 0x1 ;  /* 0x00000001ff127424 */ /* 0x000fc600078e00ff */
[----:B------:R-:W0:Y:S04]  /*5630*/  MUFU.RCP64H R19, R15 ;  /* 0x0000000f00137308 */ /* 0x000e280000001800 */
[----:B------:R-:W-:Y:S02]  /*5640*/  @!P6 LOP3.LUT R56, R15, 0x7ff00000, RZ, 0xc0, !PT ;  /* 0x7ff000000f38e812 */ /* 0x000fe400078ec0ff */
[----:B------:R-:W-:-:S03]  /*5650*/  @!P4 LOP3.LUT R0, R17, 0x7ff00000, RZ, 0xc0, !PT ;  /* 0x7ff000001100c812 */ /* 0x000fc600078ec0ff */
[----:B------:R-:W-:Y:S02]  /*5660*/  VIADD R60, R56, 0xffffffff ;  /* 0xffffffff383c7836 */ /* 0x000fe40000000000 */
[----:B------:R-:W-:-:S05]  /*5670*/  VIADD R61, R0, 0xffffffff ;  /* 0xffffffff003d7836 */ /* 0x000fca0000000000 */
[----:B------:R-:W-:Y:S01]  /*5680*/  ISETP.GT.U32.AND P4, PT, R61, 0x7feffffe, PT ;  /* 0x7feffffe3d00780c */ /* 0x000fe20003f84070 */
[----:B0-----:R-:W-:-:S03]  /*5690*/  DFMA R54, R18, -R14, 1 ;  /* 0x3ff000001236742b */ /* 0x001fc6000000080e */
[----:B------:R-:W-:-:S05]  /*56a0*/  ISETP.GT.U32.OR P4, PT, R60, 0x7feffffe, P4 ;  /* 0x7feffffe3c00780c */ /* 0x000fca0002784470 */
        /* <DEDUP_REMOVED lines=8> */
[----:B------:R-:W-:Y:S01]  /*5730*/  LOP3.LUT R0, R3, 0x7ff00000, RZ, 0xc0, !PT ;  /* 0x7ff0000003007812 */ /* 0x000fe200078ec0ff */
[----:B------:R-:W-:-:S03]  /*5740*/  IMAD.MOV.U32 R61, RZ, RZ, 0x1ca00000 ;  /* 0x1ca00000ff3d7424 */ /* 0x000fc600078e00ff */
[CC--:B------:R-:W-:Y:S02]  /*5750*/  ISETP.GE.U32.AND P4, PT, R57.reuse, R0.reuse, PT ;  /* 0x000000003900720c */ /* 0x0c0fe40003f86070 */
[----:B------:R-:W-:Y:S02]  /*5760*/  VIADDMNMX R0, R57, -R0, 0xb9600000, !PT ;  /* 0xb960000039007446 */ /* 0x000fe40007800900 */
[----:B------:R-:W-:Y:S02]  /*5770*/  SEL R10, R61, 0x63400000, !P4 ;  /* 0x634000003d0a7807 */ /* 0x000fe40006000000 */
[----:B------:R-:W-:-:S05]  /*5780*/  VIMNMX R0, PT, PT, R0, 0x46a00000, PT ;  /* 0x46a0000000007848 */ /* 0x000fca0003fe0100 */
[----:B------:R-:W-:Y:S02]  /*5790*/  IMAD.IADD R0, R0, 0x1, -R10 ;  /* 0x0000000100007824 */ /* 0x000fe400078e0a0a */
[----:B------:R-:W-:Y:S02]  /*57a0*/  IMAD.MOV.U32 R10, RZ, RZ, RZ ;  /* 0x000000ffff0a7224 */ /* 0x000fe400078e00ff */
        /* <DEDUP_REMOVED lines=11> */
[----:B------:R-:W-:Y:S01]  /*5860*/  DMUL.RP R10, R54, R10 ;  /* 0x0000000a360a7228 */ /* 0x000fe20000008000 */
[----:B------:R-:W-:Y:S01]  /*5870*/  IMAD.MOV.U32 R2, RZ, RZ, RZ ;  /* 0x000000ffff027224 */ /* 0x000fe200078e00ff */
[----:B------:R-:W-:-:S05]  /*5880*/  IADD3 R0, PT, PT, -R0, -0x43300000, RZ ;  /* 0xbcd0000000007810 */ /* 0x000fca0007ffe1ff */
[----:B------:R-:W-:-:S03]  /*5890*/  DFMA R2, R18, -R2, R54 ;  /* 0x800000021202722b */ /* 0x000fc60000000036 */
[----:B------:R-:W-:-:S07]  /*58a0*/  LOP3.LUT R14, R11, R14, RZ, 0x3c, !PT ;  /* 0x0000000e0b0e7212 */ /* 0x000fce00078e3cff */
[----:B------:R-:W-:-:S04]  /*58b0*/  FSETP.NEU.AND P4, PT, |R3|, R0, PT ;  /* 0x000000000300720b */ /* 0x000fc80003f8d200 */
[----:B------:R-:W-:Y:S02]  /*58c0*/  FSEL R10, R10, R18, !P4 ;  /* 0x000000120a0a7208 */ /* 0x000fe40006000000 */
[----:B------:R-:W-:-:S05]  /*58d0*/  FSEL R18, R14, R19, !P4 ;  /* 0x000000130e127208 */ /* 0x000fca0006000000 */
[----:B------:R-:W-:Y:S02]  /*58e0*/  IMAD.MOV.U32 R19, RZ, RZ, R18 ;  /* 0x000000ffff137224 */ /* 0x000fe400078e0012 */
[----:B------:R-:W-:Y:S01]  /*58f0*/  IMAD.MOV.U32 R18, RZ, RZ, R10 ;  /* 0x000000ffff127224 */ /* 0x000fe200078e000a */
[----:B------:R-:W-:Y:S06]  /*5900*/  BRA `(.L_x_166) ;  /* 0x0000000000607947 */ /* 0x000fec0003800000 */
.L_x_165:
        /* <DEDUP_REMOVED lines=17> */
.L_x_168:
[----:B------:R-:W-:-:S05]  /*5a20*/  LOP3.LUT R18, R3, 0x80000, RZ, 0xfc, !PT ;  /* 0x0008000003127812 */ /* 0x000fca00078efcff */
[----:B------:R-:W-:Y:S02]  /*5a30*/  IMAD.MOV.U32 R19, RZ, RZ, R18 ;  /* 0x000000ffff137224 */ /* 0x000fe400078e0012 */
[----:B------:R-:W-:Y:S01]  /*5a40*/  IMAD.MOV.U32 R18, RZ, RZ, R2 ;  /* 0x000000ffff127224 */ /* 0x000fe200078e0002 */
[----:B------:R-:W-:Y:S06]  /*5a50*/  BRA `(.L_x_166) ;  /* 0x00000000000c7947 */ /* 0x000fec0003800000 */
.L_x_167:
[----:B------:R-:W-:-:S05]  /*5a60*/  LOP3.LUT R18, R11, 0x80000, RZ, 0xfc, !PT ;  /* 0x000800000b127812 */ /* 0x000fca00078efcff */
[----:B------:R-:W-:Y:S02]  /*5a70*/  IMAD.MOV.U32 R19, RZ, RZ, R18 ;  /* 0x000000ffff137224 */ /* 0x000fe400078e0012 */
[----:B------:R-:W-:-:S07]  /*5a80*/  IMAD.MOV.U32 R18, RZ, RZ, R10 ;  /* 0x000000ffff127224 */ /* 0x000fce00078e000a */
.L_x_166:
[----:B------:R-:W-:Y:S05]  /*5a90*/  BSYNC.RECONVERGENT B0 ;  /* 0x0000000000007941 */ /* 0x000fea0003800200 */
.L_x_164:
[----:B------:R-:W-:Y:S02]  /*5aa0*/  IMAD.MOV.U32 R2, RZ, RZ, R36 ;  /* 0x000000ffff027224 */ /* 0x000fe400078e0024 */
[----:B------:R-:W-:Y:S02]  /*5ab0*/  IMAD.MOV.U32 R3, RZ, RZ, 0x0 ;  /* 0x00000000ff037424 */ /* 0x000fe400078e00ff */
[----:B------:R-:W-:Y:S02]  /*5ac0*/  IMAD.MOV.U32 R10, RZ, RZ, R18 ;  /* 0x000000ffff0a7224 */ /* 0x000fe400078e0012 */
[----:B------:R-:W-:Y:S01]  /*5ad0*/  IMAD.MOV.U32 R11, RZ, RZ, R19 ;  /* 0x000000ffff0b7224 */ /* 0x000fe200078e0013 */
[----:B------:R-:W-:Y:S06]  /*5ae0*/  RET.REL.NODEC R2 `(_ZN2at6native50_GLOBAL__N__ca2a4b1e_17_FusedSgdKernel_cu_a550329a25multi_tensor_apply_kernelINS1_18TensorListMetadataILi3EEENS1_19FusedSgdMathFunctorIdLi3EEEJddPfddbbbS7_S7_EEEvT_T0_DpT1_) ;  /* 0xffffffa402447950 */ /* 0x000fec0003c3ffff */
.L_x_169:
        /* <DEDUP_REMOVED lines=9> */
.L_x_178:


//--------------------- .nv.shared.reserved.0     --------------------------
	.section	.nv.shared.reserved.0,"aw",@nobits
	.weak		__nv_reservedSMEM_offset_0_alias
	.size		__nv_reservedSMEM_offset_0_alias, 0, 64
	.other		__nv_reservedSMEM_offset_0_alias,@"STO_CUDA_RESERVED_SHARED STV_DEFAULT"
__nv_reservedSMEM_offset_0_alias:
	.zero		0
	.zero		64


//--------------------- .nv.global                --------------------------
	.section	.nv.global,"aw",@nobits
.nv.global:
	.type		_ZN48_INTERNAL_ca2a4b1e_17_FusedSgdKernel_cu_a550329a4cuda3std3__48in_placeE,@object
	.size		_ZN48_INTERNAL_ca2a4b1e_17_FusedSgdKernel_cu_a550329a4cuda3std3__48in_placeE,(_ZN48_INTERNAL_ca2a4b1e_17_FusedSgdKernel_cu_a550329a4cuda3std6ranges3__45__cpo8distanceE - _ZN48_INTERNAL_ca2a4b1e_17_FusedSgdKernel_cu_a550329a4cuda3std3__48in_placeE)
_ZN48_INTERNAL_ca2a4b1e_17_FusedSgdKernel_cu_a550329a4cuda3std3__48in_placeE:
	.zero		1
	.type		_ZN48_INTERNAL_ca2a4b1e_17_FusedSgdKernel_cu_a550329a4cuda3std6ranges3__45__cpo8distanceE,@object
	.size		_ZN48_INTERNAL_ca2a4b1e_17_FusedSgdKernel_cu_a550329a4cuda3std6ranges3__45__cpo8distanceE,(_ZN48_INTERNAL_ca2a4b1e_17_FusedSgdKernel_cu_a550329a4cuda3std3__45__cpo6cbeginE - _ZN48_INTERNAL_ca2a4b1e_17_FusedSgdKernel_cu_a550329a4cuda3std6ranges3__45__cpo8distanceE)
_ZN48_INTERNAL_ca2a4b1e_17_FusedSgdKernel_cu_a550329a4cuda3std6ranges3__45__cpo8distanceE:
	.zero		1
	.type		_ZN48_INTERNAL_ca2a4b1e_17_FusedSgdKernel_cu_a550329a4cuda3std3__45__cpo6cbeginE,@object
	.size		_ZN48_INTERNAL_ca2a4b1e_17_FusedSgdKernel_cu_a550329a4cuda3std3__45__cpo6cbeginE,(_ZN48_INTERNAL_ca2a4b1e_17_FusedSgdKernel_cu_a550329a4cuda3std6ranges3__45__cpo7advanceE - _ZN48_INTERNAL_ca2a4b1e_17_FusedSgdKernel_cu_a550329a4cuda3std3__45__cpo6cbeginE)
_ZN48_INTERNAL_ca2a4b1e_17_FusedSgdKernel_cu_a550329a4cuda3std3__45__cpo6cbeginE:
	.zero		1
	.type		_ZN48_INTERNAL_ca2a4b1e_17_FusedSgdKernel_cu_a550329a4cuda3std6ranges3__45__cpo7advanceE,@object
	.size		_ZN48_INTERNAL_ca2a4b1e_17_FusedSgdKernel_cu_a550329a4cuda3std6ranges3__45__cpo7advanceE,(_ZN48_INTERNAL_ca2a4b1e_17_FusedSgdKernel_cu_a550329a4cuda3std3__45__cpo7crbeginE - _ZN48_INTERNAL_ca2a4b1e_17_FusedSgdKernel_cu_a550329a4cuda3std6ranges3__45__cpo7advanceE)
_ZN48_INTERNAL_ca2a4b1e_17_FusedSgdKernel_cu_a550329a4cuda3std6ranges3__45__cpo7advanceE:
	.zero		1
	.type		_ZN48_INTERNAL_ca2a4b1e_17_FusedSgdKernel_cu_a550329a4cuda3std3__45__cpo7crbeginE,@object
	.size		_ZN48_INTERNAL_ca2a4b1e_17_FusedSgdKernel_cu_a550329a4cuda3std3__45__cpo7crbeginE,(_ZN48_INTERNAL_ca2a4b1e_17_FusedSgdKernel_cu_a550329a4cuda3std6ranges3__45__cpo4dataE - _ZN48_INTERNAL_ca2a4b1e_17_FusedSgdKernel_cu_a550329a4cuda3std3__45__cpo7crbeginE)
_ZN48_INTERNAL_ca2a4b1e_17_FusedSgdKernel_cu_a550329a4cuda3std3__45__cpo7crbeginE:
	.zero		1
	.type		_ZN48_INTERNAL_ca2a4b1e_17_FusedSgdKernel_cu_a550329a4cuda3std6ranges3__45__cpo4dataE,@object
	.size		_ZN48_INTERNAL_ca2a4b1e_17_FusedSgdKernel_cu_a550329a4cuda3std6ranges3__45__cpo4dataE,(_ZN48_INTERNAL_ca2a4b1e_17_FusedSgdKernel_cu_a550329a4cuda3std6ranges3__45__cpo5beginE - _ZN48_INTERNAL_ca2a4b1e_17_FusedSgdKernel_cu_a550329a4cuda3std6ranges3__45__cpo4dataE)
_ZN48_INTERNAL_ca2a4b1e_17_FusedSgdKernel_cu_a550329a4cuda3std6ranges3__45__cpo4dataE:
	.zero		1
	.type		_ZN48_INTERNAL_ca2a4b1e_17_FusedSgdKernel_cu_a550329a4cuda3std6ranges3__45__cpo5beginE,@object
	.size		_ZN48_INTERNAL_ca2a4b1e_17_FusedSgdKernel_cu_a550329a4cuda3std6ranges3__45__cpo5beginE,(_ZN48_INTERNAL_ca2a4b1e_17_FusedSgdKernel_cu_a550329a4cuda3std3__450_GLOBAL__N__ca2a4b1e_17_FusedSgdKernel_cu_a550329a6ignoreE - _ZN48_INTERNAL_ca2a4b1e_17_FusedSgdKernel_cu_a550329a4cuda3std6ranges3__45__cpo5beginE)
_ZN48_INTERNAL_ca2a4b1e_17_FusedSgdKernel_cu_a550329a4cuda3std6ranges3__45__cpo5beginE:
	.zero		1
	.type		_ZN48_INTERNAL_ca2a4b1e_17_FusedSgdKernel_cu_a550329a4cuda3std3__450_GLOBAL__N__ca2a4b1e_17_FusedSgdKernel_cu_a550329a6ignoreE,@object
	.size		_ZN48_INTERNAL_ca2a4b1e_17_FusedSgdKernel_cu_a550329a4cuda3std3__450_GLOBAL__N__ca2a4b1e_17_FusedSgdKernel_cu_a550329a6ignoreE,(_ZN48_INTERNAL_ca2a4b1e_17_FusedSgdKernel_cu_a550329a4cuda3std6ranges3__45__cpo4sizeE - _ZN48_INTERNAL_ca2a4b1e_17_FusedSgdKernel_cu_a550329a4cuda3std3__450_GLOBAL__N__ca2a4b1e_17_FusedSgdKernel_cu_a550329a6ignoreE)
_ZN48_INTERNAL_ca2a4b1e_17_FusedSgdKernel_cu_a550329a4cuda3std3__450_GLOBAL__N__ca2a4b1e_17_FusedSgdKernel_cu_a550329a6ignoreE:
	.zero		1
	.type		_ZN48_INTERNAL_ca2a4b1e_17_FusedSgdKernel_cu_a550329a4cuda3std6ranges3__45__cpo4sizeE,@object
	.size		_ZN48_INTERNAL_ca2a4b1e_17_FusedSgdKernel_cu_a550329a4cuda3std6ranges3__45__cpo4sizeE,(_ZN48_INTERNAL_ca2a4b1e_17_FusedSgdKernel_cu_a550329a4cuda3std3__45__cpo5beginE - _ZN48_INTERNAL_ca2a4b1e_17_FusedSgdKernel_cu_a550329a4cuda3std6ranges3__45__cpo4sizeE)
_ZN48_INTERNAL_ca2a4b1e_17_FusedSgdKernel_cu_a550329a4cuda3std6ranges3__45__cpo4sizeE:
	.zero		1
	.type		_ZN48_INTERNAL_ca2a4b1e_17_FusedSgdKernel_cu_a550329a4cuda3std3__45__cpo5beginE,@object
	.size		_ZN48_INTERNAL_ca2a4b1e_17_FusedSgdKernel_cu_a550329a4cuda3std3__45__cpo5beginE,(_ZN48_INTERNAL_ca2a4b1e_17_FusedSgdKernel_cu_a550329a4cuda3std6ranges3__45__cpo6cbeginE - _ZN48_INTERNAL_ca2a4b1e_17_FusedSgdKernel_cu_a550329a4cuda3std3__45__cpo5beginE)
_ZN48_INTERNAL_ca2a4b1e_17_FusedSgdKernel_cu_a550329a4cuda3std3__45__cpo5beginE:
	.zero		1
	.type		_ZN48_INTERNAL_ca2a4b1e_17_FusedSgdKernel_cu_a550329a4cuda3std6ranges3__45__cpo6cbeginE,@object
	.size		_ZN48_INTERNAL_ca2a4b1e_17_FusedSgdKernel_cu_a550329a4cuda3std6ranges3__45__cpo6cbeginE,(_ZN48_INTERNAL_ca2a4b1e_17_FusedSgdKernel_cu_a550329a4cuda3std3__45__cpo6rbeginE - _ZN48_INTERNAL_ca2a4b1e_17_FusedSgdKernel_cu_a550329a4cuda3std6ranges3__45__cpo6cbeginE)
_ZN48_INTERNAL_ca2a4b1e_17_FusedSgdKernel_cu_a550329a4cuda3std6ranges3__45__cpo6cbeginE:
	.zero		1
	.type		_ZN48_INTERNAL_ca2a4b1e_17_FusedSgdKernel_cu_a550329a4cuda3std3__45__cpo6rbeginE,@object
	.size		_ZN48_INTERNAL_ca2a4b1e_17_FusedSgdKernel_cu_a550329a4cuda3std3__45__cpo6rbeginE,(_ZN48_INTERNAL_ca2a4b1e_17_FusedSgdKernel_cu_a550329a4cuda3std6ranges3__45__cpo4nextE - _ZN48_INTERNAL_ca2a4b1e_17_FusedSgdKernel_cu_a550329a4cuda3std3__45__cpo6rbeginE)
_ZN48_INTERNAL_ca2a4b1e_17_FusedSgdKernel_cu_a550329a4cuda3std3__45__cpo6rbeginE:
	.zero		1
	.type		_ZN48_INTERNAL_ca2a4b1e_17_FusedSgdKernel_cu_a550329a4cuda3std6ranges3__45__cpo4nextE,@object
	.size		_ZN48_INTERNAL_ca2a4b1e_17_FusedSgdKernel_cu_a550329a4cuda3std6ranges3__45__cpo4nextE,(_ZN48_INTERNAL_ca2a4b1e_17_FusedSgdKernel_cu_a550329a4cuda3std6ranges3__45__cpo4swapE - _ZN48_INTERNAL_ca2a4b1e_17_FusedSgdKernel_cu_a550329a4cuda3std6ranges3__45__cpo4nextE)
_ZN48_INTERNAL_ca2a4b1e_17_FusedSgdKernel_cu_a550329a4cuda3std6ranges3__45__cpo4nextE:
	.zero		1
	.type		_ZN48_INTERNAL_ca2a4b1e_17_FusedSgdKernel_cu_a550329a4cuda3std6ranges3__45__cpo4swapE,@object
	.size		_ZN48_INTERNAL_ca2a4b1e_17_FusedSgdKernel_cu_a550329a4cuda3std6ranges3__45__cpo4swapE,(_ZN48_INTERNAL_ca2a4b1e_17_FusedSgdKernel_cu_a550329a4cuda3std3__420unreachable_sentinelE - _ZN48_INTERNAL_ca2a4b1e_17_FusedSgdKernel_cu_a550329a4cuda3std6ranges3__45__cpo4swapE)
_ZN48_INTERNAL_ca2a4b1e_17_FusedSgdKernel_cu_a550329a4cuda3std6ranges3__45__cpo4swapE:
	.zero		1
	.type		_ZN48_INTERNAL_ca2a4b1e_17_FusedSgdKernel_cu_a550329a4cuda3std3__420unreachable_sentinelE,@object
	.size		_ZN48_INTERNAL_ca2a4b1e_17_FusedSgdKernel_cu_a550329a4cuda3std3__420unreachable_sentinelE,(_ZN48_INTERNAL_ca2a4b1e_17_FusedSgdKernel_cu_a550329a6thrust24THRUST_300001_SM_1000_NS6system6detail10sequential3seqE - _ZN48_INTERNAL_ca2a4b1e_17_FusedSgdKernel_cu_a550329a4cuda3std3__420unreachable_sentinelE)
_ZN48_INTERNAL_ca2a4b1e_17_FusedSgdKernel_cu_a550329a4cuda3std3__420unreachable_sentinelE:
	.zero		1
	.type		_ZN48_INTERNAL_ca2a4b1e_17_FusedSgdKernel_cu_a550329a6thrust24THRUST_300001_SM_1000_NS6system6detail10sequential3seqE,@object
	.size		_ZN48_INTERNAL_ca2a4b1e_17_FusedSgdKernel_cu_a550329a6thrust24THRUST_300001_SM_1000_NS6system6detail10sequential3seqE,(_ZN48_INTERNAL_ca2a4b1e_17_FusedSgdKernel_cu_a550329a4cuda3std3__45__cpo4cendE - _ZN48_INTERNAL_ca2a4b1e_17_FusedSgdKernel_cu_a550329a6thrust24THRUST_300001_SM_1000_NS6system6detail10sequential3seqE)
_ZN48_INTERNAL_ca2a4b1e_17_FusedSgdKernel_cu_a550329a6thrust24THRUST_300001_SM_1000_NS6system6detail10sequential3seqE:
	.zero		1
	.type		_ZN48_INTERNAL_ca2a4b1e_17_FusedSgdKernel_cu_a550329a4cuda3std3__45__cpo4cendE,@object
	.size		_ZN48_INTERNAL_ca2a4b1e_17_FusedSgdKernel_cu_a550329a4cuda3std3__45__cpo4cendE,(_ZN48_INTERNAL_ca2a4b1e_17_FusedSgdKernel_cu_a550329a4cuda3std6ranges3__45__cpo9iter_swapE - _ZN48_INTERNAL_ca2a4b1e_17_FusedSgdKernel_cu_a550329a4cuda3std3__45__cpo4cendE)
_ZN48_INTERNAL_ca2a4b1e_17_FusedSgdKernel_cu_a550329a4cuda3std3__45__cpo4cendE:
	.zero		1
	.type		_ZN48_INTERNAL_ca2a4b1e_17_FusedSgdKernel_cu_a550329a4cuda3std6ranges3__45__cpo9iter_swapE,@object
	.size		_ZN48_INTERNAL_ca2a4b1e_17_FusedSgdKernel_cu_a550329a4cuda3std6ranges3__45__cpo9iter_swapE,(_ZN48_INTERNAL_ca2a4b1e_17_FusedSgdKernel_cu_a550329a4cuda3std3__45__cpo5crendE - _ZN48_INTERNAL_ca2a4b1e_17_FusedSgdKernel_cu_a550329a4cuda3std6ranges3__45__cpo9iter_swapE)
_ZN48_INTERNAL_ca2a4b1e_17_FusedSgdKernel_cu_a550329a4cuda3std6ranges3__45__cpo9iter_swapE:
	.zero		1
	.type		_ZN48_INTERNAL_ca2a4b1e_17_FusedSgdKernel_cu_a550329a4cuda3std3__45__cpo5crendE,@object
	.size		_ZN48_INTERNAL_ca2a4b1e_17_FusedSgdKernel_cu_a550329a4cuda3std3__45__cpo5crendE,(_ZN48_INTERNAL_ca2a4b1e_17_FusedSgdKernel_cu_a550329a4cuda3std6ranges3__45__cpo5cdataE - _ZN48_INTERNAL_ca2a4b1e_17_FusedSgdKernel_cu_a550329a4cuda3std3__45__cpo5crendE)
_ZN48_INTERNAL_ca2a4b1e_17_FusedSgdKernel_cu_a550329a4cuda3std3__45__cpo5crendE:
	.zero		1
	.type		_ZN48_INTERNAL_ca2a4b1e_17_FusedSgdKernel_cu_a550329a4cuda3std6ranges3__45__cpo5cdataE,@object
	.size		_ZN48_INTERNAL_ca2a4b1e_17_FusedSgdKernel_cu_a550329a4cuda3std6ranges3__45__cpo5cdataE,(_ZN48_INTERNAL_ca2a4b1e_17_FusedSgdKernel_cu_a550329a4cuda3std6ranges3__45__cpo3endE - _ZN48_INTERNAL_ca2a4b1e_17_FusedSgdKernel_cu_a550329a4cuda3std6ranges3__45__cpo5cdataE)
_ZN48_INTERNAL_ca2a4b1e_17_FusedSgdKernel_cu_a550329a4cuda3std6ranges3__45__cpo5cdataE:
	.zero		1
	.type		_ZN48_INTERNAL_ca2a4b1e_17_FusedSgdKernel_cu_a550329a4cuda3std6ranges3__45__cpo3endE,@object
	.size		_ZN48_INTERNAL_ca2a4b1e_17_FusedSgdKernel_cu_a550329a4cuda3std6ranges3__45__cpo3endE,(_ZN48_INTERNAL_ca2a4b1e_17_FusedSgdKernel_cu_a550329a4cuda3std3__419piecewise_constructE - _ZN48_INTERNAL_ca2a4b1e_17_FusedSgdKernel_cu_a550329a4cuda3std6ranges3__45__cpo3endE)
_ZN48_INTERNAL_ca2a4b1e_17_FusedSgdKernel_cu_a550329a4cuda3std6ranges3__45__cpo3endE:
	.zero		1
	.type		_ZN48_INTERNAL_ca2a4b1e_17_FusedSgdKernel_cu_a550329a4cuda3std3__419piecewise_constructE,@object
	.size		_ZN48_INTERNAL_ca2a4b1e_17_FusedSgdKernel_cu_a550329a4cuda3std3__419piecewise_constructE,(_ZN48_INTERNAL_ca2a4b1e_17_FusedSgdKernel_cu_a550329a4cuda3std6ranges3__45__cpo5ssizeE - _ZN48_INTERNAL_ca2a4b1e_17_FusedSgdKernel_cu_a550329a4cuda3std3__419piecewise_constructE)
_ZN48_INTERNAL_ca2a4b1e_17_FusedSgdKernel_cu_a550329a4cuda3std3__419piecewise_constructE:
	.zero		1
	.type		_ZN48_INTERNAL_ca2a4b1e_17_FusedSgdKernel_cu_a550329a4cuda3std6ranges3__45__cpo5ssizeE,@object
	.size		_ZN48_INTERNAL_ca2a4b1e_17_FusedSgdKernel_cu_a550329a4cuda3std6ranges3__45__cpo5ssizeE,(_ZN48_INTERNAL_ca2a4b1e_17_FusedSgdKernel_cu_a550329a4cuda3std3__45__cpo3endE - _ZN48_INTERNAL_ca2a4b1e_17_FusedSgdKernel_cu_a550329a4cuda3std6ranges3__45__cpo5ssizeE)
_ZN48_INTERNAL_ca2a4b1e_17_FusedSgdKernel_cu_a550329a4cuda3std6ranges3__45__cpo5ssizeE:
	.zero		1
	.type		_ZN48_INTERNAL_ca2a4b1e_17_FusedSgdKernel_cu_a550329a4cuda3std3__45__cpo3endE,@object
	.size		_ZN48_INTERNAL_ca2a4b1e_17_FusedSgdKernel_cu_a550329a4cuda3std3__45__cpo3endE,(_ZN48_INTERNAL_ca2a4b1e_17_FusedSgdKernel_cu_a550329a4cuda3std6ranges3__45__cpo4cendE - _ZN48_INTERNAL_ca2a4b1e_17_FusedSgdKernel_cu_a550329a4cuda3std3__45__cpo3endE)
_ZN48_INTERNAL_ca2a4b1e_17_FusedSgdKernel_cu_a550329a4cuda3std3__45__cpo3endE:
	.zero		1
	.type		_ZN48_INTERNAL_ca2a4b1e_17_FusedSgdKernel_cu_a550329a4cuda3std6ranges3__45__cpo4cendE,@object
	.size		_ZN48_INTERNAL_ca2a4b1e_17_FusedSgdKernel_cu_a550329a4cuda3std6ranges3__45__cpo4cendE,(_ZN48_INTERNAL_ca2a4b1e_17_FusedSgdKernel_cu_a550329a4cuda3std3__45__cpo4rendE - _ZN48_INTERNAL_ca2a4b1e_17_FusedSgdKernel_cu_a550329a4cuda3std6ranges3__45__cpo4cendE)
_ZN48_INTERNAL_ca2a4b1e_17_FusedSgdKernel_cu_a550329a4cuda3std6ranges3__45__cpo4cendE:
	.zero		1
	.type		_ZN48_INTERNAL_ca2a4b1e_17_FusedSgdKernel_cu_a550329a4cuda3std3__45__cpo4rendE,@object
	.size		_ZN48_INTERNAL_ca2a4b1e_17_FusedSgdKernel_cu_a550329a4cuda3std3__45__cpo4rendE,(_ZN48_INTERNAL_ca2a4b1e_17_FusedSgdKernel_cu_a550329a4cuda3std6ranges3__45__cpo4prevE - _ZN48_INTERNAL_ca2a4b1e_17_FusedSgdKernel_cu_a550329a4cuda3std3__45__cpo4rendE)
_ZN48_INTERNAL_ca2a4b1e_17_FusedSgdKernel_cu_a550329a4cuda3std3__45__cpo4rendE:
	.zero		1
	.type		_ZN48_INTERNAL_ca2a4b1e_17_FusedSgdKernel_cu_a550329a4cuda3std6ranges3__45__cpo4prevE,@object
	.size		_ZN48_INTERNAL_ca2a4b1e_17_FusedSgdKernel_cu_a550329a4cuda3std6ranges3__45__cpo4prevE,(_ZN48_INTERNAL_ca2a4b1e_17_FusedSgdKernel_cu_a550329a4cuda3std6ranges3__45__cpo9iter_moveE - _ZN48_INTERNAL_ca2a4b1e_17_FusedSgdKernel_cu_a550329a4cuda3std6ranges3__45__cpo4prevE)
_ZN48_INTERNAL_ca2a4b1e_17_FusedSgdKernel_cu_a550329a4cuda3std6ranges3__45__cpo4prevE:
	.zero		1
	.type		_ZN48_INTERNAL_ca2a4b1e_17_FusedSgdKernel_cu_a550329a4cuda3std6ranges3__45__cpo9iter_moveE,@object
	.size		_ZN48_INTERNAL_ca2a4b1e_17_FusedSgdKernel_cu_a550329a4cuda3std6ranges3__45__cpo9iter_moveE,(.L_13 - _ZN48_INTERNAL_ca2a4b1e_17_FusedSgdKernel_cu_a550329a4cuda3std6ranges3__45__cpo9iter_moveE)
_ZN48_INTERNAL_ca2a4b1e_17_FusedSgdKernel_cu_a550329a4cuda3std6ranges3__45__cpo9iter_moveE:
	.zero		1
.L_13:


//--------------------- .nv.constant0._ZN2at6native50_GLOBAL__N__ca2a4b1e_17_FusedSgdKernel_cu_a550329a25multi_tensor_apply_kernelINS1_18TensorListMetadataILi2EEENS1_19FusedSgdMathFunctorIN3c108BFloat16ELi2EEEJddPfddbbbS9_S9_EEEvT_T0_DpT1_ --------------------------
	.section	.nv.constant0._ZN2at6native50_GLOBAL__N__ca2a4b1e_17_FusedSgdKernel_cu_a550329a25multi_tensor_apply_kernelINS1_18TensorListMetadataILi2EEENS1_19FusedSgdMathFunctorIN3c108BFloat16ELi2EEEJddPfddbbbS9_S9_EEEvT_T0_DpT1_,"a",@progbits
	.sectionflags	@""
	.align	4
.nv.constant0._ZN2at6native50_GLOBAL__N__ca2a4b1e_17_FusedSgdKernel_cu_a550329a25multi_tensor_apply_kernelINS1_18TensorListMetadataILi2EEENS1_19FusedSgdMathFunctorIN3c108BFloat16ELi2EEEJddPfddbbbS9_S9_EEEvT_T0_DpT1_:
	.zero		4112


//--------------------- .nv.constant0._ZN2at6native50_GLOBAL__N__ca2a4b1e_17_FusedSgdKernel_cu_a550329a25multi_tensor_apply_kernelINS1_18TensorListMetadataILi2EEENS1_19FusedSgdMathFunctorIN3c104HalfELi2EEEJddPfddbbbS9_S9_EEEvT_T0_DpT1_ --------------------------
	.section	.nv.constant0._ZN2at6native50_GLOBAL__N__ca2a4b1e_17_FusedSgdKernel_cu_a550329a25multi_tensor_apply_kernelINS1_18TensorListMetadataILi2EEENS1_19FusedSgdMathFunctorIN3c104HalfELi2EEEJddPfddbbbS9_S9_EEEvT_T0_DpT1_,"a",@progbits
	.sectionflags	@""
	.align	4
.nv.constant0._ZN2at6native50_GLOBAL__N__ca2a4b1e_17_FusedSgdKernel_cu_a550329a25multi_tensor_apply_kernelINS1_18TensorListMetadataILi2EEENS1_19FusedSgdMathFunctorIN3c104HalfELi2EEEJddPfddbbbS9_S9_EEEvT_T0_DpT1_:
	.zero		4112


//--------------------- .nv.constant0._ZN2at6native50_GLOBAL__N__ca2a4b1e_17_FusedSgdKernel_cu_a550329a25multi_tensor_apply_kernelINS1_18TensorListMetadataILi2EEENS1_19FusedSgdMathFunctorIfLi2EEEJddPfddbbbS7_S7_EEEvT_T0_DpT1_ --------------------------
	.section	.nv.constant0._ZN2at6native50_GLOBAL__N__ca2a4b1e_17_FusedSgdKernel_cu_a550329a25multi_tensor_apply_kernelINS1_18TensorListMetadataILi2EEENS1_19FusedSgdMathFunctorIfLi2EEEJddPfddbbbS7_S7_EEEvT_T0_DpT1_,"a",@progbits
	.sectionflags	@""
	.align	4
.nv.constant0._ZN2at6native50_GLOBAL__N__ca2a4b1e_17_FusedSgdKernel_cu_a550329a25multi_tensor_apply_kernelINS1_18TensorListMetadataILi2EEENS1_19FusedSgdMathFunctorIfLi2EEEJddPfddbbbS7_S7_EEEvT_T0_DpT1_:
	.zero		4112


//--------------------- .nv.constant0._ZN2at6native50_GLOBAL__N__ca2a4b1e_17_FusedSgdKernel_cu_a550329a25multi_tensor_apply_kernelINS1_18TensorListMetadataILi2EEENS1_19FusedSgdMathFunctorIdLi2EEEJddPfddbbbS7_S7_EEEvT_T0_DpT1_ --------------------------
	.section	.nv.constant0._ZN2at6native50_GLOBAL__N__ca2a4b1e_17_FusedSgdKernel_cu_a550329a25multi_tensor_apply_kernelINS1_18TensorListMetadataILi2EEENS1_19FusedSgdMathFunctorIdLi2EEEJddPfddbbbS7_S7_EEEvT_T0_DpT1_,"a",@progbits
	.sectionflags	@""
	.align	4
.nv.constant0._ZN2at6native50_GLOBAL__N__ca2a4b1e_17_FusedSgdKernel_cu_a550329a25multi_tensor_apply_kernelINS1_18TensorListMetadataILi2EEENS1_19FusedSgdMathFunctorIdLi2EEEJddPfddbbbS7_S7_EEEvT_T0_DpT1_:
	.zero		4112


//--------------------- .nv.constant0._ZN2at6native50_GLOBAL__N__ca2a4b1e_17_FusedSgdKernel_cu_a550329a25multi_tensor_apply_kernelINS1_18TensorListMetadataILi3EEENS1_19FusedSgdMathFunctorIN3c108BFloat16ELi3EEEJddPfddbbbS9_S9_EEEvT_T0_DpT1_ --------------------------
	.section	.nv.constant0._ZN2at6native50_GLOBAL__N__ca2a4b1e_17_FusedSgdKernel_cu_a550329a25multi_tensor_apply_kernelINS1_18TensorListMetadataILi3EEENS1_19FusedSgdMathFunctorIN3c108BFloat16ELi3EEEJddPfddbbbS9_S9_EEEvT_T0_DpT1_,"a",@progbits
	.sectionflags	@""
	.align	4
.nv.constant0._ZN2at6native50_GLOBAL__N__ca2a4b1e_17_FusedSgdKernel_cu_a550329a25multi_tensor_apply_kernelINS1_18TensorListMetadataILi3EEENS1_19FusedSgdMathFunctorIN3c108BFloat16ELi3EEEJddPfddbbbS9_S9_EEEvT_T0_DpT1_:
	.zero		4112


//--------------------- .nv.constant0._ZN2at6native50_GLOBAL__N__ca2a4b1e_17_FusedSgdKernel_cu_a550329a25multi_tensor_apply_kernelINS1_18TensorListMetadataILi3EEENS1_19FusedSgdMathFunctorIN3c104HalfELi3EEEJddPfddbbbS9_S9_EEEvT_T0_DpT1_ --------------------------
	.section	.nv.constant0._ZN2at6native50_GLOBAL__N__ca2a4b1e_17_FusedSgdKernel_cu_a550329a25multi_tensor_apply_kernelINS1_18TensorListMetadataILi3EEENS1_19FusedSgdMathFunctorIN3c104HalfELi3EEEJddPfddbbbS9_S9_EEEvT_T0_DpT1_,"a",@progbits
	.sectionflags	@""
	.align	4
.nv.constant0._ZN2at6native50_GLOBAL__N__ca2a4b1e_17_FusedSgdKernel_cu_a550329a25multi_tensor_apply_kernelINS1_18TensorListMetadataILi3EEENS1_19FusedSgdMathFunctorIN3c104HalfELi3EEEJddPfddbbbS9_S9_EEEvT_T0_DpT1_:
	.zero		4112


//--------------------- .nv.constant0._ZN2at6native50_GLOBAL__N__ca2a4b1e_17_FusedSgdKernel_cu_a550329a25multi_tensor_apply_kernelINS1_18TensorListMetadataILi3EEENS1_19FusedSgdMathFunctorIfLi3EEEJddPfddbbbS7_S7_EEEvT_T0_DpT1_ --------------------------
	.section	.nv.constant0._ZN2at6native50_GLOBAL__N__ca2a4b1e_17_FusedSgdKernel_cu_a550329a25multi_tensor_apply_kernelINS1_18TensorListMetadataILi3EEENS1_19FusedSgdMathFunctorIfLi3EEEJddPfddbbbS7_S7_EEEvT_T0_DpT1_,"a",@progbits
	.sectionflags	@""
	.align	4
.nv.constant0._ZN2at6native50_GLOBAL__N__ca2a4b1e_17_FusedSgdKernel_cu_a550329a25multi_tensor_apply_kernelINS1_18TensorListMetadataILi3EEENS1_19FusedSgdMathFunctorIfLi3EEEJddPfddbbbS7_S7_EEEvT_T0_DpT1_:
	.zero		4112


//--------------------- .nv.constant0._ZN2at6native50_GLOBAL__N__ca2a4b1e_17_FusedSgdKernel_cu_a550329a25multi_tensor_apply_kernelINS1_18TensorListMetadataILi3EEENS1_19FusedSgdMathFunctorIdLi3EEEJddPfddbbbS7_S7_EEEvT_T0_DpT1_ --------------------------
	.section	.nv.constant0._ZN2at6native50_GLOBAL__N__ca2a4b1e_17_FusedSgdKernel_cu_a550329a25multi_tensor_apply_kernelINS1_18TensorListMetadataILi3EEENS1_19FusedSgdMathFunctorIdLi3EEEJddPfddbbbS7_S7_EEEvT_T0_DpT1_,"a",@progbits
	.sectionflags	@""
	.align	4
.nv.constant0._ZN2at6native50_GLOBAL__N__ca2a4b1e_17_FusedSgdKernel_cu_a550329a25multi_tensor_apply_kernelINS1_18TensorListMetadataILi3EEENS1_19FusedSgdMathFunctorIdLi3EEEJddPfddbbbS7_S7_EEEvT_T0_DpT1_:
	.zero		4112


//--------------------- SYMBOLS --------------------------

	.type		.nv.reservedSmem.offset0,@object
	.size		.nv.reservedSmem.offset0,0x4
